// cutlass_sweep.examples — 71_blackwell_gemm_with_collective_builder/71_blackwell_gemm_with_collective_builder.cu @ arch=sm_100
// __CUTLASS_EXAMPLE_DIR__=71_blackwell_gemm_with_collective_builder
/***************************************************************************************************
 * Copyright (c) 2025 - 2025 NVIDIA CORPORATION & AFFILIATES. All rights reserved.
 * SPDX-License-Identifier: BSD-3-Clause
 *
 * Redistribution and use in source and binary forms, with or without
 * modification, are permitted provided that the following conditions are met:
 *
 * 1. Redistributions of source code must retain the above copyright notice, this
 * list of conditions and the following disclaimer.
 *
 * 2. Redistributions in binary form must reproduce the above copyright notice,
 * this list of conditions and the following disclaimer in the documentation
 * and/or other materials provided with the distribution.
 *
 * 3. Neither the name of the copyright holder nor the names of its
 * contributors may be used to endorse or promote products derived from
 * this software without specific prior written permission.
 *
 * THIS SOFTWARE IS PROVIDED BY THE COPYRIGHT HOLDERS AND CONTRIBUTORS "AS IS"
 * AND ANY EXPRESS OR IMPLIED WARRANTIES, INCLUDING, BUT NOT LIMITED TO, THE
 * IMPLIED WARRANTIES OF MERCHANTABILITY AND FITNESS FOR A PARTICULAR PURPOSE ARE
 * DISCLAIMED. IN NO EVENT SHALL THE COPYRIGHT HOLDER OR CONTRIBUTORS BE LIABLE
 * FOR ANY DIRECT, INDIRECT, INCIDENTAL, SPECIAL, EXEMPLARY, OR CONSEQUENTIAL
 * DAMAGES (INCLUDING, BUT NOT LIMITED TO, PROCUREMENT OF SUBSTITUTE GOODS OR
 * SERVICES; LOSS OF USE, DATA, OR PROFITS; OR BUSINESS INTERRUPTION) HOWEVER
 * CAUSED AND ON ANY THEORY OF LIABILITY, WHETHER IN CONTRACT, STRICT LIABILITY,
 * OR TORT (INCLUDING NEGLIGENCE OR OTHERWISE) ARISING IN ANY WAY OUT OF THE USE
 * OF THIS SOFTWARE, EVEN IF ADVISED OF THE POSSIBILITY OF SUCH DAMAGE.
 *
 **************************************************************************************************/

/*! \file
    \brief Blackwell SM100 GEMM example demonstrating compatible mainloop+epilogue builder schedules
    and epilogue visitor tree (EVT) construction

    Example usage:
      $ ./examples/71_blackwell_gemm_with_collective_builder/71_blackwell_gemm_with_collective_builder \
            --m=2048 --n=2048 --k=2048 --l=2
*/

#include <iostream>

#include "cute/tensor.hpp"

#include "cutlass/cutlass.h"
#include "cutlass/tensor_ref.h"
#include "cutlass/epilogue/collective/default_epilogue.hpp"
#include "cutlass/epilogue/thread/linear_combination.h"
#include "cutlass/gemm/dispatch_policy.hpp"
#include "cutlass/gemm/collective/collective_builder.hpp"
#include "cutlass/epilogue/collective/collective_builder.hpp"
#include "cutlass/gemm/device/gemm_universal_adapter.h"
#include "cutlass/gemm/kernel/gemm_universal.hpp"
#include "cutlass/gemm/kernel/tile_scheduler.hpp"

#include "cutlass/util/command_line.h"
#include "cutlass/util/distribution.h"
#include "cutlass/util/host_tensor.h"
#include "cutlass/util/packed_stride.hpp"
#include "cutlass/util/tensor_view_io.h"
#include "cutlass/util/reference/device/gemm_complex.h"
#include "cutlass/util/reference/device/tensor_compare.h"
#include "cutlass/util/reference/device/tensor_fill.h"

using namespace cute;

///////////////////////////////////////////////////////////////////////////////////////////////////

/// Command line options parsing
struct Options {

  bool help;
  bool error;

  int m, n, k, l;
  float alpha, beta;
  int swizzle;

  Options():
    help(false),
    error(false),
    m(2048), n(2048), k(2048), l(1),
    alpha(1.f), beta(0.f),
    swizzle(0)
  { }

  // Parses the command line
  void parse(int argc, char const **args) {
    cutlass::CommandLine cmd(argc, args);

    if (cmd.check_cmd_line_flag("help")) {
      help = true;
      return;
    }

    cmd.get_cmd_line_argument("m", m, 2048);
    cmd.get_cmd_line_argument("n", n, 2048);
    cmd.get_cmd_line_argument("k", k, 2048);
    cmd.get_cmd_line_argument("l", l, 1);
    cmd.get_cmd_line_argument("alpha", alpha, 1.f);
    cmd.get_cmd_line_argument("beta", beta, 0.f);
    cmd.get_cmd_line_argument("swizzle", swizzle);
  }

  /// Prints the usage statement.
  std::ostream & print_usage(std::ostream &out) const {

    out << "71_blackwell_gemm_with_collective_builder\n\n"
      << "  This example showcases the use of CUTLASS's collective operation builders to easily construct\n"
      << "  performant kernels targeting NVIDIA's Blackwell architecture.\n\n"
      << "Options:\n\n"
      << "  --help                      If specified, displays this usage statement\n\n"
      << "  --m=<int>                   Sets the M extent of the GEMM\n"
      << "  --n=<int>                   Sets the N extent of the GEMM\n"
      << "  --k=<int>                   Sets the K extent of the GEMM\n"
      << "  --l=<int>                   Sets the L extent (batch count) of the GEMM\n"
      << "  --alpha=<f32>               Epilogue scalar alpha\n"
      << "  --beta=<f32>                Epilogue scalar beta\n"
      << "  --swizzle=<int>             Cluster rasterization swizzle\n\n";

    return out;
  }
};

///////////////////////////////////////////////////////////////////////////////////////////////////

/// Helper to initialize a block of device data
template <class Element>
bool initialize_block(
  cutlass::DeviceAllocation<Element>& block,
  uint64_t seed=2023) {

  Element scope_max, scope_min;
  int bits_input = cutlass::sizeof_bits<Element>::value;

  if (bits_input == 1) {
    scope_max = 2;
    scope_min = 0;
  } else if (bits_input <= 8) {
    scope_max = 2;
    scope_min = -2;
  } else {
    scope_max = 8;
    scope_min = -8;
  }

  cutlass::reference::device::BlockFillRandomUniform(
    block.get(), block.size(), seed, scope_max, scope_min, 0);

  return true;
}

///////////////////////////////////////////////////////////////////////////////////////////////////

#if defined(CUTLASS_ARCH_MMA_SM100_SUPPORTED)

// Wrapper to construct, run, and verify a GEMM. This example showcases CUTLASS's collective
// operation builders by specializing the GEMM on the kernel+epilogue schedule it will use and the
// number of pipeline stages.
template <
  // Type of kernel schedule to generate
  class MainloopScheduleType = cutlass::gemm::collective::KernelScheduleAuto,
  // Type of epilogue schedule to generate
  class EpilogueScheduleType = cutlass::epilogue::collective::EpilogueScheduleAuto,
  // Number of pipeline stages to use
  class StageCountType = cutlass::gemm::collective::StageCountAuto,
  // Do we use custom epilogue visitor tree (EVT) fusion
  bool UseCustomEVT = false
>
struct ExampleRunner {

  using LayoutA = cutlass::layout::RowMajor;
  using LayoutB = cutlass::layout::ColumnMajor;
  using LayoutC = cutlass::layout::ColumnMajor;
  using LayoutD = cutlass::layout::ColumnMajor;

  using ElementA = cutlass::half_t;
  using ElementB = cutlass::half_t;
  using ElementC = cutlass::half_t;
  using ElementD = cutlass::half_t;
  using ElementAccumulator = float;
  using ElementCompute = float;
  using ElementScalar = float;

  using ClusterShapeMNK = Shape<_2,_2,_1>;
  static constexpr bool Use2SmMma =
      // Manually specified 2sm cluster MMA schedule, will error if cluster M is not a multiple of 2
      std::is_same_v<MainloopScheduleType, cutlass::gemm::KernelTmaWarpSpecialized2SmSm100> ||
      // Auto schedule will try to select 2sm cluster MMA based on cluster M
      std::is_same_v<MainloopScheduleType, cutlass::gemm::collective::KernelScheduleAuto> && size<0>(ClusterShapeMNK{}) % 2 == 0;
  // The MMA tile used by the mainloop collective. Blackwell 1sm MMA supports up to MMA tile M = 128, 2sm MMA supports up to MMA tile M = 256
  using MmaTileMNK    = std::conditional_t<Use2SmMma, Shape<_256,_128,_64>, Shape<_128,_128,_64>>;

  // 16B alignment lets us use TMA
  static constexpr int AlignmentA = 128 / cutlass::sizeof_bits<ElementA>::value;
  static constexpr int AlignmentB = 128 / cutlass::sizeof_bits<ElementB>::value;
  static constexpr int AlignmentC = 128 / cutlass::sizeof_bits<ElementC>::value;
  static constexpr int AlignmentD = 128 / cutlass::sizeof_bits<ElementD>::value;

  static constexpr auto RoundStyle = cutlass::FloatRoundStyle::round_to_nearest;

  // Blackwell fusions for the most part use the same EVT nodes used in Hopper. Most Blackwell EVTs will alias to their Hopper counterparts.
  // EVT nodes new to Blackwell mainly relate to narrow precision scale factor generation and are contained in include/cutlass/epilogue/fusion/sm100_visitor_*.hpp
  // See include/cutlass/epilogue/fusion/sm100_callbacks_tma_warpspecialized.hpp for EVT construction using these new nodes
  // Fusions relating to narrow-precision scale factor generation are demonstrated in example 72b and can only be used in blackwell kernels
  using CustomEVT =  // alpha * acc + beta * C
    cutlass::epilogue::fusion::Sm90EVT<cutlass::epilogue::fusion::Sm90Compute<cutlass::homogeneous_multiply_add, ElementD, ElementCompute, RoundStyle>, // beta * C + (alpha * acc)
      cutlass::epilogue::fusion::Sm90ScalarBroadcast<ElementScalar>, // beta
      cutlass::epilogue::fusion::Sm90SrcFetch<ElementC>, // C
      cutlass::epilogue::fusion::Sm90EVT<cutlass::epilogue::fusion::Sm90Compute<cutlass::multiplies, ElementCompute, ElementCompute, RoundStyle>, // alpha * acc
        cutlass::epilogue::fusion::Sm90ScalarBroadcast<ElementScalar>, // alpha
        cutlass::epilogue::fusion::Sm90AccFetch // acc
      >
    >;

  // As in Hopper, a predefined set of fusion operations are provided in include/cutlass/epilogue/fusion/operations.hpp and can be passed to the epilogue builder
  // Fusions operations supported by the Hopper TMA epilogue will also be supported by the Blackwell TMA epilogue
  // Fusions relating to narrow-precision scale factor generation are demonstrated in example 72b and can only be used in blackwell kernels
  using DefaultOperation = cutlass::epilogue::fusion::LinearCombination<ElementD, ElementCompute, ElementC, ElementScalar, RoundStyle>;

  using CollectiveEpilogue = typename cutlass::epilogue::collective::CollectiveBuilder<
      cutlass::arch::Sm100, cutlass::arch::OpClassTensorOp,
      MmaTileMNK, ClusterShapeMNK,
      cutlass::epilogue::collective::EpilogueTileAuto,
      ElementAccumulator, ElementCompute,
      ElementC, LayoutC, AlignmentC,
      ElementD, LayoutD, AlignmentD,
      EpilogueScheduleType,
      cute::conditional_t<UseCustomEVT, CustomEVT, DefaultOperation>
    >::CollectiveOp;

  using CollectiveMainloop = typename cutlass::gemm::collective::CollectiveBuilder<
      cutlass::arch::Sm100, cutlass::arch::OpClassTensorOp,
      ElementA, LayoutA, AlignmentA,
      ElementB, LayoutB, AlignmentB,
      ElementAccumulator,
      MmaTileMNK, ClusterShapeMNK,
      cute::conditional_t<cute::is_same_v<StageCountType, cutlass::gemm::collective::StageCountAuto>,
          cutlass::gemm::collective::StageCountAutoCarveout<static_cast<int>(sizeof(typename CollectiveEpilogue::SharedStorage))>,
          StageCountType>,
      MainloopScheduleType
    >::CollectiveOp;

  using GemmKernel = cutlass::gemm::kernel::GemmUniversal<
      Shape<int,int,int,int>,
      CollectiveMainloop,
      CollectiveEpilogue
  >;

  using Gemm = cutlass::gemm::device::GemmUniversalAdapter<GemmKernel>;

  using ProblemShapeType = typename Gemm::GemmKernel::ProblemShape;

  using StrideA = typename Gemm::GemmKernel::StrideA;
  using StrideB = typename Gemm::GemmKernel::StrideB;
  using StrideC = typename Gemm::GemmKernel::StrideC;
  using StrideD = typename Gemm::GemmKernel::StrideD;

  using LayoutTagA = cutlass::gemm::detail::StrideToLayoutTagA_t<StrideA>;
  using LayoutTagB = cutlass::gemm::detail::StrideToLayoutTagB_t<StrideB>;
  using LayoutTagC = cutlass::gemm::detail::StrideToLayoutTagC_t<StrideC>;
  using LayoutTagD = cutlass::gemm::detail::StrideToLayoutTagC_t<StrideD>;

  //
  // Data members
  //

  /// Initialization
  StrideA stride_A;
  StrideB stride_B;
  StrideC stride_C;
  StrideD stride_D;
  uint64_t seed = 0;

  cutlass::DeviceAllocation<typename Gemm::ElementA> block_A;
  cutlass::DeviceAllocation<typename Gemm::ElementB> block_B;
  cutlass::DeviceAllocation<typename Gemm::ElementC> block_C;
  cutlass::DeviceAllocation<typename Gemm::ElementD> block_D;
  cutlass::DeviceAllocation<typename Gemm::ElementD> block_ref_D;

  //
  // Methods
  //

  bool verify(const ProblemShapeType& problem_size, float alpha, float beta) {
    auto [M, N, K, L] = problem_size;

    cutlass::TensorRef ref_A(block_A.get(), Gemm::LayoutA::packed({M, K}));
    cutlass::TensorRef ref_B(block_B.get(), Gemm::LayoutB::packed({K, N}));
    cutlass::TensorRef ref_C(block_C.get(), Gemm::LayoutC::packed({M, N}));
    cutlass::TensorRef ref_D(block_ref_D.get(), Gemm::LayoutD::packed({M, N}));

    cutlass::reference::device::GemmComplex(
          {M, N, K},
          ElementScalar(alpha),
          ref_A,
          cutlass::ComplexTransform::kNone,
          ref_B,
          cutlass::ComplexTransform::kNone,
          ElementScalar(beta),
          ref_C,
          ref_D,
          ElementAccumulator(0),
          L,     // batch_count
          M * K, // batch_stride_A
          K * N, // batch_stride_B
          M * N, // batch_stride_C
          M * N  // batch_stride_D
        );

    cudaError_t result = cudaDeviceSynchronize();
    if (result != cudaSuccess) {
      std::cerr << "Reference kernel failed. Last CUDA error: "
                << cudaGetErrorString(result) << std::endl;
      return false;
    }

    // Check if output from CUTLASS kernel and reference kernel are equal or not
    bool passed = cutlass::reference::device::BlockCompareEqual(block_ref_D.get(), block_D.get(), block_D.size());

    return passed;
  }

  /// Initialize operands to be used in the GEMM and reference GEMM
  void initialize(const ProblemShapeType& problem_size) {
    auto problem_shape_MNKL = cute::append<4>(problem_size, 1);
    auto [M, N, K, L] = problem_shape_MNKL;

    stride_A = cutlass::make_cute_packed_stride(StrideA{}, cute::make_shape(M, K, L));
    stride_B = cutlass::make_cute_packed_stride(StrideB{}, cute::make_shape(N, K, L));
    stride_C = cutlass::make_cute_packed_stride(StrideC{}, cute::make_shape(M, N, L));
    stride_D = cutlass::make_cute_packed_stride(StrideD{}, cute::make_shape(M, N, L));

    block_A.reset(M * K * L);
    block_B.reset(K * N * L);
    block_C.reset(M * N * L);
    block_D.reset(M * N * L);
    block_ref_D.reset(M * N * L);

    initialize_block(block_A, seed + 2023);
    initialize_block(block_B, seed + 2022);
    initialize_block(block_C, seed + 2021);
  }

  bool run(const Options& options, const cutlass::KernelHardwareInfo& hw_info) {
    ProblemShapeType problem_size = ProblemShapeType{options.m, options.n, options.k, options.l};

    initialize(problem_size);

    typename Gemm::Arguments arguments{
      cutlass::gemm::GemmUniversalMode::kGemm,
      problem_size,
      {block_A.get(), stride_A, block_B.get(), stride_B},
      {{}, // epilogue.thread
       block_C.get(), stride_C, block_D.get(), stride_D},
      hw_info
    };

    arguments.scheduler.max_swizzle_size = options.swizzle;

    // See example 48 for details on custom EVT construction
    if constexpr (UseCustomEVT) {
      arguments.epilogue.thread =
        {    // ternary op : beta * C + (alpha * acc)
          {{options.beta}}, // leaf op+args : beta
          {},               // leaf op+args : C
          {                 // binary op : alpha * acc
            {{options.alpha}}, // leaf op+args : alpha
            {},                // leaf op+args : acc
            {}              // binary args : multiplies
          },                // end binary op
          {} // ternary args : multiply_add
        };   // end ternary op
    }
    // Pre-defined fusions will have flat, named args for user-friendlyness
    else {
      arguments.epilogue.thread.alpha = options.alpha;
      arguments.epilogue.thread.beta = options.beta;
    }

    Gemm gemm_op;

    size_t workspace_size = Gemm::get_workspace_size(arguments);
    cutlass::device_memory::allocation<uint8_t> workspace(workspace_size);

    cutlass::Status status = gemm_op.can_implement(arguments);
    if (status != cutlass::Status::kSuccess) {
      std::cerr << "This kernel is not supported. Last CUDA error is: "
                << cudaGetErrorString(cudaGetLastError()) << std::endl;
      return false;
    }

    status = gemm_op.initialize(arguments, workspace.get());
    if (status != cutlass::Status::kSuccess) {
      std::cerr << "Failed to initialize the CUTLASS kernel. Last CUDA error is: "
                << cudaGetErrorString(cudaGetLastError()) << std::endl;
      return false;
    }

    // Run the GEMM
    status = gemm_op.run();
    if (status != cutlass::Status::kSuccess) {
      std::cerr << "Failed to launch the CUTLASS kernel. Last CUDA error is: "
                << cudaGetErrorString(cudaGetLastError()) << std::endl;
      return false;
    }

    cudaError_t result = cudaDeviceSynchronize();
    if (result != cudaSuccess) {
      std::cerr << "Error running the CUTLASS kernel. Last CUDA error is: "
                << cudaGetErrorString(result) << std::endl;
      return false;
    }

    // Verify that the result is correct
    bool passed = verify(problem_size, options.alpha, options.beta);
    if (!passed) {
      std::cerr << "Reference check failed" << std::endl;
    }

    return passed;
  }

};

#endif // defined(CUTLASS_ARCH_MMA_SM100_SUPPORTED)

///////////////////////////////////////////////////////////////////////////////////////////////////

/// Helper to print a description of the example run and its result
void print_result(const std::string& description, bool passed) {
  std::cout << description << ": " << (passed ? "Passed" : "Failed") << std::endl;
}

///////////////////////////////////////////////////////////////////////////////////////////////////

int main(int argc, char const **args) {

  cudaDeviceProp props;

  cudaError_t error = cudaGetDeviceProperties(&props, 0);
  if (error != cudaSuccess) {
    std::cerr << "cudaGetDeviceProperties() returned an error: " << cudaGetErrorString(error) << std::endl;
    return -1;
  }

if (__CUDACC_VER_MAJOR__ < 12 || (__CUDACC_VER_MAJOR__ == 12 && __CUDACC_VER_MINOR__ < 8)) {
    std::cerr << "This example requires CUDA 12.8 or newer." << std::endl;
    // Returning zero so this test passes on older Toolkits. Its actions are no-op.
    return 0;
  }

  if (props.major != 10 || props.minor != 0) {
    std::cerr << "This example requires a GPU with compute capability 100a)." << std::endl;
    return 0;
  }

  //
  // Parse options
  //

  Options options;

  options.parse(argc, args);

  if (options.help) {
    options.print_usage(std::cout) << std::endl;
    return 0;
  }

  if (options.error) {
    std::cerr << "Aborting execution." << std::endl;
    return -1;
  }

#if defined(CUTLASS_ARCH_MMA_SM100_SUPPORTED)

  //
  // Run examples
  //

  // The KernelHardwareInfo struct holds the number of SMs on the GPU with a given device ID. This
  // information is used by the underlying kernel.
  cutlass::KernelHardwareInfo hw_info;

  // Change device_id to another value if you are running on a machine with multiple GPUs and wish
  // to use a GPU other than that with device ID 0.
  hw_info.device_id = 0;
  hw_info.sm_count = cutlass::KernelHardwareInfo::query_device_multiprocessor_count(hw_info.device_id);

  bool passed;

  // Auto mainloop and epilogue schedules must be used together to guarantee functionality
  ExampleRunner<> runner_0;
  passed = runner_0.run(options, hw_info);
  print_result("KernelScheduleAuto mainloop schedule with EpilogueScheduleAuto epilogue schedule", passed);

  // Mainloop stage counts can be specified manually
  // It is the user's responsibility to ensure there is enough device smem to allocate manual stage counts
  ExampleRunner<
    cutlass::gemm::collective::KernelScheduleAuto,
    cutlass::epilogue::collective::EpilogueScheduleAuto,
    _3> runner_1;
  passed = runner_1.run(options, hw_info);
  print_result("KernelScheduleAuto mainloop schedule with EpilogueScheduleAuto epilogue schedule and 3 mainloop stages", passed);

  // 1SM cluster MMA mainloop schedules can be used with direct store ("no-smem") epilogue schedules
  ExampleRunner<cutlass::gemm::KernelTmaWarpSpecialized1SmSm100, cutlass::epilogue::NoSmemWarpSpecialized1Sm> runner_2;
  passed = runner_2.run(options, hw_info);
  print_result("KernelTmaWarpSpecialized1SmSm100 mainloop schedule with NoSmemWarpSpecialized1Sm epilogue schedule", passed);

  // 1SM cluster MMA mainloop schedules can also be used with 1SM TMA epilogue schedules
  // 1SM cluster MMA mainloop schedules will not work with 2SM TMA epilogue schedules
  ExampleRunner<cutlass::gemm::KernelTmaWarpSpecialized1SmSm100, cutlass::epilogue::TmaWarpSpecialized1Sm> runner_3;
  passed = runner_3.run(options, hw_info);
  print_result("KernelTmaWarpSpecialized1SmSm100 mainloop schedule with TmaWarpSpecialized1Sm epilogue schedule", passed);

  // 2SM cluster MMA mainloop schedules can be used with direct store ("no-smem") epilogue schedules
  ExampleRunner<cutlass::gemm::KernelTmaWarpSpecialized2SmSm100, cutlass::epilogue::NoSmemWarpSpecialized2Sm> runner_4;
  passed = runner_4.run(options, hw_info);
  print_result("KernelTmaWarpSpecialized2SmSm100 mainloop schedule with NoSmemWarpSpecialized2Sm epilogue schedule", passed);

  // 2SM cluster MMA mainloop schedules can also be used with 2SM TMA epilogue schedules
  // 2SM cluster MMA mainloop schedules will not work with SM TMA epilogue schedules
  ExampleRunner<cutlass::gemm::KernelTmaWarpSpecialized2SmSm100, cutlass::epilogue::TmaWarpSpecialized2Sm> runner_5;
  passed = runner_5.run(options, hw_info);
  print_result("KernelTmaWarpSpecialized2SmSm100 mainloop schedule with TmaWarpSpecialized2Sm epilogue schedule", passed);

  // Blackwell Auto schedule supports custom EVT fusions
  constexpr bool UseCustomEVT = true;
  ExampleRunner<
    cutlass::gemm::collective::KernelScheduleAuto,
    cutlass::epilogue::collective::EpilogueScheduleAuto,
    cutlass::gemm::collective::StageCountAuto,
    UseCustomEVT> runner_6;
  passed = runner_6.run(options, hw_info);
  print_result("KernelScheduleAuto mainloop schedule with EpilogueScheduleAuto epilogue schedule and custom EVT", passed);

  // 1SM TMA epilogue schedules support custom EVT fusions
  ExampleRunner<
    cutlass::gemm::KernelTmaWarpSpecialized1SmSm100,
    cutlass::epilogue::TmaWarpSpecialized1Sm,
    cutlass::gemm::collective::StageCountAuto,
    UseCustomEVT> runner_7;
  passed = runner_7.run(options, hw_info);
  print_result("KernelTmaWarpSpecialized1SmSm100 mainloop schedule with TmaWarpSpecialized1Sm epilogue and custom EVT", passed);

  // 2SM TMA epilogue schedules support custom EVT fusions
  ExampleRunner<
    cutlass::gemm::KernelTmaWarpSpecialized2SmSm100,
    cutlass::epilogue::TmaWarpSpecialized2Sm,
    cutlass::gemm::collective::StageCountAuto,
    UseCustomEVT> runner_8;
  passed = runner_8.run(options, hw_info);
  print_result("KernelTmaWarpSpecialized2SmSm100 mainloop schedule with TmaWarpSpecialized2Sm epilogue and custom EVT", passed);


  // Blackwell direct store epilogue schedule supports custom EVTs and named fusion operations as well (not supported for pre-Blackwell kernels)
  ExampleRunner<
    cutlass::gemm::KernelTmaWarpSpecialized1SmSm100,
    cutlass::epilogue::NoSmemWarpSpecialized1Sm,
    cutlass::gemm::collective::StageCountAuto,
    UseCustomEVT> runner_9;
  passed = runner_9.run(options, hw_info);
  print_result("KernelTmaWarpSpecialized1SmSm100 mainloop schedule with NoSmemWarpSpecialized1Sm epilogue and custom EVT", passed);

#endif

  return 0;
}

/////////////////////////////////////////////////////////////////////////////////////////////////


// ===== COMPILED SASS (sm_100a) =====

	.target	sm_100a

	.elftype	@"ET_EXEC"


//--------------------- .note.nv.tkinfo           --------------------------
	.section	.note.nv.tkinfo,"",@"SHT_NOTE"
	.sectionflags	@"SHF_NOTE_NV_TKINFO"
	.tkinfo
        /*0018*/ 	.word	0x00000002
        /*0030*/ 	.string	""
        /*0030*/ 	.string	"ptxas"
        /*0030*/ 	.string	"Cuda compilation tools, release 13.0, V13.0.88"
        /*0030*/ 	.string	"Build cuda_13.0.r13.0/compiler.36424714_0"
        /*0030*/ 	.string	"-arch sm_100a -m 64 "



//--------------------- .note.nv.cuinfo           --------------------------
	.section	.note.nv.cuinfo,"",@"SHT_NOTE"
	.sectionflags	@"SHF_NOTE_NV_CUINFO"
        /*0018*/ 	.short	0x0002
        /*001a*/ 	.short	0x0064
        /*001c*/ 	.short	0x0082
	.zero		2


//--------------------- .nv.info                  --------------------------
	.section	.nv.info,"",@"SHT_CUDA_INFO"
	.align	4


	//----- nvinfo : EIATTR_REGCOUNT
	.align		4
        /*0000*/ 	.byte	0x04, 0x2f
        /*0002*/ 	.short	(.L_29 - .L_28)
	.align		4
.L_28:
        /*0004*/ 	.word	index@(_ZN7cutlass13device_kernelINS_4gemm6kernel13GemmUniversalIN4cute5tupleIJiiiiEEENS1_10collective13CollectiveMmaINS1_35MainloopSm100TmaUmmaWarpSpecializedILi8ELi2ELi4ENS5_IJNS4_1CILi2EEESB_NSA_ILi1EEEEEEEENS5_IJNSA_ILi256EEENSA_ILi128EEENSA_ILi64EEEEEENS_6half_tENS5_IJlSC_lEEESJ_SK_NS4_8TiledMMAINS4_8MMA_AtomIJNS4_26SM100_MMA_F16BF16_2x1SM_SSISJ_SJ_fLi256ELi128ELNS4_4UMMA5MajorE0ELSP_0ELNSO_7ScaleInE0ELSQ_0EEEEEENS4_6LayoutINS5_IJSC_SC_SC_EEENS5_IJNSA_ILi0EEESV_SV_EEEEENS5_IJNS4_10UnderscoreESY_SY_EEEEENS4_28SM100_TMA_2SM_LOAD_MULTICASTENS4_14ComposedLayoutINS4_7SwizzleILi3ELi4ELi3EEENS4_18smem_ptr_flag_bitsILi16EEENST_INS5_IJNSA_ILi8EEESH_EEENS5_IJSH_SC_EEEEEEEvNS4_8identityENS4_18SM100_TMA_2SM_LOADES1B_vS1C_EENS_8epilogue10collective18CollectiveEpilogueINS1F_23Sm100TmaWarpSpecializedILi4ELi2ELi32ELb1ELb0EEEJNS5_IJSG_SG_SH_EEENS5_IJNST_ISG_SC_EENST_INSA_ILi32EEESC_EEEEESJ_NS5_IJSC_llEEESJ_S1P_NS1F_6fusion15FusionCallbacksIS1J_NS1Q_17LinearCombinationISJ_fSJ_fLNS_15FloatRoundStyleE2EEES1K_S1O_JEEENS4_5SM1004TMEM4LOAD26SM100_TMEM_LOAD_16dp256b4xENS4_13SM90_TMA_LOADENS12_IS14_S16_NST_INS5_IJSH_S17_EEENS5_IJSC_SH_EEEEEEENS4_17SM75_U16x8_LDSM_TENS4_14SM90_TMA_STOREES24_NS4_17SM90_U16x8_STSM_TENS4_39AutoVectorizingCopyWithAssumedAlignmentILi128EEEEEEvvEEEEvNT_6ParamsE)
        /*0008*/ 	.word	0x0000007a


	//----- nvinfo : EIATTR_FRAME_SIZE
	.align		4
.L_29:
        /*000c*/ 	.byte	0x04, 0x11
        /*000e*/ 	.short	(.L_31 - .L_30)
	.align		4
.L_30:
        /*0010*/ 	.word	index@($__internal_23_$__cuda_sm10x_tcgen05_guardrail_trap_unallocated_columns_being_dealloced)
        /*0014*/ 	.word	0x00000000


	//----- nvinfo : EIATTR_FRAME_SIZE
	.align		4
.L_31:
        /*0018*/ 	.byte	0x04, 0x11
        /*001a*/ 	.short	(.L_33 - .L_32)
	.align		4
.L_32:
        /*001c*/ 	.word	index@($__internal_22_$__cuda_sm10x_tcgen05_guardrail_trap_phase_invalid_during_alloc)
        /*0020*/ 	.word	0x00000000


	//----- nvinfo : EIATTR_FRAME_SIZE
	.align		4
.L_33:
        /*0024*/ 	.byte	0x04, 0x11
        /*0026*/ 	.short	(.L_35 - .L_34)
	.align		4
.L_34:
        /*0028*/ 	.word	index@($__internal_21_$__cuda_sm10x_tcgen05_guardrail_trap_col_being_dealloced_not_returned_by_alloc)
        /*002c*/ 	.word	0x00000000


	//----- nvinfo : EIATTR_FRAME_SIZE
	.align		4
.L_35:
        /*0030*/ 	.byte	0x04, 0x11
        /*0032*/ 	.short	(.L_37 - .L_36)
	.align		4
.L_36:
        /*0034*/ 	.word	index@(_ZN7cutlass13device_kernelINS_4gemm6kernel13GemmUniversalIN4cute5tupleIJiiiiEEENS1_10collective13CollectiveMmaINS1_35MainloopSm100TmaUmmaWarpSpecializedILi8ELi2ELi4ENS5_IJNS4_1CILi2EEESB_NSA_ILi1EEEEEEEENS5_IJNSA_ILi256EEENSA_ILi128EEENSA_ILi64EEEEEENS_6half_tENS5_IJlSC_lEEESJ_SK_NS4_8TiledMMAINS4_8MMA_AtomIJNS4_26SM100_MMA_F16BF16_2x1SM_SSISJ_SJ_fLi256ELi128ELNS4_4UMMA5MajorE0ELSP_0ELNSO_7ScaleInE0ELSQ_0EEEEEENS4_6LayoutINS5_IJSC_SC_SC_EEENS5_IJNSA_ILi0EEESV_SV_EEEEENS5_IJNS4_10UnderscoreESY_SY_EEEEENS4_28SM100_TMA_2SM_LOAD_MULTICASTENS4_14ComposedLayoutINS4_7SwizzleILi3ELi4ELi3EEENS4_18smem_ptr_flag_bitsILi16EEENST_INS5_IJNSA_ILi8EEESH_EEENS5_IJSH_SC_EEEEEEEvNS4_8identityENS4_18SM100_TMA_2SM_LOADES1B_vS1C_EENS_8epilogue10collective18CollectiveEpilogueINS1F_23Sm100TmaWarpSpecializedILi4ELi2ELi32ELb1ELb0EEEJNS5_IJSG_SG_SH_EEENS5_IJNST_ISG_SC_EENST_INSA_ILi32EEESC_EEEEESJ_NS5_IJSC_llEEESJ_S1P_NS1F_6fusion15FusionCallbacksIS1J_NS1Q_17LinearCombinationISJ_fSJ_fLNS_15FloatRoundStyleE2EEES1K_S1O_JEEENS4_5SM1004TMEM4LOAD26SM100_TMEM_LOAD_16dp256b4xENS4_13SM90_TMA_LOADENS12_IS14_S16_NST_INS5_IJSH_S17_EEENS5_IJSC_SH_EEEEEEENS4_17SM75_U16x8_LDSM_TENS4_14SM90_TMA_STOREES24_NS4_17SM90_U16x8_STSM_TENS4_39AutoVectorizingCopyWithAssumedAlignmentILi128EEEEEEvvEEEEvNT_6ParamsE)
        /*0038*/ 	.word	0x00000000


	//----- nvinfo : EIATTR_REGCOUNT
	.align		4
.L_37:
        /*003c*/ 	.byte	0x04, 0x2f
        /*003e*/ 	.short	(.L_39 - .L_38)
	.align		4
.L_38:
        /*0040*/ 	.word	index@(_ZN7cutlass13device_kernelINS_4gemm6kernel13GemmUniversalIN4cute5tupleIJiiiiEEENS1_10collective13CollectiveMmaINS1_35MainloopSm100TmaUmmaWarpSpecializedILi3ELi2ELi4ENS5_IJNS4_1CILi2EEESB_NSA_ILi1EEEEEEEENS5_IJNSA_ILi256EEENSA_ILi128EEENSA_ILi64EEEEEENS_6half_tENS5_IJlSC_lEEESJ_SK_NS4_8TiledMMAINS4_8MMA_AtomIJNS4_26SM100_MMA_F16BF16_2x1SM_SSISJ_SJ_fLi256ELi128ELNS4_4UMMA5MajorE0ELSP_0ELNSO_7ScaleInE0ELSQ_0EEEEEENS4_6LayoutINS5_IJSC_SC_SC_EEENS5_IJNSA_ILi0EEESV_SV_EEEEENS5_IJNS4_10UnderscoreESY_SY_EEEEENS4_28SM100_TMA_2SM_LOAD_MULTICASTENS4_14ComposedLayoutINS4_7SwizzleILi3ELi4ELi3EEENS4_18smem_ptr_flag_bitsILi16EEENST_INS5_IJNSA_ILi8EEESH_EEENS5_IJSH_SC_EEEEEEEvNS4_8identityENS4_18SM100_TMA_2SM_LOADES1B_vS1C_EENS_8epilogue10collective18CollectiveEpilogueINS1F_23Sm100TmaWarpSpecializedILi4ELi2ELi32ELb1ELb0EEEJNS5_IJSG_SG_SH_EEENS5_IJNST_ISG_SC_EENST_INSA_ILi32EEESC_EEEEESJ_NS5_IJSC_llEEESJ_S1P_NS1F_6fusion15FusionCallbacksIS1J_NS1Q_17LinearCombinationISJ_fSJ_fLNS_15FloatRoundStyleE2EEES1K_S1O_JEEENS4_5SM1004TMEM4LOAD26SM100_TMEM_LOAD_16dp256b4xENS4_13SM90_TMA_LOADENS12_IS14_S16_NST_INS5_IJSH_S17_EEENS5_IJSC_SH_EEEEEEENS4_17SM75_U16x8_LDSM_TENS4_14SM90_TMA_STOREES24_NS4_17SM90_U16x8_STSM_TENS4_39AutoVectorizingCopyWithAssumedAlignmentILi128EEEEEEvvEEEEvNT_6ParamsE)
        /*0044*/ 	.word	0x0000007a


	//----- nvinfo : EIATTR_FRAME_SIZE
	.align		4
.L_39:
        /*0048*/ 	.byte	0x04, 0x11
        /*004a*/ 	.short	(.L_41 - .L_40)
	.align		4
.L_40:
        /*004c*/ 	.word	index@($__internal_20_$__cuda_sm10x_tcgen05_guardrail_trap_unallocated_columns_being_dealloced)
        /*0050*/ 	.word	0x00000000


	//----- nvinfo : EIATTR_FRAME_SIZE
	.align		4
.L_41:
        /*0054*/ 	.byte	0x04, 0x11
        /*0056*/ 	.short	(.L_43 - .L_42)
	.align		4
.L_42:
        /*0058*/ 	.word	index@($__internal_19_$__cuda_sm10x_tcgen05_guardrail_trap_phase_invalid_during_alloc)
        /*005c*/ 	.word	0x00000000


	//----- nvinfo : EIATTR_FRAME_SIZE
	.align		4
.L_43:
        /*0060*/ 	.byte	0x04, 0x11
        /*0062*/ 	.short	(.L_45 - .L_44)
	.align		4
.L_44:
        /*0064*/ 	.word	index@($__internal_18_$__cuda_sm10x_tcgen05_guardrail_trap_col_being_dealloced_not_returned_by_alloc)
        /*0068*/ 	.word	0x00000000


	//----- nvinfo : EIATTR_FRAME_SIZE
	.align		4
.L_45:
        /*006c*/ 	.byte	0x04, 0x11
        /*006e*/ 	.short	(.L_47 - .L_46)
	.align		4
.L_46:
        /*0070*/ 	.word	index@(_ZN7cutlass13device_kernelINS_4gemm6kernel13GemmUniversalIN4cute5tupleIJiiiiEEENS1_10collective13CollectiveMmaINS1_35MainloopSm100TmaUmmaWarpSpecializedILi3ELi2ELi4ENS5_IJNS4_1CILi2EEESB_NSA_ILi1EEEEEEEENS5_IJNSA_ILi256EEENSA_ILi128EEENSA_ILi64EEEEEENS_6half_tENS5_IJlSC_lEEESJ_SK_NS4_8TiledMMAINS4_8MMA_AtomIJNS4_26SM100_MMA_F16BF16_2x1SM_SSISJ_SJ_fLi256ELi128ELNS4_4UMMA5MajorE0ELSP_0ELNSO_7ScaleInE0ELSQ_0EEEEEENS4_6LayoutINS5_IJSC_SC_SC_EEENS5_IJNSA_ILi0EEESV_SV_EEEEENS5_IJNS4_10UnderscoreESY_SY_EEEEENS4_28SM100_TMA_2SM_LOAD_MULTICASTENS4_14ComposedLayoutINS4_7SwizzleILi3ELi4ELi3EEENS4_18smem_ptr_flag_bitsILi16EEENST_INS5_IJNSA_ILi8EEESH_EEENS5_IJSH_SC_EEEEEEEvNS4_8identityENS4_18SM100_TMA_2SM_LOADES1B_vS1C_EENS_8epilogue10collective18CollectiveEpilogueINS1F_23Sm100TmaWarpSpecializedILi4ELi2ELi32ELb1ELb0EEEJNS5_IJSG_SG_SH_EEENS5_IJNST_ISG_SC_EENST_INSA_ILi32EEESC_EEEEESJ_NS5_IJSC_llEEESJ_S1P_NS1F_6fusion15FusionCallbacksIS1J_NS1Q_17LinearCombinationISJ_fSJ_fLNS_15FloatRoundStyleE2EEES1K_S1O_JEEENS4_5SM1004TMEM4LOAD26SM100_TMEM_LOAD_16dp256b4xENS4_13SM90_TMA_LOADENS12_IS14_S16_NST_INS5_IJSH_S17_EEENS5_IJSC_SH_EEEEEEENS4_17SM75_U16x8_LDSM_TENS4_14SM90_TMA_STOREES24_NS4_17SM90_U16x8_STSM_TENS4_39AutoVectorizingCopyWithAssumedAlignmentILi128EEEEEEvvEEEEvNT_6ParamsE)
        /*0074*/ 	.word	0x00000000


	//----- nvinfo : EIATTR_REGCOUNT
	.align		4
.L_47:
        /*0078*/ 	.byte	0x04, 0x2f
        /*007a*/ 	.short	(.L_49 - .L_48)
	.align		4
.L_48:
        /*007c*/ 	.word	index@(_ZN7cutlass13device_kernelINS_4gemm6kernel13GemmUniversalIN4cute5tupleIJiiiiEEENS1_10collective13CollectiveMmaINS1_35MainloopSm100TmaUmmaWarpSpecializedILi7ELi2ELi4ENS5_IJNS4_1CILi2EEESB_NSA_ILi1EEEEEEEENS5_IJNSA_ILi128EEESF_NSA_ILi64EEEEEENS_6half_tENS5_IJlSC_lEEESI_SJ_NS4_8TiledMMAINS4_8MMA_AtomIJNS4_20SM100_MMA_F16BF16_SSISI_SI_fLi128ELi128ELNS4_4UMMA5MajorE0ELSO_0ELNSN_7ScaleInE0ELSP_0EEEEEENS4_6LayoutINS5_IJSC_SC_SC_EEENS5_IJNSA_ILi0EEESU_SU_EEEEENS5_IJNS4_10UnderscoreESX_SX_EEEEENS4_23SM90_TMA_LOAD_MULTICASTENS4_14ComposedLayoutINS4_7SwizzleILi3ELi4ELi3EEENS4_18smem_ptr_flag_bitsILi16EEENSS_INS5_IJNSA_ILi8EEESG_EEENS5_IJSG_SC_EEEEEEEvNS4_8identityES10_S1A_vS1B_EENS_8epilogue10collective18CollectiveEpilogueINS1D_26Sm100NoSmemWarpSpecializedEJNS5_IJSF_SG_EEESI_NS5_IJSC_llEEESI_S1I_NS1D_6fusion15FusionCallbacksIS1G_NS1J_17LinearCombinationISI_fSI_fLNS_15FloatRoundStyleE2EEESH_S1H_JEEENS4_5SM1004TMEM4LOAD26SM100_TMEM_LOAD_16dp256b8xES16_S16_EEEvvEEEEvNT_6ParamsE)
        /*0080*/ 	.word	0x000000f0


	//----- nvinfo : EIATTR_FRAME_SIZE
	.align		4
.L_49:
        /*0084*/ 	.byte	0x04, 0x11
        /*0086*/ 	.short	(.L_51 - .L_50)
	.align		4
.L_50:
        /*0088*/ 	.word	index@($__internal_17_$__cuda_sm10x_tcgen05_guardrail_trap_unallocated_columns_being_dealloced)
        /*008c*/ 	.word	0x00000000


	//----- nvinfo : EIATTR_FRAME_SIZE
	.align		4
.L_51:
        /*0090*/ 	.byte	0x04, 0x11
        /*0092*/ 	.short	(.L_53 - .L_52)
	.align		4
.L_52:
        /*0094*/ 	.word	index@($__internal_16_$__cuda_sm10x_tcgen05_guardrail_trap_phase_invalid_during_alloc)
        /*0098*/ 	.word	0x00000000


	//----- nvinfo : EIATTR_FRAME_SIZE
	.align		4
.L_53:
        /*009c*/ 	.byte	0x04, 0x11
        /*009e*/ 	.short	(.L_55 - .L_54)
	.align		4
.L_54:
        /*00a0*/ 	.word	index@($__internal_15_$__cuda_sm10x_tcgen05_guardrail_trap_col_being_dealloced_not_returned_by_alloc)
        /*00a4*/ 	.word	0x00000000


	//----- nvinfo : EIATTR_FRAME_SIZE
	.align		4
.L_55:
        /*00a8*/ 	.byte	0x04, 0x11
        /*00aa*/ 	.short	(.L_57 - .L_56)
	.align		4
.L_56:
        /*00ac*/ 	.word	index@(_ZN7cutlass13device_kernelINS_4gemm6kernel13GemmUniversalIN4cute5tupleIJiiiiEEENS1_10collective13CollectiveMmaINS1_35MainloopSm100TmaUmmaWarpSpecializedILi7ELi2ELi4ENS5_IJNS4_1CILi2EEESB_NSA_ILi1EEEEEEEENS5_IJNSA_ILi128EEESF_NSA_ILi64EEEEEENS_6half_tENS5_IJlSC_lEEESI_SJ_NS4_8TiledMMAINS4_8MMA_AtomIJNS4_20SM100_MMA_F16BF16_SSISI_SI_fLi128ELi128ELNS4_4UMMA5MajorE0ELSO_0ELNSN_7ScaleInE0ELSP_0EEEEEENS4_6LayoutINS5_IJSC_SC_SC_EEENS5_IJNSA_ILi0EEESU_SU_EEEEENS5_IJNS4_10UnderscoreESX_SX_EEEEENS4_23SM90_TMA_LOAD_MULTICASTENS4_14ComposedLayoutINS4_7SwizzleILi3ELi4ELi3EEENS4_18smem_ptr_flag_bitsILi16EEENSS_INS5_IJNSA_ILi8EEESG_EEENS5_IJSG_SC_EEEEEEEvNS4_8identityES10_S1A_vS1B_EENS_8epilogue10collective18CollectiveEpilogueINS1D_26Sm100NoSmemWarpSpecializedEJNS5_IJSF_SG_EEESI_NS5_IJSC_llEEESI_S1I_NS1D_6fusion15FusionCallbacksIS1G_NS1J_17LinearCombinationISI_fSI_fLNS_15FloatRoundStyleE2EEESH_S1H_JEEENS4_5SM1004TMEM4LOAD26SM100_TMEM_LOAD_16dp256b8xES16_S16_EEEvvEEEEvNT_6ParamsE)
        /*00b0*/ 	.word	0x00000000


	//----- nvinfo : EIATTR_REGCOUNT
	.align		4
.L_57:
        /*00b4*/ 	.byte	0x04, 0x2f
        /*00b6*/ 	.short	(.L_59 - .L_58)
	.align		4
.L_58:
        /*00b8*/ 	.word	index@(_ZN7cutlass13device_kernelINS_4gemm6kernel13GemmUniversalIN4cute5tupleIJiiiiEEENS1_10collective13CollectiveMmaINS1_35MainloopSm100TmaUmmaWarpSpecializedILi6ELi2ELi4ENS5_IJNS4_1CILi2EEESB_NSA_ILi1EEEEEEEENS5_IJNSA_ILi128EEESF_NSA_ILi64EEEEEENS_6half_tENS5_IJlSC_lEEESI_SJ_NS4_8TiledMMAINS4_8MMA_AtomIJNS4_20SM100_MMA_F16BF16_SSISI_SI_fLi128ELi128ELNS4_4UMMA5MajorE0ELSO_0ELNSN_7ScaleInE0ELSP_0EEEEEENS4_6LayoutINS5_IJSC_SC_SC_EEENS5_IJNSA_ILi0EEESU_SU_EEEEENS5_IJNS4_10UnderscoreESX_SX_EEEEENS4_23SM90_TMA_LOAD_MULTICASTENS4_14ComposedLayoutINS4_7SwizzleILi3ELi4ELi3EEENS4_18smem_ptr_flag_bitsILi16EEENSS_INS5_IJNSA_ILi8EEESG_EEENS5_IJSG_SC_EEEEEEEvNS4_8identityES10_S1A_vS1B_EENS_8epilogue10collective18CollectiveEpilogueINS1D_23Sm100TmaWarpSpecializedILi4ELi2ELi32ELb1ELb0EEEJSH_NS5_IJNSS_ISF_SC_EENSS_INSA_ILi32EEESC_EEEEESI_NS5_IJSC_llEEESI_S1M_NS1D_6fusion15FusionCallbacksIS1H_NS1N_17LinearCombinationISI_fSI_fLNS_15FloatRoundStyleE2EEESH_S1L_JEEENS4_5SM1004TMEM4LOAD26SM100_TMEM_LOAD_16dp256b4xENS4_13SM90_TMA_LOADENS11_IS13_S15_NSS_INS5_IJSG_S16_EEENS5_IJSC_SG_EEEEEEENS4_17SM75_U16x8_LDSM_TENS4_14SM90_TMA_STOREES21_NS4_17SM90_U16x8_STSM_TENS4_39AutoVectorizingCopyWithAssumedAlignmentILi128EEEEEEvvEEEEvNT_6ParamsE)
        /*00bc*/ 	.word	0x00000060


	//----- nvinfo : EIATTR_FRAME_SIZE
	.align		4
.L_59:
        /*00c0*/ 	.byte	0x04, 0x11
        /*00c2*/ 	.short	(.L_61 - .L_60)
	.align		4
.L_60:
        /*00c4*/ 	.word	index@($__internal_14_$__cuda_sm10x_tcgen05_guardrail_trap_unallocated_columns_being_dealloced)
        /*00c8*/ 	.word	0x00000000


	//----- nvinfo : EIATTR_FRAME_SIZE
	.align		4
.L_61:
        /*00cc*/ 	.byte	0x04, 0x11
        /*00ce*/ 	.short	(.L_63 - .L_62)
	.align		4
.L_62:
        /*00d0*/ 	.word	index@($__internal_13_$__cuda_sm10x_tcgen05_guardrail_trap_phase_invalid_during_alloc)
        /*00d4*/ 	.word	0x00000000


	//----- nvinfo : EIATTR_FRAME_SIZE
	.align		4
.L_63:
        /*00d8*/ 	.byte	0x04, 0x11
        /*00da*/ 	.short	(.L_65 - .L_64)
	.align		4
.L_64:
        /*00dc*/ 	.word	index@($__internal_12_$__cuda_sm10x_tcgen05_guardrail_trap_col_being_dealloced_not_returned_by_alloc)
        /*00e0*/ 	.word	0x00000000


	//----- nvinfo : EIATTR_FRAME_SIZE
	.align		4
.L_65:
        /*00e4*/ 	.byte	0x04, 0x11
        /*00e6*/ 	.short	(.L_67 - .L_66)
	.align		4
.L_66:
        /*00e8*/ 	.word	index@(_ZN7cutlass13device_kernelINS_4gemm6kernel13GemmUniversalIN4cute5tupleIJiiiiEEENS1_10collective13CollectiveMmaINS1_35MainloopSm100TmaUmmaWarpSpecializedILi6ELi2ELi4ENS5_IJNS4_1CILi2EEESB_NSA_ILi1EEEEEEEENS5_IJNSA_ILi128EEESF_NSA_ILi64EEEEEENS_6half_tENS5_IJlSC_lEEESI_SJ_NS4_8TiledMMAINS4_8MMA_AtomIJNS4_20SM100_MMA_F16BF16_SSISI_SI_fLi128ELi128ELNS4_4UMMA5MajorE0ELSO_0ELNSN_7ScaleInE0ELSP_0EEEEEENS4_6LayoutINS5_IJSC_SC_SC_EEENS5_IJNSA_ILi0EEESU_SU_EEEEENS5_IJNS4_10UnderscoreESX_SX_EEEEENS4_23SM90_TMA_LOAD_MULTICASTENS4_14ComposedLayoutINS4_7SwizzleILi3ELi4ELi3EEENS4_18smem_ptr_flag_bitsILi16EEENSS_INS5_IJNSA_ILi8EEESG_EEENS5_IJSG_SC_EEEEEEEvNS4_8identityES10_S1A_vS1B_EENS_8epilogue10collective18CollectiveEpilogueINS1D_23Sm100TmaWarpSpecializedILi4ELi2ELi32ELb1ELb0EEEJSH_NS5_IJNSS_ISF_SC_EENSS_INSA_ILi32EEESC_EEEEESI_NS5_IJSC_llEEESI_S1M_NS1D_6fusion15FusionCallbacksIS1H_NS1N_17LinearCombinationISI_fSI_fLNS_15FloatRoundStyleE2EEESH_S1L_JEEENS4_5SM1004TMEM4LOAD26SM100_TMEM_LOAD_16dp256b4xENS4_13SM90_TMA_LOADENS11_IS13_S15_NSS_INS5_IJSG_S16_EEENS5_IJSC_SG_EEEEEEENS4_17SM75_U16x8_LDSM_TENS4_14SM90_TMA_STOREES21_NS4_17SM90_U16x8_STSM_TENS4_39AutoVectorizingCopyWithAssumedAlignmentILi128EEEEEEvvEEEEvNT_6ParamsE)
        /*00ec*/ 	.word	0x00000000


	//----- nvinfo : EIATTR_REGCOUNT
	.align		4
.L_67:
        /*00f0*/ 	.byte	0x04, 0x2f
        /*00f2*/ 	.short	(.L_69 - .L_68)
	.align		4
.L_68:
        /*00f4*/ 	.word	index@(_ZN7cutlass13device_kernelINS_4gemm6kernel13GemmUniversalIN4cute5tupleIJiiiiEEENS1_10collective13CollectiveMmaINS1_35MainloopSm100TmaUmmaWarpSpecializedILi9ELi2ELi4ENS5_IJNS4_1CILi2EEESB_NSA_ILi1EEEEEEEENS5_IJNSA_ILi256EEENSA_ILi128EEENSA_ILi64EEEEEENS_6half_tENS5_IJlSC_lEEESJ_SK_NS4_8TiledMMAINS4_8MMA_AtomIJNS4_26SM100_MMA_F16BF16_2x1SM_SSISJ_SJ_fLi256ELi128ELNS4_4UMMA5MajorE0ELSP_0ELNSO_7ScaleInE0ELSQ_0EEEEEENS4_6LayoutINS5_IJSC_SC_SC_EEENS5_IJNSA_ILi0EEESV_SV_EEEEENS5_IJNS4_10UnderscoreESY_SY_EEEEENS4_28SM100_TMA_2SM_LOAD_MULTICASTENS4_14ComposedLayoutINS4_7SwizzleILi3ELi4ELi3EEENS4_18smem_ptr_flag_bitsILi16EEENST_INS5_IJNSA_ILi8EEESH_EEENS5_IJSH_SC_EEEEEEEvNS4_8identityENS4_18SM100_TMA_2SM_LOADES1B_vS1C_EENS_8epilogue10collective18CollectiveEpilogueINS1F_26Sm100NoSmemWarpSpecializedEJNS5_IJSG_SH_EEESJ_NS5_IJSC_llEEESJ_S1K_NS1F_6fusion15FusionCallbacksIS1I_NS1L_17LinearCombinationISJ_fSJ_fLNS_15FloatRoundStyleE2EEENS5_IJSG_SG_SH_EEES1J_JEEENS4_5SM1004TMEM4LOAD26SM100_TMEM_LOAD_16dp256b8xES17_S17_EEEvvEEEEvNT_6ParamsE)
        /*00f8*/ 	.word	0x000000f0


	//----- nvinfo : EIATTR_FRAME_SIZE
	.align		4
.L_69:
        /*00fc*/ 	.byte	0x04, 0x11
        /*00fe*/ 	.short	(.L_71 - .L_70)
	.align		4
.L_70:
        /*0100*/ 	.word	index@($__internal_11_$__cuda_sm10x_tcgen05_guardrail_trap_unallocated_columns_being_dealloced)
        /*0104*/ 	.word	0x00000000


	//----- nvinfo : EIATTR_FRAME_SIZE
	.align		4
.L_71:
        /*0108*/ 	.byte	0x04, 0x11
        /*010a*/ 	.short	(.L_73 - .L_72)
	.align		4
.L_72:
        /*010c*/ 	.word	index@($__internal_10_$__cuda_sm10x_tcgen05_guardrail_trap_phase_invalid_during_alloc)
        /*0110*/ 	.word	0x00000000


	//----- nvinfo : EIATTR_FRAME_SIZE
	.align		4
.L_73:
        /*0114*/ 	.byte	0x04, 0x11
        /*0116*/ 	.short	(.L_75 - .L_74)
	.align		4
.L_74:
        /*0118*/ 	.word	index@($__internal_9_$__cuda_sm10x_tcgen05_guardrail_trap_col_being_dealloced_not_returned_by_alloc)
        /*011c*/ 	.word	0x00000000


	//----- nvinfo : EIATTR_FRAME_SIZE
	.align		4
.L_75:
        /*0120*/ 	.byte	0x04, 0x11
        /*0122*/ 	.short	(.L_77 - .L_76)
	.align		4
.L_76:
        /*0124*/ 	.word	index@(_ZN7cutlass13device_kernelINS_4gemm6kernel13GemmUniversalIN4cute5tupleIJiiiiEEENS1_10collective13CollectiveMmaINS1_35MainloopSm100TmaUmmaWarpSpecializedILi9ELi2ELi4ENS5_IJNS4_1CILi2EEESB_NSA_ILi1EEEEEEEENS5_IJNSA_ILi256EEENSA_ILi128EEENSA_ILi64EEEEEENS_6half_tENS5_IJlSC_lEEESJ_SK_NS4_8TiledMMAINS4_8MMA_AtomIJNS4_26SM100_MMA_F16BF16_2x1SM_SSISJ_SJ_fLi256ELi128ELNS4_4UMMA5MajorE0ELSP_0ELNSO_7ScaleInE0ELSQ_0EEEEEENS4_6LayoutINS5_IJSC_SC_SC_EEENS5_IJNSA_ILi0EEESV_SV_EEEEENS5_IJNS4_10UnderscoreESY_SY_EEEEENS4_28SM100_TMA_2SM_LOAD_MULTICASTENS4_14ComposedLayoutINS4_7SwizzleILi3ELi4ELi3EEENS4_18smem_ptr_flag_bitsILi16EEENST_INS5_IJNSA_ILi8EEESH_EEENS5_IJSH_SC_EEEEEEEvNS4_8identityENS4_18SM100_TMA_2SM_LOADES1B_vS1C_EENS_8epilogue10collective18CollectiveEpilogueINS1F_26Sm100NoSmemWarpSpecializedEJNS5_IJSG_SH_EEESJ_NS5_IJSC_llEEESJ_S1K_NS1F_6fusion15FusionCallbacksIS1I_NS1L_17LinearCombinationISJ_fSJ_fLNS_15FloatRoundStyleE2EEENS5_IJSG_SG_SH_EEES1J_JEEENS4_5SM1004TMEM4LOAD26SM100_TMEM_LOAD_16dp256b8xES17_S17_EEEvvEEEEvNT_6ParamsE)
        /*0128*/ 	.word	0x00000000


	//----- nvinfo : EIATTR_REGCOUNT
	.align		4
.L_77:
        /*012c*/ 	.byte	0x04, 0x2f
        /*012e*/ 	.short	(.L_79 - .L_78)
	.align		4
.L_78:
        /*0130*/ 	.word	index@(_ZN7cutlass13device_kernelINS_4gemm6kernel13GemmUniversalIN4cute5tupleIJiiiiEEENS1_10collective13CollectiveMmaINS1_35MainloopSm100TmaUmmaWarpSpecializedILi8ELi2ELi4ENS5_IJNS4_1CILi2EEESB_NSA_ILi1EEEEEEEENS5_IJNSA_ILi256EEENSA_ILi128EEENSA_ILi64EEEEEENS_6half_tENS5_IJlSC_lEEESJ_SK_NS4_8TiledMMAINS4_8MMA_AtomIJNS4_26SM100_MMA_F16BF16_2x1SM_SSISJ_SJ_fLi256ELi128ELNS4_4UMMA5MajorE0ELSP_0ELNSO_7ScaleInE0ELSQ_0EEEEEENS4_6LayoutINS5_IJSC_SC_SC_EEENS5_IJNSA_ILi0EEESV_SV_EEEEENS5_IJNS4_10UnderscoreESY_SY_EEEEENS4_28SM100_TMA_2SM_LOAD_MULTICASTENS4_14ComposedLayoutINS4_7SwizzleILi3ELi4ELi3EEENS4_18smem_ptr_flag_bitsILi16EEENST_INS5_IJNSA_ILi8EEESH_EEENS5_IJSH_SC_EEEEEEEvNS4_8identityENS4_18SM100_TMA_2SM_LOADES1B_vS1C_EENS_8epilogue10collective18CollectiveEpilogueINS1F_23Sm100TmaWarpSpecializedILi4ELi2ELi32ELb1ELb0EEEJNS5_IJSG_SG_SH_EEENS5_IJNST_ISG_SC_EENST_INSA_ILi32EEESC_EEEEESJ_NS5_IJSC_llEEESJ_S1P_NS1F_6fusion15Sm90TreeVisitorINS1Q_11Sm90ComputeINS_24homogeneous_multiply_addESJ_fLNS_15FloatRoundStyleE2EvEEJNS1Q_19Sm90ScalarBroadcastIfSW_Li1ENS_10multipliesEEENS1Q_12Sm90SrcFetchISJ_EENS1R_INS1S_IS1X_ffLS1U_2EvEEJS1Y_NS1Q_12Sm90AccFetchEEEEEEENS4_5SM1004TMEM4LOAD26SM100_TMEM_LOAD_16dp256b4xENS4_13SM90_TMA_LOADENS12_IS14_S16_NST_INS5_IJSH_S17_EEENS5_IJSC_SH_EEEEEEENS4_17SM75_U16x8_LDSM_TENS4_14SM90_TMA_STOREES2D_NS4_17SM90_U16x8_STSM_TENS4_39AutoVectorizingCopyWithAssumedAlignmentILi128EEEEEEvvEEEEvNT_6ParamsE)
        /*0134*/ 	.word	0x00000056


	//----- nvinfo : EIATTR_FRAME_SIZE
	.align		4
.L_79:
        /*0138*/ 	.byte	0x04, 0x11
        /*013a*/ 	.short	(.L_81 - .L_80)
	.align		4
.L_80:
        /*013c*/ 	.word	index@($__internal_8_$__cuda_sm10x_tcgen05_guardrail_trap_unallocated_columns_being_dealloced)
        /*0140*/ 	.word	0x00000000


	//----- nvinfo : EIATTR_FRAME_SIZE
	.align		4
.L_81:
        /*0144*/ 	.byte	0x04, 0x11
        /*0146*/ 	.short	(.L_83 - .L_82)
	.align		4
.L_82:
        /*0148*/ 	.word	index@($__internal_7_$__cuda_sm10x_tcgen05_guardrail_trap_phase_invalid_during_alloc)
        /*014c*/ 	.word	0x00000000


	//----- nvinfo : EIATTR_FRAME_SIZE
	.align		4
.L_83:
        /*0150*/ 	.byte	0x04, 0x11
        /*0152*/ 	.short	(.L_85 - .L_84)
	.align		4
.L_84:
        /*0154*/ 	.word	index@($__internal_6_$__cuda_sm10x_tcgen05_guardrail_trap_col_being_dealloced_not_returned_by_alloc)
        /*0158*/ 	.word	0x00000000


	//----- nvinfo : EIATTR_FRAME_SIZE
	.align		4
.L_85:
        /*015c*/ 	.byte	0x04, 0x11
        /*015e*/ 	.short	(.L_87 - .L_86)
	.align		4
.L_86:
        /*0160*/ 	.word	index@(_ZN7cutlass13device_kernelINS_4gemm6kernel13GemmUniversalIN4cute5tupleIJiiiiEEENS1_10collective13CollectiveMmaINS1_35MainloopSm100TmaUmmaWarpSpecializedILi8ELi2ELi4ENS5_IJNS4_1CILi2EEESB_NSA_ILi1EEEEEEEENS5_IJNSA_ILi256EEENSA_ILi128EEENSA_ILi64EEEEEENS_6half_tENS5_IJlSC_lEEESJ_SK_NS4_8TiledMMAINS4_8MMA_AtomIJNS4_26SM100_MMA_F16BF16_2x1SM_SSISJ_SJ_fLi256ELi128ELNS4_4UMMA5MajorE0ELSP_0ELNSO_7ScaleInE0ELSQ_0EEEEEENS4_6LayoutINS5_IJSC_SC_SC_EEENS5_IJNSA_ILi0EEESV_SV_EEEEENS5_IJNS4_10UnderscoreESY_SY_EEEEENS4_28SM100_TMA_2SM_LOAD_MULTICASTENS4_14ComposedLayoutINS4_7SwizzleILi3ELi4ELi3EEENS4_18smem_ptr_flag_bitsILi16EEENST_INS5_IJNSA_ILi8EEESH_EEENS5_IJSH_SC_EEEEEEEvNS4_8identityENS4_18SM100_TMA_2SM_LOADES1B_vS1C_EENS_8epilogue10collective18CollectiveEpilogueINS1F_23Sm100TmaWarpSpecializedILi4ELi2ELi32ELb1ELb0EEEJNS5_IJSG_SG_SH_EEENS5_IJNST_ISG_SC_EENST_INSA_ILi32EEESC_EEEEESJ_NS5_IJSC_llEEESJ_S1P_NS1F_6fusion15Sm90TreeVisitorINS1Q_11Sm90ComputeINS_24homogeneous_multiply_addESJ_fLNS_15FloatRoundStyleE2EvEEJNS1Q_19Sm90ScalarBroadcastIfSW_Li1ENS_10multipliesEEENS1Q_12Sm90SrcFetchISJ_EENS1R_INS1S_IS1X_ffLS1U_2EvEEJS1Y_NS1Q_12Sm90AccFetchEEEEEEENS4_5SM1004TMEM4LOAD26SM100_TMEM_LOAD_16dp256b4xENS4_13SM90_TMA_LOADENS12_IS14_S16_NST_INS5_IJSH_S17_EEENS5_IJSC_SH_EEEEEEENS4_17SM75_U16x8_LDSM_TENS4_14SM90_TMA_STOREES2D_NS4_17SM90_U16x8_STSM_TENS4_39AutoVectorizingCopyWithAssumedAlignmentILi128EEEEEEvvEEEEvNT_6ParamsE)
        /*0164*/ 	.word	0x00000000


	//----- nvinfo : EIATTR_REGCOUNT
	.align		4
.L_87:
        /*0168*/ 	.byte	0x04, 0x2f
        /*016a*/ 	.short	(.L_89 - .L_88)
	.align		4
.L_88:
        /*016c*/ 	.word	index@(_ZN7cutlass13device_kernelINS_4gemm6kernel13GemmUniversalIN4cute5tupleIJiiiiEEENS1_10collective13CollectiveMmaINS1_35MainloopSm100TmaUmmaWarpSpecializedILi6ELi2ELi4ENS5_IJNS4_1CILi2EEESB_NSA_ILi1EEEEEEEENS5_IJNSA_ILi128EEESF_NSA_ILi64EEEEEENS_6half_tENS5_IJlSC_lEEESI_SJ_NS4_8TiledMMAINS4_8MMA_AtomIJNS4_20SM100_MMA_F16BF16_SSISI_SI_fLi128ELi128ELNS4_4UMMA5MajorE0ELSO_0ELNSN_7ScaleInE0ELSP_0EEEEEENS4_6LayoutINS5_IJSC_SC_SC_EEENS5_IJNSA_ILi0EEESU_SU_EEEEENS5_IJNS4_10UnderscoreESX_SX_EEEEENS4_23SM90_TMA_LOAD_MULTICASTENS4_14ComposedLayoutINS4_7SwizzleILi3ELi4ELi3EEENS4_18smem_ptr_flag_bitsILi16EEENSS_INS5_IJNSA_ILi8EEESG_EEENS5_IJSG_SC_EEEEEEEvNS4_8identityES10_S1A_vS1B_EENS_8epilogue10collective18CollectiveEpilogueINS1D_23Sm100TmaWarpSpecializedILi4ELi2ELi32ELb1ELb0EEEJSH_NS5_IJNSS_ISF_SC_EENSS_INSA_ILi32EEESC_EEEEESI_NS5_IJSC_llEEESI_S1M_NS1D_6fusion15Sm90TreeVisitorINS1N_11Sm90ComputeINS_24homogeneous_multiply_addESI_fLNS_15FloatRoundStyleE2EvEEJNS1N_19Sm90ScalarBroadcastIfSV_Li1ENS_10multipliesEEENS1N_12Sm90SrcFetchISI_EENS1O_INS1P_IS1U_ffLS1R_2EvEEJS1V_NS1N_12Sm90AccFetchEEEEEEENS4_5SM1004TMEM4LOAD26SM100_TMEM_LOAD_16dp256b4xENS4_13SM90_TMA_LOADENS11_IS13_S15_NSS_INS5_IJSG_S16_EEENS5_IJSC_SG_EEEEEEENS4_17SM75_U16x8_LDSM_TENS4_14SM90_TMA_STOREES2A_NS4_17SM90_U16x8_STSM_TENS4_39AutoVectorizingCopyWithAssumedAlignmentILi128EEEEEEvvEEEEvNT_6ParamsE)
        /*0170*/ 	.word	0x00000055


	//----- nvinfo : EIATTR_FRAME_SIZE
	.align		4
.L_89:
        /*0174*/ 	.byte	0x04, 0x11
        /*0176*/ 	.short	(.L_91 - .L_90)
	.align		4
.L_90:
        /*0178*/ 	.word	index@($__internal_5_$__cuda_sm10x_tcgen05_guardrail_trap_unallocated_columns_being_dealloced)
        /*017c*/ 	.word	0x00000000


	//----- nvinfo : EIATTR_FRAME_SIZE
	.align		4
.L_91:
        /*0180*/ 	.byte	0x04, 0x11
        /*0182*/ 	.short	(.L_93 - .L_92)
	.align		4
.L_92:
        /*0184*/ 	.word	index@($__internal_4_$__cuda_sm10x_tcgen05_guardrail_trap_phase_invalid_during_alloc)
        /*0188*/ 	.word	0x00000000


	//----- nvinfo : EIATTR_FRAME_SIZE
	.align		4
.L_93:
        /*018c*/ 	.byte	0x04, 0x11
        /*018e*/ 	.short	(.L_95 - .L_94)
	.align		4
.L_94:
        /*0190*/ 	.word	index@($__internal_3_$__cuda_sm10x_tcgen05_guardrail_trap_col_being_dealloced_not_returned_by_alloc)
        /*0194*/ 	.word	0x00000000


	//----- nvinfo : EIATTR_FRAME_SIZE
	.align		4
.L_95:
        /*0198*/ 	.byte	0x04, 0x11
        /*019a*/ 	.short	(.L_97 - .L_96)
	.align		4
.L_96:
        /*019c*/ 	.word	index@(_ZN7cutlass13device_kernelINS_4gemm6kernel13GemmUniversalIN4cute5tupleIJiiiiEEENS1_10collective13CollectiveMmaINS1_35MainloopSm100TmaUmmaWarpSpecializedILi6ELi2ELi4ENS5_IJNS4_1CILi2EEESB_NSA_ILi1EEEEEEEENS5_IJNSA_ILi128EEESF_NSA_ILi64EEEEEENS_6half_tENS5_IJlSC_lEEESI_SJ_NS4_8TiledMMAINS4_8MMA_AtomIJNS4_20SM100_MMA_F16BF16_SSISI_SI_fLi128ELi128ELNS4_4UMMA5MajorE0ELSO_0ELNSN_7ScaleInE0ELSP_0EEEEEENS4_6LayoutINS5_IJSC_SC_SC_EEENS5_IJNSA_ILi0EEESU_SU_EEEEENS5_IJNS4_10UnderscoreESX_SX_EEEEENS4_23SM90_TMA_LOAD_MULTICASTENS4_14ComposedLayoutINS4_7SwizzleILi3ELi4ELi3EEENS4_18smem_ptr_flag_bitsILi16EEENSS_INS5_IJNSA_ILi8EEESG_EEENS5_IJSG_SC_EEEEEEEvNS4_8identityES10_S1A_vS1B_EENS_8epilogue10collective18CollectiveEpilogueINS1D_23Sm100TmaWarpSpecializedILi4ELi2ELi32ELb1ELb0EEEJSH_NS5_IJNSS_ISF_SC_EENSS_INSA_ILi32EEESC_EEEEESI_NS5_IJSC_llEEESI_S1M_NS1D_6fusion15Sm90TreeVisitorINS1N_11Sm90ComputeINS_24homogeneous_multiply_addESI_fLNS_15FloatRoundStyleE2EvEEJNS1N_19Sm90ScalarBroadcastIfSV_Li1ENS_10multipliesEEENS1N_12Sm90SrcFetchISI_EENS1O_INS1P_IS1U_ffLS1R_2EvEEJS1V_NS1N_12Sm90AccFetchEEEEEEENS4_5SM1004TMEM4LOAD26SM100_TMEM_LOAD_16dp256b4xENS4_13SM90_TMA_LOADENS11_IS13_S15_NSS_INS5_IJSG_S16_EEENS5_IJSC_SG_EEEEEEENS4_17SM75_U16x8_LDSM_TENS4_14SM90_TMA_STOREES2A_NS4_17SM90_U16x8_STSM_TENS4_39AutoVectorizingCopyWithAssumedAlignmentILi128EEEEEEvvEEEEvNT_6ParamsE)
        /*01a0*/ 	.word	0x00000000


	//----- nvinfo : EIATTR_REGCOUNT
	.align		4
.L_97:
        /*01a4*/ 	.byte	0x04, 0x2f
        /*01a6*/ 	.short	(.L_99 - .L_98)
	.align		4
.L_98:
        /*01a8*/ 	.word	index@(_ZN7cutlass13device_kernelINS_4gemm6kernel13GemmUniversalIN4cute5tupleIJiiiiEEENS1_10collective13CollectiveMmaINS1_35MainloopSm100TmaUmmaWarpSpecializedILi6ELi2ELi4ENS5_IJNS4_1CILi2EEESB_NSA_ILi1EEEEEEEENS5_IJNSA_ILi128EEESF_NSA_ILi64EEEEEENS_6half_tENS5_IJlSC_lEEESI_SJ_NS4_8TiledMMAINS4_8MMA_AtomIJNS4_20SM100_MMA_F16BF16_SSISI_SI_fLi128ELi128ELNS4_4UMMA5MajorE0ELSO_0ELNSN_7ScaleInE0ELSP_0EEEEEENS4_6LayoutINS5_IJSC_SC_SC_EEENS5_IJNSA_ILi0EEESU_SU_EEEEENS5_IJNS4_10UnderscoreESX_SX_EEEEENS4_23SM90_TMA_LOAD_MULTICASTENS4_14ComposedLayoutINS4_7SwizzleILi3ELi4ELi3EEENS4_18smem_ptr_flag_bitsILi16EEENSS_INS5_IJNSA_ILi8EEESG_EEENS5_IJSG_SC_EEEEEEEvNS4_8identityES10_S1A_vS1B_EENS_8epilogue10collective18CollectiveEpilogueINS1D_26Sm100NoSmemWarpSpecializedEJNS5_IJSF_SG_EEESI_NS5_IJSC_llEEESI_S1I_NS1D_6fusion15Sm90TreeVisitorINS1J_11Sm90ComputeINS_24homogeneous_multiply_addESI_fLNS_15FloatRoundStyleE2EvEEJNS1J_19Sm90ScalarBroadcastIfSV_Li1ENS_10multipliesEEENS1J_12Sm90SrcFetchISI_EENS1K_INS1L_IS1Q_ffLS1N_2EvEEJS1R_NS1J_12Sm90AccFetchEEEEEEENS4_5SM1004TMEM4LOAD26SM100_TMEM_LOAD_16dp256b8xES16_S16_EEEvvEEEEvNT_6ParamsE)
        /*01ac*/ 	.word	0x000000ec


	//----- nvinfo : EIATTR_FRAME_SIZE
	.align		4
.L_99:
        /*01b0*/ 	.byte	0x04, 0x11
        /*01b2*/ 	.short	(.L_101 - .L_100)
	.align		4
.L_100:
        /*01b4*/ 	.word	index@($__internal_2_$__cuda_sm10x_tcgen05_guardrail_trap_unallocated_columns_being_dealloced)
        /*01b8*/ 	.word	0x00000000


	//----- nvinfo : EIATTR_FRAME_SIZE
	.align		4
.L_101:
        /*01bc*/ 	.byte	0x04, 0x11
        /*01be*/ 	.short	(.L_103 - .L_102)
	.align		4
.L_102:
        /*01c0*/ 	.word	index@($__internal_1_$__cuda_sm10x_tcgen05_guardrail_trap_phase_invalid_during_alloc)
        /*01c4*/ 	.word	0x00000000


	//----- nvinfo : EIATTR_FRAME_SIZE
	.align		4
.L_103:
        /*01c8*/ 	.byte	0x04, 0x11
        /*01ca*/ 	.short	(.L_105 - .L_104)
	.align		4
.L_104:
        /*01cc*/ 	.word	index@($__internal_0_$__cuda_sm10x_tcgen05_guardrail_trap_col_being_dealloced_not_returned_by_alloc)
        /*01d0*/ 	.word	0x00000000


	//----- nvinfo : EIATTR_FRAME_SIZE
	.align		4
.L_105:
        /*01d4*/ 	.byte	0x04, 0x11
        /*01d6*/ 	.short	(.L_107 - .L_106)
	.align		4
.L_106:
        /*01d8*/ 	.word	index@(_ZN7cutlass13device_kernelINS_4gemm6kernel13GemmUniversalIN4cute5tupleIJiiiiEEENS1_10collective13CollectiveMmaINS1_35MainloopSm100TmaUmmaWarpSpecializedILi6ELi2ELi4ENS5_IJNS4_1CILi2EEESB_NSA_ILi1EEEEEEEENS5_IJNSA_ILi128EEESF_NSA_ILi64EEEEEENS_6half_tENS5_IJlSC_lEEESI_SJ_NS4_8TiledMMAINS4_8MMA_AtomIJNS4_20SM100_MMA_F16BF16_SSISI_SI_fLi128ELi128ELNS4_4UMMA5MajorE0ELSO_0ELNSN_7ScaleInE0ELSP_0EEEEEENS4_6LayoutINS5_IJSC_SC_SC_EEENS5_IJNSA_ILi0EEESU_SU_EEEEENS5_IJNS4_10UnderscoreESX_SX_EEEEENS4_23SM90_TMA_LOAD_MULTICASTENS4_14ComposedLayoutINS4_7SwizzleILi3ELi4ELi3EEENS4_18smem_ptr_flag_bitsILi16EEENSS_INS5_IJNSA_ILi8EEESG_EEENS5_IJSG_SC_EEEEEEEvNS4_8identityES10_S1A_vS1B_EENS_8epilogue10collective18CollectiveEpilogueINS1D_26Sm100NoSmemWarpSpecializedEJNS5_IJSF_SG_EEESI_NS5_IJSC_llEEESI_S1I_NS1D_6fusion15Sm90TreeVisitorINS1J_11Sm90ComputeINS_24homogeneous_multiply_addESI_fLNS_15FloatRoundStyleE2EvEEJNS1J_19Sm90ScalarBroadcastIfSV_Li1ENS_10multipliesEEENS1J_12Sm90SrcFetchISI_EENS1K_INS1L_IS1Q_ffLS1N_2EvEEJS1R_NS1J_12Sm90AccFetchEEEEEEENS4_5SM1004TMEM4LOAD26SM100_TMEM_LOAD_16dp256b8xES16_S16_EEEvvEEEEvNT_6ParamsE)
        /*01dc*/ 	.word	0x00000000


	//----- nvinfo : EIATTR_REGCOUNT
	.align		4
.L_107:
        /*01e0*/ 	.byte	0x04, 0x2f
        /*01e2*/ 	.short	(.L_109 - .L_108)
	.align		4
.L_108:
        /*01e4*/ 	.word	index@(_ZN7cutlass9reference6device6kernel12BlockForEachINS_6half_tENS1_6detail17RandomUniformFuncIS4_EEEEvPT_mNT0_6ParamsE)
        /*01e8*/ 	.word	0x00000020


	//----- nvinfo : EIATTR_FRAME_SIZE
	.align		4
.L_109:
        /*01ec*/ 	.byte	0x04, 0x11
        /*01ee*/ 	.short	(.L_111 - .L_110)
	.align		4
.L_110:
        /*01f0*/ 	.word	index@(_ZN7cutlass9reference6device6kernel12BlockForEachINS_6half_tENS1_6detail17RandomUniformFuncIS4_EEEEvPT_mNT0_6ParamsE)
        /*01f4*/ 	.word	0x00000060


	//----- nvinfo : EIATTR_REGCOUNT
	.align		4
.L_111:
        /*01f8*/ 	.byte	0x04, 0x2f
        /*01fa*/ 	.short	(.L_113 - .L_112)
	.align		4
.L_112:
        /*01fc*/ 	.word	index@(_ZN7cutlass9reference6device6kernel11GemmComplexINS_6half_tENS_6layout8RowMajorES4_NS5_11ColumnMajorES4_S7_ffS4_NS_16NumericConverterIS4_fLNS_15FloatRoundStyleE2EEENS_12multiply_addIfffEELi4ELi4EEEvNS_4gemm9GemmCoordET5_NS_9TensorRefIT_T0_EENS_16ComplexTransformENSG_IT1_T2_EESK_SF_NSG_IT3_T4_EENSG_IT7_SP_EET6_illll)
        /*0200*/ 	.word	0x00000050


	//----- nvinfo : EIATTR_FRAME_SIZE
	.align		4
.L_113:
        /*0204*/ 	.byte	0x04, 0x11
        /*0206*/ 	.short	(.L_115 - .L_114)
	.align		4
.L_114:
        /*0208*/ 	.word	index@(_ZN7cutlass9reference6device6kernel11GemmComplexINS_6half_tENS_6layout8RowMajorES4_NS5_11ColumnMajorES4_S7_ffS4_NS_16NumericConverterIS4_fLNS_15FloatRoundStyleE2EEENS_12multiply_addIfffEELi4ELi4EEEvNS_4gemm9GemmCoordET5_NS_9TensorRefIT_T0_EENS_16ComplexTransformENSG_IT1_T2_EESK_SF_NSG_IT3_T4_EENSG_IT7_SP_EET6_illll)
        /*020c*/ 	.word	0x00000000


	//----- nvinfo : EIATTR_REGCOUNT
	.align		4
.L_115:
        /*0210*/ 	.byte	0x04, 0x2f
        /*0212*/ 	.short	(.L_117 - .L_116)
	.align		4
.L_116:
        /*0214*/ 	.word	index@(_ZN7cutlass9reference6device6kernel11GemmComplexINS_6half_tENS_6layout8RowMajorES4_NS5_11ColumnMajorES4_S7_ffS4_NS_16NumericConverterIS4_fLNS_15FloatRoundStyleE2EEENS_12multiply_addIfffEELi4ELi16EEEvNS_4gemm9GemmCoordET5_NS_9TensorRefIT_T0_EENS_16ComplexTransformENSG_IT1_T2_EESK_SF_NSG_IT3_T4_EENSG_IT7_SP_EET6_illll)
        /*0218*/ 	.word	0x0000009a


	//----- nvinfo : EIATTR_FRAME_SIZE
	.align		4
.L_117:
        /*021c*/ 	.byte	0x04, 0x11
        /*021e*/ 	.short	(.L_119 - .L_118)
	.align		4
.L_118:
        /*0220*/ 	.word	index@(_ZN7cutlass9reference6device6kernel11GemmComplexINS_6half_tENS_6layout8RowMajorES4_NS5_11ColumnMajorES4_S7_ffS4_NS_16NumericConverterIS4_fLNS_15FloatRoundStyleE2EEENS_12multiply_addIfffEELi4ELi16EEEvNS_4gemm9GemmCoordET5_NS_9TensorRefIT_T0_EENS_16ComplexTransformENSG_IT1_T2_EESK_SF_NSG_IT3_T4_EENSG_IT7_SP_EET6_illll)
        /*0224*/ 	.word	0x00000000


	//----- nvinfo : EIATTR_REGCOUNT
	.align		4
.L_119:
        /*0228*/ 	.byte	0x04, 0x2f
        /*022a*/ 	.short	(.L_121 - .L_120)
	.align		4
.L_120:
        /*022c*/ 	.word	index@(_ZN7cutlass9reference6device6kernel17BlockCompareEqualINS_6half_tEEEvPiPKT_S8_m)
        /*0230*/ 	.word	0x0000000a


	//----- nvinfo : EIATTR_FRAME_SIZE
	.align		4
.L_121:
        /*0234*/ 	.byte	0x04, 0x11
        /*0236*/ 	.short	(.L_123 - .L_122)
	.align		4
.L_122:
        /*0238*/ 	.word	index@(_ZN7cutlass9reference6device6kernel17BlockCompareEqualINS_6half_tEEEvPiPKT_S8_m)
        /*023c*/ 	.word	0x00000000


	//----- nvinfo : EIATTR_MIN_STACK_SIZE
	.align		4
.L_123:
        /*0240*/ 	.byte	0x04, 0x12
        /*0242*/ 	.short	(.L_125 - .L_124)
	.align		4
.L_124:
        /*0244*/ 	.word	index@(_ZN7cutlass13device_kernelINS_4gemm6kernel13GemmUniversalIN4cute5tupleIJiiiiEEENS1_10collective13CollectiveMmaINS1_35MainloopSm100TmaUmmaWarpSpecializedILi6ELi2ELi4ENS5_IJNS4_1CILi2EEESB_NSA_ILi1EEEEEEEENS5_IJNSA_ILi128EEESF_NSA_ILi64EEEEEENS_6half_tENS5_IJlSC_lEEESI_SJ_NS4_8TiledMMAINS4_8MMA_AtomIJNS4_20SM100_MMA_F16BF16_SSISI_SI_fLi128ELi128ELNS4_4UMMA5MajorE0ELSO_0ELNSN_7ScaleInE0ELSP_0EEEEEENS4_6LayoutINS5_IJSC_SC_SC_EEENS5_IJNSA_ILi0EEESU_SU_EEEEENS5_IJNS4_10UnderscoreESX_SX_EEEEENS4_23SM90_TMA_LOAD_MULTICASTENS4_14ComposedLayoutINS4_7SwizzleILi3ELi4ELi3EEENS4_18smem_ptr_flag_bitsILi16EEENSS_INS5_IJNSA_ILi8EEESG_EEENS5_IJSG_SC_EEEEEEEvNS4_8identityES10_S1A_vS1B_EENS_8epilogue10collective18CollectiveEpilogueINS1D_26Sm100NoSmemWarpSpecializedEJNS5_IJSF_SG_EEESI_NS5_IJSC_llEEESI_S1I_NS1D_6fusion15Sm90TreeVisitorINS1J_11Sm90ComputeINS_24homogeneous_multiply_addESI_fLNS_15FloatRoundStyleE2EvEEJNS1J_19Sm90ScalarBroadcastIfSV_Li1ENS_10multipliesEEENS1J_12Sm90SrcFetchISI_EENS1K_INS1L_IS1Q_ffLS1N_2EvEEJS1R_NS1J_12Sm90AccFetchEEEEEEENS4_5SM1004TMEM4LOAD26SM100_TMEM_LOAD_16dp256b8xES16_S16_EEEvvEEEEvNT_6ParamsE)
        /*0248*/ 	.word	0x00000000


	//----- nvinfo : EIATTR_MIN_STACK_SIZE
	.align		4
.L_125:
        /*024c*/ 	.byte	0x04, 0x12
        /*024e*/ 	.short	(.L_127 - .L_126)
	.align		4
.L_126:
        /*0250*/ 	.word	index@(_ZN7cutlass13device_kernelINS_4gemm6kernel13GemmUniversalIN4cute5tupleIJiiiiEEENS1_10collective13CollectiveMmaINS1_35MainloopSm100TmaUmmaWarpSpecializedILi6ELi2ELi4ENS5_IJNS4_1CILi2EEESB_NSA_ILi1EEEEEEEENS5_IJNSA_ILi128EEESF_NSA_ILi64EEEEEENS_6half_tENS5_IJlSC_lEEESI_SJ_NS4_8TiledMMAINS4_8MMA_AtomIJNS4_20SM100_MMA_F16BF16_SSISI_SI_fLi128ELi128ELNS4_4UMMA5MajorE0ELSO_0ELNSN_7ScaleInE0ELSP_0EEEEEENS4_6LayoutINS5_IJSC_SC_SC_EEENS5_IJNSA_ILi0EEESU_SU_EEEEENS5_IJNS4_10UnderscoreESX_SX_EEEEENS4_23SM90_TMA_LOAD_MULTICASTENS4_14ComposedLayoutINS4_7SwizzleILi3ELi4ELi3EEENS4_18smem_ptr_flag_bitsILi16EEENSS_INS5_IJNSA_ILi8EEESG_EEENS5_IJSG_SC_EEEEEEEvNS4_8identityES10_S1A_vS1B_EENS_8epilogue10collective18CollectiveEpilogueINS1D_23Sm100TmaWarpSpecializedILi4ELi2ELi32ELb1ELb0EEEJSH_NS5_IJNSS_ISF_SC_EENSS_INSA_ILi32EEESC_EEEEESI_NS5_IJSC_llEEESI_S1M_NS1D_6fusion15Sm90TreeVisitorINS1N_11Sm90ComputeINS_24homogeneous_multiply_addESI_fLNS_15FloatRoundStyleE2EvEEJNS1N_19Sm90ScalarBroadcastIfSV_Li1ENS_10multipliesEEENS1N_12Sm90SrcFetchISI_EENS1O_INS1P_IS1U_ffLS1R_2EvEEJS1V_NS1N_12Sm90AccFetchEEEEEEENS4_5SM1004TMEM4LOAD26SM100_TMEM_LOAD_16dp256b4xENS4_13SM90_TMA_LOADENS11_IS13_S15_NSS_INS5_IJSG_S16_EEENS5_IJSC_SG_EEEEEEENS4_17SM75_U16x8_LDSM_TENS4_14SM90_TMA_STOREES2A_NS4_17SM90_U16x8_STSM_TENS4_39AutoVectorizingCopyWithAssumedAlignmentILi128EEEEEEvvEEEEvNT_6ParamsE)
        /*0254*/ 	.word	0x00000000


	//----- nvinfo : EIATTR_MIN_STACK_SIZE
	.align		4
.L_127:
        /*0258*/ 	.byte	0x04, 0x12
        /*025a*/ 	.short	(.L_129 - .L_128)
	.align		4
.L_128:
        /*025c*/ 	.word	index@(_ZN7cutlass13device_kernelINS_4gemm6kernel13GemmUniversalIN4cute5tupleIJiiiiEEENS1_10collective13CollectiveMmaINS1_35MainloopSm100TmaUmmaWarpSpecializedILi8ELi2ELi4ENS5_IJNS4_1CILi2EEESB_NSA_ILi1EEEEEEEENS5_IJNSA_ILi256EEENSA_ILi128EEENSA_ILi64EEEEEENS_6half_tENS5_IJlSC_lEEESJ_SK_NS4_8TiledMMAINS4_8MMA_AtomIJNS4_26SM100_MMA_F16BF16_2x1SM_SSISJ_SJ_fLi256ELi128ELNS4_4UMMA5MajorE0ELSP_0ELNSO_7ScaleInE0ELSQ_0EEEEEENS4_6LayoutINS5_IJSC_SC_SC_EEENS5_IJNSA_ILi0EEESV_SV_EEEEENS5_IJNS4_10UnderscoreESY_SY_EEEEENS4_28SM100_TMA_2SM_LOAD_MULTICASTENS4_14ComposedLayoutINS4_7SwizzleILi3ELi4ELi3EEENS4_18smem_ptr_flag_bitsILi16EEENST_INS5_IJNSA_ILi8EEESH_EEENS5_IJSH_SC_EEEEEEEvNS4_8identityENS4_18SM100_TMA_2SM_LOADES1B_vS1C_EENS_8epilogue10collective18CollectiveEpilogueINS1F_23Sm100TmaWarpSpecializedILi4ELi2ELi32ELb1ELb0EEEJNS5_IJSG_SG_SH_EEENS5_IJNST_ISG_SC_EENST_INSA_ILi32EEESC_EEEEESJ_NS5_IJSC_llEEESJ_S1P_NS1F_6fusion15Sm90TreeVisitorINS1Q_11Sm90ComputeINS_24homogeneous_multiply_addESJ_fLNS_15FloatRoundStyleE2EvEEJNS1Q_19Sm90ScalarBroadcastIfSW_Li1ENS_10multipliesEEENS1Q_12Sm90SrcFetchISJ_EENS1R_INS1S_IS1X_ffLS1U_2EvEEJS1Y_NS1Q_12Sm90AccFetchEEEEEEENS4_5SM1004TMEM4LOAD26SM100_TMEM_LOAD_16dp256b4xENS4_13SM90_TMA_LOADENS12_IS14_S16_NST_INS5_IJSH_S17_EEENS5_IJSC_SH_EEEEEEENS4_17SM75_U16x8_LDSM_TENS4_14SM90_TMA_STOREES2D_NS4_17SM90_U16x8_STSM_TENS4_39AutoVectorizingCopyWithAssumedAlignmentILi128EEEEEEvvEEEEvNT_6ParamsE)
        /*0260*/ 	.word	0x00000000


	//----- nvinfo : EIATTR_MIN_STACK_SIZE
	.align		4
.L_129:
        /*0264*/ 	.byte	0x04, 0x12
        /*0266*/ 	.short	(.L_131 - .L_130)
	.align		4
.L_130:
        /*0268*/ 	.word	index@(_ZN7cutlass13device_kernelINS_4gemm6kernel13GemmUniversalIN4cute5tupleIJiiiiEEENS1_10collective13CollectiveMmaINS1_35MainloopSm100TmaUmmaWarpSpecializedILi9ELi2ELi4ENS5_IJNS4_1CILi2EEESB_NSA_ILi1EEEEEEEENS5_IJNSA_ILi256EEENSA_ILi128EEENSA_ILi64EEEEEENS_6half_tENS5_IJlSC_lEEESJ_SK_NS4_8TiledMMAINS4_8MMA_AtomIJNS4_26SM100_MMA_F16BF16_2x1SM_SSISJ_SJ_fLi256ELi128ELNS4_4UMMA5MajorE0ELSP_0ELNSO_7ScaleInE0ELSQ_0EEEEEENS4_6LayoutINS5_IJSC_SC_SC_EEENS5_IJNSA_ILi0EEESV_SV_EEEEENS5_IJNS4_10UnderscoreESY_SY_EEEEENS4_28SM100_TMA_2SM_LOAD_MULTICASTENS4_14ComposedLayoutINS4_7SwizzleILi3ELi4ELi3EEENS4_18smem_ptr_flag_bitsILi16EEENST_INS5_IJNSA_ILi8EEESH_EEENS5_IJSH_SC_EEEEEEEvNS4_8identityENS4_18SM100_TMA_2SM_LOADES1B_vS1C_EENS_8epilogue10collective18CollectiveEpilogueINS1F_26Sm100NoSmemWarpSpecializedEJNS5_IJSG_SH_EEESJ_NS5_IJSC_llEEESJ_S1K_NS1F_6fusion15FusionCallbacksIS1I_NS1L_17LinearCombinationISJ_fSJ_fLNS_15FloatRoundStyleE2EEENS5_IJSG_SG_SH_EEES1J_JEEENS4_5SM1004TMEM4LOAD26SM100_TMEM_LOAD_16dp256b8xES17_S17_EEEvvEEEEvNT_6ParamsE)
        /*026c*/ 	.word	0x00000000


	//----- nvinfo : EIATTR_MIN_STACK_SIZE
	.align		4
.L_131:
        /*0270*/ 	.byte	0x04, 0x12
        /*0272*/ 	.short	(.L_133 - .L_132)
	.align		4
.L_132:
        /*0274*/ 	.word	index@(_ZN7cutlass13device_kernelINS_4gemm6kernel13GemmUniversalIN4cute5tupleIJiiiiEEENS1_10collective13CollectiveMmaINS1_35MainloopSm100TmaUmmaWarpSpecializedILi6ELi2ELi4ENS5_IJNS4_1CILi2EEESB_NSA_ILi1EEEEEEEENS5_IJNSA_ILi128EEESF_NSA_ILi64EEEEEENS_6half_tENS5_IJlSC_lEEESI_SJ_NS4_8TiledMMAINS4_8MMA_AtomIJNS4_20SM100_MMA_F16BF16_SSISI_SI_fLi128ELi128ELNS4_4UMMA5MajorE0ELSO_0ELNSN_7ScaleInE0ELSP_0EEEEEENS4_6LayoutINS5_IJSC_SC_SC_EEENS5_IJNSA_ILi0EEESU_SU_EEEEENS5_IJNS4_10UnderscoreESX_SX_EEEEENS4_23SM90_TMA_LOAD_MULTICASTENS4_14ComposedLayoutINS4_7SwizzleILi3ELi4ELi3EEENS4_18smem_ptr_flag_bitsILi16EEENSS_INS5_IJNSA_ILi8EEESG_EEENS5_IJSG_SC_EEEEEEEvNS4_8identityES10_S1A_vS1B_EENS_8epilogue10collective18CollectiveEpilogueINS1D_23Sm100TmaWarpSpecializedILi4ELi2ELi32ELb1ELb0EEEJSH_NS5_IJNSS_ISF_SC_EENSS_INSA_ILi32EEESC_EEEEESI_NS5_IJSC_llEEESI_S1M_NS1D_6fusion15FusionCallbacksIS1H_NS1N_17LinearCombinationISI_fSI_fLNS_15FloatRoundStyleE2EEESH_S1L_JEEENS4_5SM1004TMEM4LOAD26SM100_TMEM_LOAD_16dp256b4xENS4_13SM90_TMA_LOADENS11_IS13_S15_NSS_INS5_IJSG_S16_EEENS5_IJSC_SG_EEEEEEENS4_17SM75_U16x8_LDSM_TENS4_14SM90_TMA_STOREES21_NS4_17SM90_U16x8_STSM_TENS4_39AutoVectorizingCopyWithAssumedAlignmentILi128EEEEEEvvEEEEvNT_6ParamsE)
        /*0278*/ 	.word	0x00000000


	//----- nvinfo : EIATTR_MIN_STACK_SIZE
	.align		4
.L_133:
        /*027c*/ 	.byte	0x04, 0x12
        /*027e*/ 	.short	(.L_135 - .L_134)
	.align		4
.L_134:
        /*0280*/ 	.word	index@(_ZN7cutlass13device_kernelINS_4gemm6kernel13GemmUniversalIN4cute5tupleIJiiiiEEENS1_10collective13CollectiveMmaINS1_35MainloopSm100TmaUmmaWarpSpecializedILi7ELi2ELi4ENS5_IJNS4_1CILi2EEESB_NSA_ILi1EEEEEEEENS5_IJNSA_ILi128EEESF_NSA_ILi64EEEEEENS_6half_tENS5_IJlSC_lEEESI_SJ_NS4_8TiledMMAINS4_8MMA_AtomIJNS4_20SM100_MMA_F16BF16_SSISI_SI_fLi128ELi128ELNS4_4UMMA5MajorE0ELSO_0ELNSN_7ScaleInE0ELSP_0EEEEEENS4_6LayoutINS5_IJSC_SC_SC_EEENS5_IJNSA_ILi0EEESU_SU_EEEEENS5_IJNS4_10UnderscoreESX_SX_EEEEENS4_23SM90_TMA_LOAD_MULTICASTENS4_14ComposedLayoutINS4_7SwizzleILi3ELi4ELi3EEENS4_18smem_ptr_flag_bitsILi16EEENSS_INS5_IJNSA_ILi8EEESG_EEENS5_IJSG_SC_EEEEEEEvNS4_8identityES10_S1A_vS1B_EENS_8epilogue10collective18CollectiveEpilogueINS1D_26Sm100NoSmemWarpSpecializedEJNS5_IJSF_SG_EEESI_NS5_IJSC_llEEESI_S1I_NS1D_6fusion15FusionCallbacksIS1G_NS1J_17LinearCombinationISI_fSI_fLNS_15FloatRoundStyleE2EEESH_S1H_JEEENS4_5SM1004TMEM4LOAD26SM100_TMEM_LOAD_16dp256b8xES16_S16_EEEvvEEEEvNT_6ParamsE)
        /*0284*/ 	.word	0x00000000


	//----- nvinfo : EIATTR_MIN_STACK_SIZE
	.align		4
.L_135:
        /*0288*/ 	.byte	0x04, 0x12
        /*028a*/ 	.short	(.L_137 - .L_136)
	.align		4
.L_136:
        /*028c*/ 	.word	index@(_ZN7cutlass13device_kernelINS_4gemm6kernel13GemmUniversalIN4cute5tupleIJiiiiEEENS1_10collective13CollectiveMmaINS1_35MainloopSm100TmaUmmaWarpSpecializedILi3ELi2ELi4ENS5_IJNS4_1CILi2EEESB_NSA_ILi1EEEEEEEENS5_IJNSA_ILi256EEENSA_ILi128EEENSA_ILi64EEEEEENS_6half_tENS5_IJlSC_lEEESJ_SK_NS4_8TiledMMAINS4_8MMA_AtomIJNS4_26SM100_MMA_F16BF16_2x1SM_SSISJ_SJ_fLi256ELi128ELNS4_4UMMA5MajorE0ELSP_0ELNSO_7ScaleInE0ELSQ_0EEEEEENS4_6LayoutINS5_IJSC_SC_SC_EEENS5_IJNSA_ILi0EEESV_SV_EEEEENS5_IJNS4_10UnderscoreESY_SY_EEEEENS4_28SM100_TMA_2SM_LOAD_MULTICASTENS4_14ComposedLayoutINS4_7SwizzleILi3ELi4ELi3EEENS4_18smem_ptr_flag_bitsILi16EEENST_INS5_IJNSA_ILi8EEESH_EEENS5_IJSH_SC_EEEEEEEvNS4_8identityENS4_18SM100_TMA_2SM_LOADES1B_vS1C_EENS_8epilogue10collective18CollectiveEpilogueINS1F_23Sm100TmaWarpSpecializedILi4ELi2ELi32ELb1ELb0EEEJNS5_IJSG_SG_SH_EEENS5_IJNST_ISG_SC_EENST_INSA_ILi32EEESC_EEEEESJ_NS5_IJSC_llEEESJ_S1P_NS1F_6fusion15FusionCallbacksIS1J_NS1Q_17LinearCombinationISJ_fSJ_fLNS_15FloatRoundStyleE2EEES1K_S1O_JEEENS4_5SM1004TMEM4LOAD26SM100_TMEM_LOAD_16dp256b4xENS4_13SM90_TMA_LOADENS12_IS14_S16_NST_INS5_IJSH_S17_EEENS5_IJSC_SH_EEEEEEENS4_17SM75_U16x8_LDSM_TENS4_14SM90_TMA_STOREES24_NS4_17SM90_U16x8_STSM_TENS4_39AutoVectorizingCopyWithAssumedAlignmentILi128EEEEEEvvEEEEvNT_6ParamsE)
        /*0290*/ 	.word	0x00000000


	//----- nvinfo : EIATTR_MIN_STACK_SIZE
	.align		4
.L_137:
        /*0294*/ 	.byte	0x04, 0x12
        /*0296*/ 	.short	(.L_139 - .L_138)
	.align		4
.L_138:
        /*0298*/ 	.word	index@(_ZN7cutlass13device_kernelINS_4gemm6kernel13GemmUniversalIN4cute5tupleIJiiiiEEENS1_10collective13CollectiveMmaINS1_35MainloopSm100TmaUmmaWarpSpecializedILi8ELi2ELi4ENS5_IJNS4_1CILi2EEESB_NSA_ILi1EEEEEEEENS5_IJNSA_ILi256EEENSA_ILi128EEENSA_ILi64EEEEEENS_6half_tENS5_IJlSC_lEEESJ_SK_NS4_8TiledMMAINS4_8MMA_AtomIJNS4_26SM100_MMA_F16BF16_2x1SM_SSISJ_SJ_fLi256ELi128ELNS4_4UMMA5MajorE0ELSP_0ELNSO_7ScaleInE0ELSQ_0EEEEEENS4_6LayoutINS5_IJSC_SC_SC_EEENS5_IJNSA_ILi0EEESV_SV_EEEEENS5_IJNS4_10UnderscoreESY_SY_EEEEENS4_28SM100_TMA_2SM_LOAD_MULTICASTENS4_14ComposedLayoutINS4_7SwizzleILi3ELi4ELi3EEENS4_18smem_ptr_flag_bitsILi16EEENST_INS5_IJNSA_ILi8EEESH_EEENS5_IJSH_SC_EEEEEEEvNS4_8identityENS4_18SM100_TMA_2SM_LOADES1B_vS1C_EENS_8epilogue10collective18CollectiveEpilogueINS1F_23Sm100TmaWarpSpecializedILi4ELi2ELi32ELb1ELb0EEEJNS5_IJSG_SG_SH_EEENS5_IJNST_ISG_SC_EENST_INSA_ILi32EEESC_EEEEESJ_NS5_IJSC_llEEESJ_S1P_NS1F_6fusion15FusionCallbacksIS1J_NS1Q_17LinearCombinationISJ_fSJ_fLNS_15FloatRoundStyleE2EEES1K_S1O_JEEENS4_5SM1004TMEM4LOAD26SM100_TMEM_LOAD_16dp256b4xENS4_13SM90_TMA_LOADENS12_IS14_S16_NST_INS5_IJSH_S17_EEENS5_IJSC_SH_EEEEEEENS4_17SM75_U16x8_LDSM_TENS4_14SM90_TMA_STOREES24_NS4_17SM90_U16x8_STSM_TENS4_39AutoVectorizingCopyWithAssumedAlignmentILi128EEEEEEvvEEEEvNT_6ParamsE)
        /*029c*/ 	.word	0x00000000


	//----- nvinfo : EIATTR_MIN_STACK_SIZE
	.align		4
.L_139:
        /*02a0*/ 	.byte	0x04, 0x12
        /*02a2*/ 	.short	(.L_141 - .L_140)
	.align		4
.L_140:
        /*02a4*/ 	.word	index@(_ZN7cutlass9reference6device6kernel17BlockCompareEqualINS_6half_tEEEvPiPKT_S8_m)
        /*02a8*/ 	.word	0x00000000


	//----- nvinfo : EIATTR_MIN_STACK_SIZE
	.align		4
.L_141:
        /*02ac*/ 	.byte	0x04, 0x12
        /*02ae*/ 	.short	(.L_143 - .L_142)
	.align		4
.L_142:
        /*02b0*/ 	.word	index@(_ZN7cutlass9reference6device6kernel11GemmComplexINS_6half_tENS_6layout8RowMajorES4_NS5_11ColumnMajorES4_S7_ffS4_NS_16NumericConverterIS4_fLNS_15FloatRoundStyleE2EEENS_12multiply_addIfffEELi4ELi16EEEvNS_4gemm9GemmCoordET5_NS_9TensorRefIT_T0_EENS_16ComplexTransformENSG_IT1_T2_EESK_SF_NSG_IT3_T4_EENSG_IT7_SP_EET6_illll)
        /*02b4*/ 	.word	0x00000000


	//----- nvinfo : EIATTR_MIN_STACK_SIZE
	.align		4
.L_143:
        /*02b8*/ 	.byte	0x04, 0x12
        /*02ba*/ 	.short	(.L_145 - .L_144)
	.align		4
.L_144:
        /*02bc*/ 	.word	index@(_ZN7cutlass9reference6device6kernel11GemmComplexINS_6half_tENS_6layout8RowMajorES4_NS5_11ColumnMajorES4_S7_ffS4_NS_16NumericConverterIS4_fLNS_15FloatRoundStyleE2EEENS_12multiply_addIfffEELi4ELi4EEEvNS_4gemm9GemmCoordET5_NS_9TensorRefIT_T0_EENS_16ComplexTransformENSG_IT1_T2_EESK_SF_NSG_IT3_T4_EENSG_IT7_SP_EET6_illll)
        /*02c0*/ 	.word	0x00000000


	//----- nvinfo : EIATTR_MIN_STACK_SIZE
	.align		4
.L_145:
        /*02c4*/ 	.byte	0x04, 0x12
        /*02c6*/ 	.short	(.L_147 - .L_146)
	.align		4
.L_146:
        /*02c8*/ 	.word	index@(_ZN7cutlass9reference6device6kernel12BlockForEachINS_6half_tENS1_6detail17RandomUniformFuncIS4_EEEEvPT_mNT0_6ParamsE)
        /*02cc*/ 	.word	0x00000060
.L_147:


//--------------------- .nv.compat                --------------------------
	.section	.nv.compat,"",@"SHT_CUDA_COMPAT_INFO"
	.align	4
        /*0000*/ 	.byte	0x02, 0x09, 0x01, 0x00, 0x02, 0x02, 0x02, 0x00, 0x02, 0x05, 0x05, 0x00, 0x03, 0x07, 0x01, 0x01
        /*0010*/ 	.byte	0x02, 0x03, 0x01, 0x00, 0x02, 0x06, 0x01, 0x00, 0x04, 0x0b, 0x08, 0x00, 0x01, 0x00, 0x00, 0x00
        /*0020*/ 	.byte	0x00, 0x00, 0x00, 0x00


//--------------------- .nv.info._ZN7cutlass9reference6device6kernel17BlockCompareEqualINS_6half_tEEEvPiPKT_S8_m --------------------------
	.section	.nv.info._ZN7cutlass9reference6device6kernel17BlockCompareEqualINS_6half_tEEEvPiPKT_S8_m,"",@"SHT_CUDA_INFO"
	.sectionflags	@""
	.align	4


	//----- nvinfo : EIATTR_CUDA_API_VERSION
	.align		4
        /*0000*/ 	.byte	0x04, 0x37
        /*0002*/ 	.short	(.L_149 - .L_148)
.L_148:
        /*0004*/ 	.word	0x00000082


	//----- nvinfo : EIATTR_KPARAM_INFO
	.align		4
.L_149:
        /*0008*/ 	.byte	0x04, 0x17
        /*000a*/ 	.short	(.L_151 - .L_150)
.L_150:
        /*000c*/ 	.word	0x00000000
        /*0010*/ 	.short	0x0003
        /*0012*/ 	.short	0x0018
        /*0014*/ 	.byte	0x00, 0xf0, 0x21, 0x00


	//----- nvinfo : EIATTR_KPARAM_INFO
	.align		4
.L_151:
        /*0018*/ 	.byte	0x04, 0x17
        /*001a*/ 	.short	(.L_153 - .L_152)
.L_152:
        /*001c*/ 	.word	0x00000000
        /*0020*/ 	.short	0x0002
        /*0022*/ 	.short	0x0010
        /*0024*/ 	.byte	0x00, 0xf5, 0x21, 0x00


	//----- nvinfo : EIATTR_KPARAM_INFO
	.align		4
.L_153:
        /*0028*/ 	.byte	0x04, 0x17
        /*002a*/ 	.short	(.L_155 - .L_154)
.L_154:
        /*002c*/ 	.word	0x00000000
        /*0030*/ 	.short	0x0001
        /*0032*/ 	.short	0x0008
        /*0034*/ 	.byte	0x00, 0xf5, 0x21, 0x00


	//----- nvinfo : EIATTR_KPARAM_INFO
	.align		4
.L_155:
        /*0038*/ 	.byte	0x04, 0x17
        /*003a*/ 	.short	(.L_157 - .L_156)
.L_156:
        /*003c*/ 	.word	0x00000000
        /*0040*/ 	.short	0x0000
        /*0042*/ 	.short	0x0000
        /*0044*/ 	.byte	0x00, 0xf5, 0x21, 0x00


	//----- nvinfo : EIATTR_SPARSE_MMA_MASK
	.align		4
.L_157:
        /*0048*/ 	.byte	0x03, 0x50
        /*004a*/ 	.short	0x0000


	//----- nvinfo : EIATTR_MAXREG_COUNT
	.align		4
        /*004c*/ 	.byte	0x03, 0x1b
        /*004e*/ 	.short	0x00ff


	//----- nvinfo : EIATTR_MERCURY_ISA_VERSION
	.align		4
        /*0050*/ 	.byte	0x03, 0x5f
        /*0052*/ 	.short	0x0101


	//----- nvinfo : EIATTR_VRC_CTA_INIT_COUNT
	.align		4
        /*0054*/ 	.byte	0x02, 0x4a
	.zero		1
	.zero		1


	//----- nvinfo : EIATTR_EXIT_INSTR_OFFSETS
	.align		4
        /*0058*/ 	.byte	0x04, 0x1c
        /*005a*/ 	.short	(.L_159 - .L_158)


	//   ....[0]....
.L_158:
        /*005c*/ 	.word	0x00000080


	//   ....[1]....
        /*0060*/ 	.word	0x00000200


	//   ....[2]....
        /*0064*/ 	.word	0x00000240


	//----- nvinfo : EIATTR_CRS_STACK_SIZE
	.align		4
.L_159:
        /*0068*/ 	.byte	0x04, 0x1e
        /*006a*/ 	.short	(.L_161 - .L_160)
.L_160:
        /*006c*/ 	.word	0x00000000


	//----- nvinfo : EIATTR_CBANK_PARAM_SIZE
	.align		4
.L_161:
        /*0070*/ 	.byte	0x03, 0x19
        /*0072*/ 	.short	0x0020


	//----- nvinfo : EIATTR_PARAM_CBANK
	.align		4
        /*0074*/ 	.byte	0x04, 0x0a
        /*0076*/ 	.short	(.L_163 - .L_162)
	.align		4
.L_162:
        /*0078*/ 	.word	index@(.nv.constant0._ZN7cutlass9reference6device6kernel17BlockCompareEqualINS_6half_tEEEvPiPKT_S8_m)
        /*007c*/ 	.short	0x0380
        /*007e*/ 	.short	0x0020


	//----- nvinfo : EIATTR_SW_WAR
	.align		4
.L_163:
        /*0080*/ 	.byte	0x04, 0x36
        /*0082*/ 	.short	(.L_165 - .L_164)
.L_164:
        /*0084*/ 	.word	0x00000008
.L_165:


//--------------------- .nv.info._ZN7cutlass9reference6device6kernel11GemmComplexINS_6half_tENS_6layout8RowMajorES4_NS5_11ColumnMajorES4_S7_ffS4_NS_16NumericConverterIS4_fLNS_15FloatRoundStyleE2EEENS_12multiply_addIfffEELi4ELi16EEEvNS_4gemm9GemmCoordET5_NS_9TensorRefIT_T0_EENS_16ComplexTransformENSG_IT1_T2_EESK_SF_NSG_IT3_T4_EENSG_IT7_SP_EET6_illll --------------------------
	.section	.nv.info._ZN7cutlass9reference6device6kernel11GemmComplexINS_6half_tENS_6layout8RowMajorES4_NS5_11ColumnMajorES4_S7_ffS4_NS_16NumericConverterIS4_fLNS_15FloatRoundStyleE2EEENS_12multiply_addIfffEELi4ELi16EEEvNS_4gemm9GemmCoordET5_NS_9TensorRefIT_T0_EENS_16ComplexTransformENSG_IT1_T2_EESK_SF_NSG_IT3_T4_EENSG_IT7_SP_EET6_illll,"",@"SHT_CUDA_INFO"
	.sectionflags	@""
	.align	4


	//----- nvinfo : EIATTR_CUDA_API_VERSION
	.align		4
        /*0000*/ 	.byte	0x04, 0x37
        /*0002*/ 	.short	(.L_167 - .L_166)
.L_166:
        /*0004*/ 	.word	0x00000082


	//----- nvinfo : EIATTR_KPARAM_INFO
	.align		4
.L_167:
        /*0008*/ 	.byte	0x04, 0x17
        /*000a*/ 	.short	(.L_169 - .L_168)
.L_168:
        /*000c*/ 	.word	0x00000000
        /*0010*/ 	.short	0x000e
        /*0012*/ 	.short	0x0080
        /*0014*/ 	.byte	0x00, 0xf0, 0x21, 0x00


	//----- nvinfo : EIATTR_KPARAM_INFO
	.align		4
.L_169:
        /*0018*/ 	.byte	0x04, 0x17
        /*001a*/ 	.short	(.L_171 - .L_170)
.L_170:
        /*001c*/ 	.word	0x00000000
        /*0020*/ 	.short	0x000d
        /*0022*/ 	.short	0x0078
        /*0024*/ 	.byte	0x00, 0xf0, 0x21, 0x00


	//----- nvinfo : EIATTR_KPARAM_INFO
	.align		4
.L_171:
        /*0028*/ 	.byte	0x04, 0x17
        /*002a*/ 	.short	(.L_173 - .L_172)
.L_172:
        /*002c*/ 	.word	0x00000000
        /*0030*/ 	.short	0x000c
        /*0032*/ 	.short	0x0070
        /*0034*/ 	.byte	0x00, 0xf0, 0x21, 0x00


	//----- nvinfo : EIATTR_KPARAM_INFO
	.align		4
.L_173:
        /*0038*/ 	.byte	0x04, 0x17
        /*003a*/ 	.short	(.L_175 - .L_174)
.L_174:
        /*003c*/ 	.word	0x00000000
        /*0040*/ 	.short	0x000b
        /*0042*/ 	.short	0x0068
        /*0044*/ 	.byte	0x00, 0xf0, 0x21, 0x00


	//----- nvinfo : EIATTR_KPARAM_INFO
	.align		4
.L_175:
        /*0048*/ 	.byte	0x04, 0x17
        /*004a*/ 	.short	(.L_177 - .L_176)
.L_176:
        /*004c*/ 	.word	0x00000000
        /*0050*/ 	.short	0x000a
        /*0052*/ 	.short	0x0064
        /*0054*/ 	.byte	0x00, 0xf0, 0x11, 0x00


	//----- nvinfo : EIATTR_KPARAM_INFO
	.align		4
.L_177:
        /*0058*/ 	.byte	0x04, 0x17
        /*005a*/ 	.short	(.L_179 - .L_178)
.L_178:
        /*005c*/ 	.word	0x00000000
        /*0060*/ 	.short	0x0009
        /*0062*/ 	.short	0x0060
        /*0064*/ 	.byte	0x00, 0xf0, 0x11, 0x00


	//----- nvinfo : EIATTR_KPARAM_INFO
	.align		4
.L_179:
        /*0068*/ 	.byte	0x04, 0x17
        /*006a*/ 	.short	(.L_181 - .L_180)
.L_180:
        /*006c*/ 	.word	0x00000000
        /*0070*/ 	.short	0x0008
        /*0072*/ 	.short	0x0050
        /*0074*/ 	.byte	0x00, 0xf0, 0x41, 0x00


	//----- nvinfo : EIATTR_KPARAM_INFO
	.align		4
.L_181:
        /*0078*/ 	.byte	0x04, 0x17
        /*007a*/ 	.short	(.L_183 - .L_182)
.L_182:
        /*007c*/ 	.word	0x00000000
        /*0080*/ 	.short	0x0007
        /*0082*/ 	.short	0x0040
        /*0084*/ 	.byte	0x00, 0xf0, 0x41, 0x00


	//----- nvinfo : EIATTR_KPARAM_INFO
	.align		4
.L_183:
        /*0088*/ 	.byte	0x04, 0x17
        /*008a*/ 	.short	(.L_185 - .L_184)
.L_184:
        /*008c*/ 	.word	0x00000000
        /*0090*/ 	.short	0x0006
        /*0092*/ 	.short	0x003c
        /*0094*/ 	.byte	0x00, 0xf0, 0x11, 0x00


	//----- nvinfo : EIATTR_KPARAM_INFO
	.align		4
.L_185:
        /*0098*/ 	.byte	0x04, 0x17
        /*009a*/ 	.short	(.L_187 - .L_186)
.L_186:
        /*009c*/ 	.word	0x00000000
        /*00a0*/ 	.short	0x0005
        /*00a2*/ 	.short	0x0038
        /*00a4*/ 	.byte	0x00, 0xf0, 0x11, 0x00


	//----- nvinfo : EIATTR_KPARAM_INFO
	.align		4
.L_187:
        /*00a8*/ 	.byte	0x04, 0x17
        /*00aa*/ 	.short	(.L_189 - .L_188)
.L_188:
        /*00ac*/ 	.word	0x00000000
        /*00b0*/ 	.short	0x0004
        /*00b2*/ 	.short	0x0028
        /*00b4*/ 	.byte	0x00, 0xf0, 0x41, 0x00


	//----- nvinfo : EIATTR_KPARAM_INFO
	.align		4
.L_189:
        /*00b8*/ 	.byte	0x04, 0x17
        /*00ba*/ 	.short	(.L_191 - .L_190)
.L_190:
        /*00bc*/ 	.word	0x00000000
        /*00c0*/ 	.short	0x0003
        /*00c2*/ 	.short	0x0020
        /*00c4*/ 	.byte	0x00, 0xf0, 0x11, 0x00


	//----- nvinfo : EIATTR_KPARAM_INFO
	.align		4
.L_191:
        /*00c8*/ 	.byte	0x04, 0x17
        /*00ca*/ 	.short	(.L_193 - .L_192)
.L_192:
        /*00cc*/ 	.word	0x00000000
        /*00d0*/ 	.short	0x0002
        /*00d2*/ 	.short	0x0010
        /*00d4*/ 	.byte	0x00, 0xf0, 0x41, 0x00


	//----- nvinfo : EIATTR_KPARAM_INFO
	.align		4
.L_193:
        /*00d8*/ 	.byte	0x04, 0x17
        /*00da*/ 	.short	(.L_195 - .L_194)
.L_194:
        /*00dc*/ 	.word	0x00000000
        /*00e0*/ 	.short	0x0001
        /*00e2*/ 	.short	0x000c
        /*00e4*/ 	.byte	0x00, 0xf0, 0x11, 0x00


	//----- nvinfo : EIATTR_KPARAM_INFO
	.align		4
.L_195:
        /*00e8*/ 	.byte	0x04, 0x17
        /*00ea*/ 	.short	(.L_197 - .L_196)
.L_196:
        /*00ec*/ 	.word	0x00000000
        /*00f0*/ 	.short	0x0000
        /*00f2*/ 	.short	0x0000
        /*00f4*/ 	.byte	0x00, 0xf0, 0x31, 0x00


	//----- nvinfo : EIATTR_SPARSE_MMA_MASK
	.align		4
.L_197:
        /*00f8*/ 	.byte	0x03, 0x50
        /*00fa*/ 	.short	0x0000


	//----- nvinfo : EIATTR_MAXREG_COUNT
	.align		4
        /*00fc*/ 	.byte	0x03, 0x1b
        /*00fe*/ 	.short	0x00ff


	//----- nvinfo : EIATTR_MERCURY_ISA_VERSION
	.align		4
        /*0100*/ 	.byte	0x03, 0x5f
        /*0102*/ 	.short	0x0101


	//----- nvinfo : EIATTR_VRC_CTA_INIT_COUNT
	.align		4
        /*0104*/ 	.byte	0x02, 0x4a
	.zero		1
	.zero		1


	//----- nvinfo : EIATTR_EXIT_INSTR_OFFSETS
	.align		4
        /*0108*/ 	.byte	0x04, 0x1c
        /*010a*/ 	.short	(.L_199 - .L_198)


	//   ....[0]....
.L_198:
        /*010c*/ 	.word	0x00000220


	//   ....[1]....
        /*0110*/ 	.word	0x00004ab0


	//   ....[2]....
        /*0114*/ 	.word	0x00010190


	//----- nvinfo : EIATTR_CRS_STACK_SIZE
	.align		4
.L_199:
        /*0118*/ 	.byte	0x04, 0x1e
        /*011a*/ 	.short	(.L_201 - .L_200)
.L_200:
        /*011c*/ 	.word	0x00000000


	//----- nvinfo : EIATTR_CBANK_PARAM_SIZE
	.align		4
.L_201:
        /*0120*/ 	.byte	0x03, 0x19
        /*0122*/ 	.short	0x0088


	//----- nvinfo : EIATTR_PARAM_CBANK
	.align		4
        /*0124*/ 	.byte	0x04, 0x0a
        /*0126*/ 	.short	(.L_203 - .L_202)
	.align		4
.L_202:
        /*0128*/ 	.word	index@(.nv.constant0._ZN7cutlass9reference6device6kernel11GemmComplexINS_6half_tENS_6layout8RowMajorES4_NS5_11ColumnMajorES4_S7_ffS4_NS_16NumericConverterIS4_fLNS_15FloatRoundStyleE2EEENS_12multiply_addIfffEELi4ELi16EEEvNS_4gemm9GemmCoordET5_NS_9TensorRefIT_T0_EENS_16ComplexTransformENSG_IT1_T2_EESK_SF_NSG_IT3_T4_EENSG_IT7_SP_EET6_illll)
        /*012c*/ 	.short	0x0380
        /*012e*/ 	.short	0x0088


	//----- nvinfo : EIATTR_SW_WAR
	.align		4
.L_203:
        /*0130*/ 	.byte	0x04, 0x36
        /*0132*/ 	.short	(.L_205 - .L_204)
.L_204:
        /*0134*/ 	.word	0x00000008
.L_205:


//--------------------- .nv.info._ZN7cutlass9reference6device6kernel11GemmComplexINS_6half_tENS_6layout8RowMajorES4_NS5_11ColumnMajorES4_S7_ffS4_NS_16NumericConverterIS4_fLNS_15FloatRoundStyleE2EEENS_12multiply_addIfffEELi4ELi4EEEvNS_4gemm9GemmCoordET5_NS_9TensorRefIT_T0_EENS_16ComplexTransformENSG_IT1_T2_EESK_SF_NSG_IT3_T4_EENSG_IT7_SP_EET6_illll --------------------------
	.section	.nv.info._ZN7cutlass9reference6device6kernel11GemmComplexINS_6half_tENS_6layout8RowMajorES4_NS5_11ColumnMajorES4_S7_ffS4_NS_16NumericConverterIS4_fLNS_15FloatRoundStyleE2EEENS_12multiply_addIfffEELi4ELi4EEEvNS_4gemm9GemmCoordET5_NS_9TensorRefIT_T0_EENS_16ComplexTransformENSG_IT1_T2_EESK_SF_NSG_IT3_T4_EENSG_IT7_SP_EET6_illll,"",@"SHT_CUDA_INFO"
	.sectionflags	@""
	.align	4


	//----- nvinfo : EIATTR_CUDA_API_VERSION
	.align		4
        /*0000*/ 	.byte	0x04, 0x37
        /*0002*/ 	.short	(.L_207 - .L_206)
.L_206:
        /*0004*/ 	.word	0x00000082


	//----- nvinfo : EIATTR_KPARAM_INFO
	.align		4
.L_207:
        /*0008*/ 	.byte	0x04, 0x17
        /*000a*/ 	.short	(.L_209 - .L_208)
.L_208:
        /*000c*/ 	.word	0x00000000
        /*0010*/ 	.short	0x000e
        /*0012*/ 	.short	0x0080
        /*0014*/ 	.byte	0x00, 0xf0, 0x21, 0x00


	//----- nvinfo : EIATTR_KPARAM_INFO
	.align		4
.L_209:
        /*0018*/ 	.byte	0x04, 0x17
        /*001a*/ 	.short	(.L_211 - .L_210)
.L_210:
        /*001c*/ 	.word	0x00000000
        /*0020*/ 	.short	0x000d
        /*0022*/ 	.short	0x0078
        /*0024*/ 	.byte	0x00, 0xf0, 0x21, 0x00


	//----- nvinfo : EIATTR_KPARAM_INFO
	.align		4
.L_211:
        /*0028*/ 	.byte	0x04, 0x17
        /*002a*/ 	.short	(.L_213 - .L_212)
.L_212:
        /*002c*/ 	.word	0x00000000
        /*0030*/ 	.short	0x000c
        /*0032*/ 	.short	0x0070
        /*0034*/ 	.byte	0x00, 0xf0, 0x21, 0x00


	//----- nvinfo : EIATTR_KPARAM_INFO
	.align		4
.L_213:
        /*0038*/ 	.byte	0x04, 0x17
        /*003a*/ 	.short	(.L_215 - .L_214)
.L_214:
        /*003c*/ 	.word	0x00000000
        /*0040*/ 	.short	0x000b
        /*0042*/ 	.short	0x0068
        /*0044*/ 	.byte	0x00, 0xf0, 0x21, 0x00


	//----- nvinfo : EIATTR_KPARAM_INFO
	.align		4
.L_215:
        /*0048*/ 	.byte	0x04, 0x17
        /*004a*/ 	.short	(.L_217 - .L_216)
.L_216:
        /*004c*/ 	.word	0x00000000
        /*0050*/ 	.short	0x000a
        /*0052*/ 	.short	0x0064
        /*0054*/ 	.byte	0x00, 0xf0, 0x11, 0x00


	//----- nvinfo : EIATTR_KPARAM_INFO
	.align		4
.L_217:
        /*0058*/ 	.byte	0x04, 0x17
        /*005a*/ 	.short	(.L_219 - .L_218)
.L_218:
        /*005c*/ 	.word	0x00000000
        /*0060*/ 	.short	0x0009
        /*0062*/ 	.short	0x0060
        /*0064*/ 	.byte	0x00, 0xf0, 0x11, 0x00


	//----- nvinfo : EIATTR_KPARAM_INFO
	.align		4
.L_219:
        /*0068*/ 	.byte	0x04, 0x17
        /*006a*/ 	.short	(.L_221 - .L_220)
.L_220:
        /*006c*/ 	.word	0x00000000
        /*0070*/ 	.short	0x0008
        /*0072*/ 	.short	0x0050
        /*0074*/ 	.byte	0x00, 0xf0, 0x41, 0x00


	//----- nvinfo : EIATTR_KPARAM_INFO
	.align		4
.L_221:
        /*0078*/ 	.byte	0x04, 0x17
        /*007a*/ 	.short	(.L_223 - .L_222)
.L_222:
        /*007c*/ 	.word	0x00000000
        /*0080*/ 	.short	0x0007
        /*0082*/ 	.short	0x0040
        /*0084*/ 	.byte	0x00, 0xf0, 0x41, 0x00


	//----- nvinfo : EIATTR_KPARAM_INFO
	.align		4
.L_223:
        /*0088*/ 	.byte	0x04, 0x17
        /*008a*/ 	.short	(.L_225 - .L_224)
.L_224:
        /*008c*/ 	.word	0x00000000
        /*0090*/ 	.short	0x0006
        /*0092*/ 	.short	0x003c
        /*0094*/ 	.byte	0x00, 0xf0, 0x11, 0x00


	//----- nvinfo : EIATTR_KPARAM_INFO
	.align		4
.L_225:
        /*0098*/ 	.byte	0x04, 0x17
        /*009a*/ 	.short	(.L_227 - .L_226)
.L_226:
        /*009c*/ 	.word	0x00000000
        /*00a0*/ 	.short	0x0005
        /*00a2*/ 	.short	0x0038
        /*00a4*/ 	.byte	0x00, 0xf0, 0x11, 0x00


	//----- nvinfo : EIATTR_KPARAM_INFO
	.align		4
.L_227:
        /*00a8*/ 	.byte	0x04, 0x17
        /*00aa*/ 	.short	(.L_229 - .L_228)
.L_228:
        /*00ac*/ 	.word	0x00000000
        /*00b0*/ 	.short	0x0004
        /*00b2*/ 	.short	0x0028
        /*00b4*/ 	.byte	0x00, 0xf0, 0x41, 0x00


	//----- nvinfo : EIATTR_KPARAM_INFO
	.align		4
.L_229:
        /*00b8*/ 	.byte	0x04, 0x17
        /*00ba*/ 	.short	(.L_231 - .L_230)
.L_230:
        /*00bc*/ 	.word	0x00000000
        /*00c0*/ 	.short	0x0003
        /*00c2*/ 	.short	0x0020
        /*00c4*/ 	.byte	0x00, 0xf0, 0x11, 0x00


	//----- nvinfo : EIATTR_KPARAM_INFO
	.align		4
.L_231:
        /*00c8*/ 	.byte	0x04, 0x17
        /*00ca*/ 	.short	(.L_233 - .L_232)
.L_232:
        /*00cc*/ 	.word	0x00000000
        /*00d0*/ 	.short	0x0002
        /*00d2*/ 	.short	0x0010
        /*00d4*/ 	.byte	0x00, 0xf0, 0x41, 0x00


	//----- nvinfo : EIATTR_KPARAM_INFO
	.align		4
.L_233:
        /*00d8*/ 	.byte	0x04, 0x17
        /*00da*/ 	.short	(.L_235 - .L_234)
.L_234:
        /*00dc*/ 	.word	0x00000000
        /*00e0*/ 	.short	0x0001
        /*00e2*/ 	.short	0x000c
        /*00e4*/ 	.byte	0x00, 0xf0, 0x11, 0x00


	//----- nvinfo : EIATTR_KPARAM_INFO
	.align		4
.L_235:
        /*00e8*/ 	.byte	0x04, 0x17
        /*00ea*/ 	.short	(.L_237 - .L_236)
.L_236:
        /*00ec*/ 	.word	0x00000000
        /*00f0*/ 	.short	0x0000
        /*00f2*/ 	.short	0x0000
        /*00f4*/ 	.byte	0x00, 0xf0, 0x31, 0x00


	//----- nvinfo : EIATTR_SPARSE_MMA_MASK
	.align		4
.L_237:
        /*00f8*/ 	.byte	0x03, 0x50
        /*00fa*/ 	.short	0x0000


	//----- nvinfo : EIATTR_MAXREG_COUNT
	.align		4
        /*00fc*/ 	.byte	0x03, 0x1b
        /*00fe*/ 	.short	0x00ff


	//----- nvinfo : EIATTR_MERCURY_ISA_VERSION
	.align		4
        /*0100*/ 	.byte	0x03, 0x5f
        /*0102*/ 	.short	0x0101


	//----- nvinfo : EIATTR_VRC_CTA_INIT_COUNT
	.align		4
        /*0104*/ 	.byte	0x02, 0x4a
	.zero		1
	.zero		1


	//----- nvinfo : EIATTR_EXIT_INSTR_OFFSETS
	.align		4
        /*0108*/ 	.byte	0x04, 0x1c
        /*010a*/ 	.short	(.L_239 - .L_238)


	//   ....[0]....
.L_238:
        /*010c*/ 	.word	0x000000a0


	//   ....[1]....
        /*0110*/ 	.word	0x00001610


	//   ....[2]....
        /*0114*/ 	.word	0x00004550


	//----- nvinfo : EIATTR_CRS_STACK_SIZE
	.align		4
.L_239:
        /*0118*/ 	.byte	0x04, 0x1e
        /*011a*/ 	.short	(.L_241 - .L_240)
.L_240:
        /*011c*/ 	.word	0x00000000


	//----- nvinfo : EIATTR_CBANK_PARAM_SIZE
	.align		4
.L_241:
        /*0120*/ 	.byte	0x03, 0x19
        /*0122*/ 	.short	0x0088


	//----- nvinfo : EIATTR_PARAM_CBANK
	.align		4
        /*0124*/ 	.byte	0x04, 0x0a
        /*0126*/ 	.short	(.L_243 - .L_242)
	.align		4
.L_242:
        /*0128*/ 	.word	index@(.nv.constant0._ZN7cutlass9reference6device6kernel11GemmComplexINS_6half_tENS_6layout8RowMajorES4_NS5_11ColumnMajorES4_S7_ffS4_NS_16NumericConverterIS4_fLNS_15FloatRoundStyleE2EEENS_12multiply_addIfffEELi4ELi4EEEvNS_4gemm9GemmCoordET5_NS_9TensorRefIT_T0_EENS_16ComplexTransformENSG_IT1_T2_EESK_SF_NSG_IT3_T4_EENSG_IT7_SP_EET6_illll)
        /*012c*/ 	.short	0x0380
        /*012e*/ 	.short	0x0088


	//----- nvinfo : EIATTR_SW_WAR
	.align		4
.L_243:
        /*0130*/ 	.byte	0x04, 0x36
        /*0132*/ 	.short	(.L_245 - .L_244)
.L_244:
        /*0134*/ 	.word	0x00000008
.L_245:


//--------------------- .nv.info._ZN7cutlass9reference6device6kernel12BlockForEachINS_6half_tENS1_6detail17RandomUniformFuncIS4_EEEEvPT_mNT0_6ParamsE --------------------------
	.section	.nv.info._ZN7cutlass9reference6device6kernel12BlockForEachINS_6half_tENS1_6detail17RandomUniformFuncIS4_EEEEvPT_mNT0_6ParamsE,"",@"SHT_CUDA_INFO"
	.sectionflags	@""
	.align	4


	//----- nvinfo : EIATTR_CUDA_API_VERSION
	.align		4
        /*0000*/ 	.byte	0x04, 0x37
        /*0002*/ 	.short	(.L_247 - .L_246)
.L_246:
        /*0004*/ 	.word	0x00000082


	//----- nvinfo : EIATTR_KPARAM_INFO
	.align		4
.L_247:
        /*0008*/ 	.byte	0x04, 0x17
        /*000a*/ 	.short	(.L_249 - .L_248)
.L_248:
        /*000c*/ 	.word	0x00000000
        /*0010*/ 	.short	0x0002
        /*0012*/ 	.short	0x0010
        /*0014*/ 	.byte	0x00, 0xf0, 0xc1, 0x00


	//----- nvinfo : EIATTR_KPARAM_INFO
	.align		4
.L_249:
        /*0018*/ 	.byte	0x04, 0x17
        /*001a*/ 	.short	(.L_251 - .L_250)
.L_250:
        /*001c*/ 	.word	0x00000000
        /*0020*/ 	.short	0x0001
        /*0022*/ 	.short	0x0008
        /*0024*/ 	.byte	0x00, 0xf0, 0x21, 0x00


	//----- nvinfo : EIATTR_KPARAM_INFO
	.align		4
.L_251:
        /*0028*/ 	.byte	0x04, 0x17
        /*002a*/ 	.short	(.L_253 - .L_252)
.L_252:
        /*002c*/ 	.word	0x00000000
        /*0030*/ 	.short	0x0000
        /*0032*/ 	.short	0x0000
        /*0034*/ 	.byte	0x00, 0xf5, 0x21, 0x00


	//----- nvinfo : EIATTR_SPARSE_MMA_MASK
	.align		4
.L_253:
        /*0038*/ 	.byte	0x03, 0x50
        /*003a*/ 	.short	0x0000


	//----- nvinfo : EIATTR_MAXREG_COUNT
	.align		4
        /*003c*/ 	.byte	0x03, 0x1b
        /*003e*/ 	.short	0x00ff


	//----- nvinfo : EIATTR_MERCURY_ISA_VERSION
	.align		4
        /*0040*/ 	.byte	0x03, 0x5f
        /*0042*/ 	.short	0x0101


	//----- nvinfo : EIATTR_VRC_CTA_INIT_COUNT
	.align		4
        /*0044*/ 	.byte	0x02, 0x4a
	.zero		1
	.zero		1


	//----- nvinfo : EIATTR_EXIT_INSTR_OFFSETS
	.align		4
        /*0048*/ 	.byte	0x04, 0x1c
        /*004a*/ 	.short	(.L_255 - .L_254)


	//   ....[0]....
.L_254:
        /*004c*/ 	.word	0x00002790


	//   ....[1]....
        /*0050*/ 	.word	0x00003030


	//----- nvinfo : EIATTR_CRS_STACK_SIZE
	.align		4
.L_255:
        /*0054*/ 	.byte	0x04, 0x1e
        /*0056*/ 	.short	(.L_257 - .L_256)
.L_256:
        /*0058*/ 	.word	0x00000000


	//----- nvinfo : EIATTR_CBANK_PARAM_SIZE
	.align		4
.L_257:
        /*005c*/ 	.byte	0x03, 0x19
        /*005e*/ 	.short	0x0040


	//----- nvinfo : EIATTR_PARAM_CBANK
	.align		4
        /*0060*/ 	.byte	0x04, 0x0a
        /*0062*/ 	.short	(.L_259 - .L_258)
	.align		4
.L_258:
        /*0064*/ 	.word	index@(.nv.constant0._ZN7cutlass9reference6device6kernel12BlockForEachINS_6half_tENS1_6detail17RandomUniformFuncIS4_EEEEvPT_mNT0_6ParamsE)
        /*0068*/ 	.short	0x0380
        /*006a*/ 	.short	0x0040


	//----- nvinfo : EIATTR_SW_WAR
	.align		4
.L_259:
        /*006c*/ 	.byte	0x04, 0x36
        /*006e*/ 	.short	(.L_261 - .L_260)
.L_260:
        /*0070*/ 	.word	0x00000008
.L_261:


//--------------------- .nv.info._ZN7cutlass13device_kernelINS_4gemm6kernel13GemmUniversalIN4cute5tupleIJiiiiEEENS1_10collective13CollectiveMmaINS1_35MainloopSm100TmaUmmaWarpSpecializedILi6ELi2ELi4ENS5_IJNS4_1CILi2EEESB_NSA_ILi1EEEEEEEENS5_IJNSA_ILi128EEESF_NSA_ILi64EEEEEENS_6half_tENS5_IJlSC_lEEESI_SJ_NS4_8TiledMMAINS4_8MMA_AtomIJNS4_20SM100_MMA_F16BF16_SSISI_SI_fLi128ELi128ELNS4_4UMMA5MajorE0ELSO_0ELNSN_7ScaleInE0ELSP_0EEEEEENS4_6LayoutINS5_IJSC_SC_SC_EEENS5_IJNSA_ILi0EEESU_SU_EEEEENS5_IJNS4_10UnderscoreESX_SX_EEEEENS4_23SM90_TMA_LOAD_MULTICASTENS4_14ComposedLayoutINS4_7SwizzleILi3ELi4ELi3EEENS4_18smem_ptr_flag_bitsILi16EEENSS_INS5_IJNSA_ILi8EEESG_EEENS5_IJSG_SC_EEEEEEEvNS4_8identityES10_S1A_vS1B_EENS_8epilogue10collective18CollectiveEpilogueINS1D_26Sm100NoSmemWarpSpecializedEJNS5_IJSF_SG_EEESI_NS5_IJSC_llEEESI_S1I_NS1D_6fusion15Sm90TreeVisitorINS1J_11Sm90ComputeINS_24homogeneous_multiply_addESI_fLNS_15FloatRoundStyleE2EvEEJNS1J_19Sm90ScalarBroadcastIfSV_Li1ENS_10multipliesEEENS1J_12Sm90SrcFetchISI_EENS1K_INS1L_IS1Q_ffLS1N_2EvEEJS1R_NS1J_12Sm90AccFetchEEEEEEENS4_5SM1004TMEM4LOAD26SM100_TMEM_LOAD_16dp256b8xES16_S16_EEEvvEEEEvNT_6ParamsE --------------------------
	.section	.nv.info._ZN7cutlass13device_kernelINS_4gemm6kernel13GemmUniversalIN4cute5tupleIJiiiiEEENS1_10collective13CollectiveMmaINS1_35MainloopSm100TmaUmmaWarpSpecializedILi6ELi2ELi4ENS5_IJNS4_1CILi2EEESB_NSA_ILi1EEEEEEEENS5_IJNSA_ILi128EEESF_NSA_ILi64EEEEEENS_6half_tENS5_IJlSC_lEEESI_SJ_NS4_8TiledMMAINS4_8MMA_AtomIJNS4_20SM100_MMA_F16BF16_SSISI_SI_fLi128ELi128ELNS4_4UMMA5MajorE0ELSO_0ELNSN_7ScaleInE0ELSP_0EEEEEENS4_6LayoutINS5_IJSC_SC_SC_EEENS5_IJNSA_ILi0EEESU_SU_EEEEENS5_IJNS4_10UnderscoreESX_SX_EEEEENS4_23SM90_TMA_LOAD_MULTICASTENS4_14ComposedLayoutINS4_7SwizzleILi3ELi4ELi3EEENS4_18smem_ptr_flag_bitsILi16EEENSS_INS5_IJNSA_ILi8EEESG_EEENS5_IJSG_SC_EEEEEEEvNS4_8identityES10_S1A_vS1B_EENS_8epilogue10collective18CollectiveEpilogueINS1D_26Sm100NoSmemWarpSpecializedEJNS5_IJSF_SG_EEESI_NS5_IJSC_llEEESI_S1I_NS1D_6fusion15Sm90TreeVisitorINS1J_11Sm90ComputeINS_24homogeneous_multiply_addESI_fLNS_15FloatRoundStyleE2EvEEJNS1J_19Sm90ScalarBroadcastIfSV_Li1ENS_10multipliesEEENS1J_12Sm90SrcFetchISI_EENS1K_INS1L_IS1Q_ffLS1N_2EvEEJS1R_NS1J_12Sm90AccFetchEEEEEEENS4_5SM1004TMEM4LOAD26SM100_TMEM_LOAD_16dp256b8xES16_S16_EEEvvEEEEvNT_6ParamsE,"",@"SHT_CUDA_INFO"
	.sectionflags	@""
	.align	4


	//----- nvinfo : EIATTR_CUDA_API_VERSION
	.align		4
        /*0000*/ 	.byte	0x04, 0x37
        /*0002*/ 	.short	(.L_263 - .L_262)
.L_262:
        /*0004*/ 	.word	0x00000082


	//----- nvinfo : EIATTR_KPARAM_INFO
	.align		4
.L_263:
        /*0008*/ 	.byte	0x04, 0x17
        /*000a*/ 	.short	(.L_265 - .L_264)
.L_264:
        /*000c*/ 	.word	0x00000000
        /*0010*/ 	.short	0x0000
        /*0012*/ 	.short	0x0000
        /*0014*/ 	.byte	0x00, 0xf0, 0x01, 0x18


	//----- nvinfo : EIATTR_AT_ENTRY_FRAGMENTS
	.align		4
.L_265:
        /*0018*/ 	.byte	0x04, 0x4f
        /*001a*/ 	.short	(.L_267 - .L_266)


	//   ....[0]....
.L_266:
        /*001c*/ 	.word	0x00000006


	//----- nvinfo : EIATTR_RESERVED_SMEM_USED
	.align		4
.L_267:
        /*0020*/ 	.byte	0x01, 0x41
	.zero		2


	//----- nvinfo : EIATTR_SPARSE_MMA_MASK
	.align		4
        /*0024*/ 	.byte	0x03, 0x50
        /*0026*/ 	.short	0x0000


	//----- nvinfo : EIATTR_TCGEN05_1CTA_USED
	.align		4
        /*0028*/ 	.byte	0x01, 0x51
	.zero		2


	//----- nvinfo : EIATTR_MAXREG_COUNT
	.align		4
        /*002c*/ 	.byte	0x03, 0x1b
        /*002e*/ 	.short	0x00ff


	//----- nvinfo : EIATTR_NUM_BARRIERS
	.align		4
        /*0030*/ 	.byte	0x02, 0x4c
        /*0032*/ 	.byte	0x07
	.zero		1


	//----- nvinfo : EIATTR_EXTERNS
	.align		4
        /*0034*/ 	.byte	0x04, 0x0f
        /*0036*/ 	.short	(.L_269 - .L_268)


	//   ....[0]....
	.align		4
.L_268:
        /*0038*/ 	.word	index@(__assertfail)


	//----- nvinfo : EIATTR_MERCURY_ISA_VERSION
	.align		4
.L_269:
        /*003c*/ 	.byte	0x03, 0x5f
        /*003e*/ 	.short	0x0101


	//----- nvinfo : EIATTR_INT_WARP_WIDE_INSTR_OFFSETS
	.align		4
        /*0040*/ 	.byte	0x04, 0x31
        /*0042*/ 	.short	(.L_271 - .L_270)


	//   ....[0]....
.L_270:
        /*0044*/ 	.word	0x000039e0


	//   ....[1]....
        /*0048*/ 	.word	0x00003a00


	//   ....[2]....
        /*004c*/ 	.word	0x00003a30


	//----- nvinfo : EIATTR_COOP_GROUP_MASK_REGIDS
	.align		4
.L_271:
        /*0050*/ 	.byte	0x04, 0x29
        /*0052*/ 	.short	(.L_273 - .L_272)


	//   ....[0]....
.L_272:
        /*0054*/ 	.word	0xffffffff


	//   ....[1]....
        /*0058*/ 	.word	0xffffffff


	//   ....[2]....
        /*005c*/ 	.word	0xffffffff


	//   ....[3]....
        /*0060*/ 	.word	0xffffffff


	//   ....[4]....
        /*0064*/ 	.word	0xffffffff


	//   ....[5]....
        /*0068*/ 	.word	0xffffffff


	//   ....[6]....
        /*006c*/ 	.word	0xffffffff


	//   ....[7]....
        /*0070*/ 	.word	0xffffffff


	//   ....[8]....
        /*0074*/ 	.word	0xffffffff


	//   ....[9]....
        /*0078*/ 	.word	0xffffffff


	//   ....[10]....
        /*007c*/ 	.word	0xffffffff


	//   ....[11]....
        /*0080*/ 	.word	0xffffffff


	//   ....[12]....
        /*0084*/ 	.word	0xffffffff


	//----- nvinfo : EIATTR_COOP_GROUP_INSTR_OFFSETS
	.align		4
.L_273:
        /*0088*/ 	.byte	0x04, 0x28
        /*008a*/ 	.short	(.L_275 - .L_274)


	//   ....[0]....
.L_274:
        /*008c*/ 	.word	0x00000100


	//   ....[1]....
        /*0090*/ 	.word	0x000001e0


	//   ....[2]....
        /*0094*/ 	.word	0x000003b0


	//   ....[3]....
        /*0098*/ 	.word	0x000004c0


	//   ....[4]....
        /*009c*/ 	.word	0x00000620


	//   ....[5]....
        /*00a0*/ 	.word	0x000007c0


	//   ....[6]....
        /*00a4*/ 	.word	0x00000990


	//   ....[7]....
        /*00a8*/ 	.word	0x00001ce0


	//   ....[8]....
        /*00ac*/ 	.word	0x00002c30


	//   ....[9]....
        /*00b0*/ 	.word	0x00002e40


	//   ....[10]....
        /*00b4*/ 	.word	0x00002e70


	//   ....[11]....
        /*00b8*/ 	.word	0x000038c0


	//   ....[12]....
        /*00bc*/ 	.word	0x00003af0


	//----- nvinfo : EIATTR_VRC_CTA_INIT_COUNT
	.align		4
.L_275:
        /*00c0*/ 	.byte	0x02, 0x4a
        /*00c2*/ 	.byte	0x80
	.zero		1


	//----- nvinfo : EIATTR_SYSCALL_OFFSETS
	.align		4
        /*00c4*/ 	.byte	0x04, 0x46
        /*00c6*/ 	.short	(.L_277 - .L_276)


	//   ....[0]....
.L_276:
        /*00c8*/ 	.word	0x00005d70


	//   ....[1]....
        /*00cc*/ 	.word	0x00005ee0


	//   ....[2]....
        /*00d0*/ 	.word	0x00009ed0


	//   ....[3]....
        /*00d4*/ 	.word	0x0000a040


	//----- nvinfo : EIATTR_MBARRIER_INSTR_OFFSETS
	.align		4
.L_277:
        /*00d8*/ 	.byte	0x04, 0x39
        /*00da*/ 	.short	(.L_279 - .L_278)


	//   ....[0]....
.L_278:
        /*00dc*/ 	.word	0x000002e0
        /*00e0*/ 	.word	0x000000ff
        /*00e4*/ 	.word	0x00000000
        /*00e8*/ 	.short	0x0100
        /*00ea*/ 	.byte	0x06
	.zero		1


	//   ....[1]....
        /*00ec*/ 	.word	0x000002f0
        /*00f0*/ 	.word	0x000000ff
        /*00f4*/ 	.word	0x00000030
        /*00f8*/ 	.short	0x0100
        /*00fa*/ 	.byte	0x06
	.zero		1


	//   ....[2]....
        /*00fc*/ 	.word	0x00000300
        /*0100*/ 	.word	0x000000ff
        /*0104*/ 	.word	0x00000008
        /*0108*/ 	.short	0x0100
        /*010a*/ 	.byte	0x06
	.zero		1


	//   ....[3]....
        /*010c*/ 	.word	0x00000310
        /*0110*/ 	.word	0x000000ff
        /*0114*/ 	.word	0x00000038
        /*0118*/ 	.short	0x0100
        /*011a*/ 	.byte	0x06
	.zero		1


	//   ....[4]....
        /*011c*/ 	.word	0x00000320
        /*0120*/ 	.word	0x000000ff
        /*0124*/ 	.word	0x00000010
        /*0128*/ 	.short	0x0100
        /*012a*/ 	.byte	0x06
	.zero		1


	//   ....[5]....
        /*012c*/ 	.word	0x00000330
        /*0130*/ 	.word	0x000000ff
        /*0134*/ 	.word	0x00000040
        /*0138*/ 	.short	0x0100
        /*013a*/ 	.byte	0x06
	.zero		1


	//   ....[6]....
        /*013c*/ 	.word	0x00000340
        /*0140*/ 	.word	0x000000ff
        /*0144*/ 	.word	0x00000018
        /*0148*/ 	.short	0x0100
        /*014a*/ 	.byte	0x06
	.zero		1


	//   ....[7]....
        /*014c*/ 	.word	0x00000350
        /*0150*/ 	.word	0x000000ff
        /*0154*/ 	.word	0x00000048
        /*0158*/ 	.short	0x0100
        /*015a*/ 	.byte	0x06
	.zero		1


	//   ....[8]....
        /*015c*/ 	.word	0x00000360
        /*0160*/ 	.word	0x000000ff
        /*0164*/ 	.word	0x00000020
        /*0168*/ 	.short	0x0100
        /*016a*/ 	.byte	0x06
	.zero		1


	//   ....[9]....
        /*016c*/ 	.word	0x00000370
        /*0170*/ 	.word	0x000000ff
        /*0174*/ 	.word	0x00000050
        /*0178*/ 	.short	0x0100
        /*017a*/ 	.byte	0x06
	.zero		1


	//   ....[10]....
        /*017c*/ 	.word	0x00000380
        /*0180*/ 	.word	0x000000ff
        /*0184*/ 	.word	0x00000028
        /*0188*/ 	.short	0x0100
        /*018a*/ 	.byte	0x06
	.zero		1


	//   ....[11]....
        /*018c*/ 	.word	0x00000390
        /*0190*/ 	.word	0x000000ff
        /*0194*/ 	.word	0x00000058
        /*0198*/ 	.short	0x0100
        /*019a*/ 	.byte	0x06
	.zero		1


	//   ....[12]....
        /*019c*/ 	.word	0x00000490
        /*01a0*/ 	.word	0x000000ff
        /*01a4*/ 	.word	0x00000070
        /*01a8*/ 	.short	0x0100
        /*01aa*/ 	.byte	0x05
	.zero		1


	//   ....[13]....
        /*01ac*/ 	.word	0x000004a0
        /*01b0*/ 	.word	0x000000ff
        /*01b4*/ 	.word	0x00000078
        /*01b8*/ 	.short	0x0100
        /*01ba*/ 	.byte	0x05
	.zero		1


	//   ....[14]....
        /*01bc*/ 	.word	0x000005d0
        /*01c0*/ 	.word	0x000000ff
        /*01c4*/ 	.word	0x00000080
        /*01c8*/ 	.short	0x0100
        /*01ca*/ 	.byte	0x06
	.zero		1


	//   ....[15]....
        /*01cc*/ 	.word	0x000005e0
        /*01d0*/ 	.word	0x000000ff
        /*01d4*/ 	.word	0x00000090
        /*01d8*/ 	.short	0x0100
        /*01da*/ 	.byte	0x06
	.zero		1


	//   ....[16]....
        /*01dc*/ 	.word	0x000005f0
        /*01e0*/ 	.word	0x000000ff
        /*01e4*/ 	.word	0x00000088
        /*01e8*/ 	.short	0x0100
        /*01ea*/ 	.byte	0x06
	.zero		1


	//   ....[17]....
        /*01ec*/ 	.word	0x00000600
        /*01f0*/ 	.word	0x000000ff
        /*01f4*/ 	.word	0x00000098
        /*01f8*/ 	.short	0x0100
        /*01fa*/ 	.byte	0x06
	.zero		1


	//   ....[18]....
        /*01fc*/ 	.word	0x00000730
        /*0200*/ 	.word	0x000000ff
        /*0204*/ 	.word	0x000000a0
        /*0208*/ 	.short	0x0100
        /*020a*/ 	.byte	0x06
	.zero		1


	//   ....[19]....
        /*020c*/ 	.word	0x00000740
        /*0210*/ 	.word	0x000000ff
        /*0214*/ 	.word	0x000000c0
        /*0218*/ 	.short	0x0100
        /*021a*/ 	.byte	0x06
	.zero		1


	//   ....[20]....
        /*021c*/ 	.word	0x00000750
        /*0220*/ 	.word	0x000000ff
        /*0224*/ 	.word	0x000000a8
        /*0228*/ 	.short	0x0100
        /*022a*/ 	.byte	0x06
	.zero		1


	//   ....[21]....
        /*022c*/ 	.word	0x00000760
        /*0230*/ 	.word	0x000000ff
        /*0234*/ 	.word	0x000000c8
        /*0238*/ 	.short	0x0100
        /*023a*/ 	.byte	0x06
	.zero		1


	//   ....[22]....
        /*023c*/ 	.word	0x00000770
        /*0240*/ 	.word	0x000000ff
        /*0244*/ 	.word	0x000000b0
        /*0248*/ 	.short	0x0100
        /*024a*/ 	.byte	0x06
	.zero		1


	//   ....[23]....
        /*024c*/ 	.word	0x00000780
        /*0250*/ 	.word	0x000000ff
        /*0254*/ 	.word	0x000000d0
        /*0258*/ 	.short	0x0100
        /*025a*/ 	.byte	0x06
	.zero		1


	//   ....[24]....
        /*025c*/ 	.word	0x00000790
        /*0260*/ 	.word	0x000000ff
        /*0264*/ 	.word	0x000000b8
        /*0268*/ 	.short	0x0100
        /*026a*/ 	.byte	0x06
	.zero		1


	//   ....[25]....
        /*026c*/ 	.word	0x000007a0
        /*0270*/ 	.word	0x000000ff
        /*0274*/ 	.word	0x000000d8
        /*0278*/ 	.short	0x0100
        /*027a*/ 	.byte	0x06
	.zero		1


	//   ....[26]....
        /*027c*/ 	.word	0x00000890
        /*0280*/ 	.word	0x000000ff
        /*0284*/ 	.word	0x000000e0
        /*0288*/ 	.short	0x0100
        /*028a*/ 	.byte	0x06
	.zero		1


	//   ....[27]....
        /*028c*/ 	.word	0x000008a0
        /*0290*/ 	.word	0x000000ff
        /*0294*/ 	.word	0x000000f0
        /*0298*/ 	.short	0x0100
        /*029a*/ 	.byte	0x06
	.zero		1


	//   ....[28]....
        /*029c*/ 	.word	0x000008b0
        /*02a0*/ 	.word	0x000000ff
        /*02a4*/ 	.word	0x000000e8
        /*02a8*/ 	.short	0x0100
        /*02aa*/ 	.byte	0x06
	.zero		1


	//   ....[29]....
        /*02ac*/ 	.word	0x000008c0
        /*02b0*/ 	.word	0x000000ff
        /*02b4*/ 	.word	0x000000f8
        /*02b8*/ 	.short	0x0100
        /*02ba*/ 	.byte	0x06
	.zero		1


	//   ....[30]....
        /*02bc*/ 	.word	0x000014e0
        /*02c0*/ 	.word	0x00000003
        /*02c4*/ 	.word	0x000000f0
        /*02c8*/ 	.short	0x010a
        /*02ca*/ 	.byte	0xff
	.zero		1


	//   ....[31]....
        /*02cc*/ 	.word	0x00001510
        /*02d0*/ 	.word	0x00000003
        /*02d4*/ 	.word	0x000000e0
        /*02d8*/ 	.short	0x0101
        /*02da*/ 	.byte	0xff
	.zero		1


	//   ....[32]....
        /*02dc*/ 	.word	0x000015f0
        /*02e0*/ 	.word	0x000000ff
        /*02e4*/ 	.word	0x00000030
        /*02e8*/ 	.short	0x010a
        /*02ea*/ 	.byte	0x08
	.zero		1


	//   ....[33]....
        /*02ec*/ 	.word	0x00001670
        /*02f0*/ 	.word	0x000000ff
        /*02f4*/ 	.word	0x00000030
        /*02f8*/ 	.short	0x010a
        /*02fa*/ 	.byte	0x21
	.zero		1


	//   ....[34]....
        /*02fc*/ 	.word	0x00001800
        /*0300*/ 	.word	0x000000ff
        /*0304*/ 	.word	0x00000030
        /*0308*/ 	.short	0x010a
        /*030a*/ 	.byte	0x08
	.zero		1


	//   ....[35]....
        /*030c*/ 	.word	0x00001970
        /*0310*/ 	.word	0x000000ff
        /*0314*/ 	.word	0x00000030
        /*0318*/ 	.short	0x010a
        /*031a*/ 	.byte	0x08
	.zero		1


	//   ....[36]....
        /*031c*/ 	.word	0x000019f0
        /*0320*/ 	.word	0x000000ff
        /*0324*/ 	.word	0x00000030
        /*0328*/ 	.short	0x010a
        /*032a*/ 	.byte	0x11
	.zero		1


	//   ....[37]....
        /*032c*/ 	.word	0x00001b80
        /*0330*/ 	.word	0x000000ff
        /*0334*/ 	.word	0x00000030
        /*0338*/ 	.short	0x010a
        /*033a*/ 	.byte	0x08
	.zero		1


	//   ....[38]....
        /*033c*/ 	.word	0x00001d10
        /*0340*/ 	.word	0x00000003
        /*0344*/ 	.word	0x00000080
        /*0348*/ 	.short	0x010a
        /*034a*/ 	.byte	0xff
	.zero		1


	//   ....[39]....
        /*034c*/ 	.word	0x00001e60
        /*0350*/ 	.word	0x00000000
        /*0354*/ 	.word	0x00000000
        /*0358*/ 	.short	0x0101
        /*035a*/ 	.byte	0xff
	.zero		1


	//   ....[40]....
        /*035c*/ 	.word	0x00002390
        /*0360*/ 	.word	0x000000ff
        /*0364*/ 	.word	0x00000000
        /*0368*/ 	.short	0x010a
        /*036a*/ 	.byte	0x04
	.zero		1


	//   ....[41]....
        /*036c*/ 	.word	0x00002420
        /*0370*/ 	.word	0x000000ff
        /*0374*/ 	.word	0x00000000
        /*0378*/ 	.short	0x010a
        /*037a*/ 	.byte	0x04
	.zero		1


	//   ....[42]....
        /*037c*/ 	.word	0x000024b0
        /*0380*/ 	.word	0x000000ff
        /*0384*/ 	.word	0x00000000
        /*0388*/ 	.short	0x010a
        /*038a*/ 	.byte	0x04
	.zero		1


	//   ....[43]....
        /*038c*/ 	.word	0x00002540
        /*0390*/ 	.word	0x000000ff
        /*0394*/ 	.word	0x00000000
        /*0398*/ 	.short	0x010a
        /*039a*/ 	.byte	0x04
	.zero		1


	//   ....[44]....
        /*039c*/ 	.word	0x000025d0
        /*03a0*/ 	.word	0x000000ff
        /*03a4*/ 	.word	0x00000000
        /*03a8*/ 	.short	0x010a
        /*03aa*/ 	.byte	0x04
	.zero		1


	//   ....[45]....
        /*03ac*/ 	.word	0x00002670
        /*03b0*/ 	.word	0x00000000
        /*03b4*/ 	.word	0x00000000
        /*03b8*/ 	.short	0x010a
        /*03ba*/ 	.byte	0xff
	.zero		1


	//   ....[46]....
        /*03bc*/ 	.word	0x00002790
        /*03c0*/ 	.word	0x00000002
        /*03c4*/ 	.word	0x000000e0
        /*03c8*/ 	.short	0x010a
        /*03ca*/ 	.byte	0xff
	.zero		1


	//   ....[47]....
        /*03cc*/ 	.word	0x000027f0
        /*03d0*/ 	.word	0x00000004
        /*03d4*/ 	.word	0x00000000
        /*03d8*/ 	.short	0x0101
        /*03da*/ 	.byte	0xff
	.zero		1


	//   ....[48]....
        /*03dc*/ 	.word	0x00002810
        /*03e0*/ 	.word	0x000000ff
        /*03e4*/ 	.word	0x00000090
        /*03e8*/ 	.short	0x010a
        /*03ea*/ 	.byte	0x05
	.zero		1


	//   ....[49]....
        /*03ec*/ 	.word	0x00002930
        /*03f0*/ 	.word	0x00000002
        /*03f4*/ 	.word	0x00000080
        /*03f8*/ 	.short	0x010a
        /*03fa*/ 	.byte	0xff
	.zero		1


	//   ....[50]....
        /*03fc*/ 	.word	0x00002a40
        /*0400*/ 	.word	0x00000002
        /*0404*/ 	.word	0x00000000
        /*0408*/ 	.short	0x0101
        /*040a*/ 	.byte	0xff
	.zero		1


	//   ....[51]....
        /*040c*/ 	.word	0x00002ad0
        /*0410*/ 	.word	0x000000ff
        /*0414*/ 	.word	0x00000090
        /*0418*/ 	.short	0x0106
        /*041a*/ 	.byte	0x05
	.zero		1


	//   ....[52]....
        /*041c*/ 	.word	0x00002af0
        /*0420*/ 	.word	0x000000ff
        /*0424*/ 	.word	0x00000090
        /*0428*/ 	.short	0x010a
        /*042a*/ 	.byte	0x05
	.zero		1


	//   ....[53]....
        /*042c*/ 	.word	0x00002b80
        /*0430*/ 	.word	0x000000ff
        /*0434*/ 	.word	0x00000090
        /*0438*/ 	.short	0x0106
        /*043a*/ 	.byte	0x04
	.zero		1


	//   ....[54]....
        /*043c*/ 	.word	0x00002bc0
        /*0440*/ 	.word	0x00000000
        /*0444*/ 	.word	0x00000090
        /*0448*/ 	.short	0x010a
        /*044a*/ 	.byte	0xff
	.zero		1


	//   ....[55]....
        /*044c*/ 	.word	0x00003110
        /*0450*/ 	.word	0x00000000
        /*0454*/ 	.word	0x00000080
        /*0458*/ 	.short	0x010a
        /*045a*/ 	.byte	0xff
	.zero		1


	//   ....[56]....
        /*045c*/ 	.word	0x00003220
        /*0460*/ 	.word	0x00000003
        /*0464*/ 	.word	0x00000000
        /*0468*/ 	.short	0x0101
        /*046a*/ 	.byte	0xff
	.zero		1


	//   ....[57]....
        /*046c*/ 	.word	0x00003230
        /*0470*/ 	.word	0x000000ff
        /*0474*/ 	.word	0x00000000
        /*0478*/ 	.short	0x010a
        /*047a*/ 	.byte	0x06
	.zero		1


	//   ....[58]....
        /*047c*/ 	.word	0x00003250
        /*0480*/ 	.word	0x000000ff
        /*0484*/ 	.word	0x000000c0
        /*0488*/ 	.short	0x010a
        /*048a*/ 	.byte	0x07
	.zero		1


	//   ....[59]....
        /*048c*/ 	.word	0x00003320
        /*0490*/ 	.word	0x000000ff
        /*0494*/ 	.word	0x00000000
        /*0498*/ 	.short	0x010a
        /*049a*/ 	.byte	0x06
	.zero		1


	//   ....[60]....
        /*049c*/ 	.word	0x00003450
        /*04a0*/ 	.word	0x000000ff
        /*04a4*/ 	.word	0x00000000
        /*04a8*/ 	.short	0x010a
        /*04aa*/ 	.byte	0x1a
	.zero		1


	//   ....[61]....
        /*04ac*/ 	.word	0x000036f0
        /*04b0*/ 	.word	0x000000ff
        /*04b4*/ 	.word	0x00000000
        /*04b8*/ 	.short	0x010a
        /*04ba*/ 	.byte	0x06
	.zero		1


	//   ....[62]....
        /*04bc*/ 	.word	0x00003780
        /*04c0*/ 	.word	0x000000ff
        /*04c4*/ 	.word	0x00000000
        /*04c8*/ 	.short	0x010a
        /*04ca*/ 	.byte	0x06
	.zero		1


	//   ....[63]....
        /*04cc*/ 	.word	0x00003810
        /*04d0*/ 	.word	0x000000ff
        /*04d4*/ 	.word	0x00000000
        /*04d8*/ 	.short	0x010a
        /*04da*/ 	.byte	0x06
	.zero		1


	//   ....[64]....
        /*04dc*/ 	.word	0x000038a0
        /*04e0*/ 	.word	0x000000ff
        /*04e4*/ 	.word	0x00000000
        /*04e8*/ 	.short	0x010a
        /*04ea*/ 	.byte	0x07
	.zero		1


	//   ....[65]....
        /*04ec*/ 	.word	0x00003da0
        /*04f0*/ 	.word	0x00000003
        /*04f4*/ 	.word	0x00000080
        /*04f8*/ 	.short	0x010a
        /*04fa*/ 	.byte	0xff
	.zero		1


	//   ....[66]....
        /*04fc*/ 	.word	0x00003e80
        /*0500*/ 	.word	0x00000003
        /*0504*/ 	.word	0x00000000
        /*0508*/ 	.short	0x0101
        /*050a*/ 	.byte	0xff
	.zero		1


	//   ....[67]....
        /*050c*/ 	.word	0x00004260
        /*0510*/ 	.word	0x000000af
        /*0514*/ 	.word	0x000000a0
        /*0518*/ 	.short	0x010a
        /*051a*/ 	.byte	0xff
	.zero		1


	//   ....[68]....
        /*051c*/ 	.word	0x0000a290
        /*0520*/ 	.word	0x000000ae
        /*0524*/ 	.word	0x00000000
        /*0528*/ 	.short	0x0101
        /*052a*/ 	.byte	0xff
	.zero		1


	//   ....[69]....
        /*052c*/ 	.word	0x0000c890
        /*0530*/ 	.word	0x00000003
        /*0534*/ 	.word	0x000000f0
        /*0538*/ 	.short	0x010a
        /*053a*/ 	.byte	0xff
	.zero		1


	//   ....[70]....
        /*053c*/ 	.word	0x0000c8f0
        /*0540*/ 	.word	0x00000000
        /*0544*/ 	.word	0x00000030
        /*0548*/ 	.short	0x010a
        /*054a*/ 	.byte	0xff
	.zero		1


	//   ....[71]....
        /*054c*/ 	.word	0x0000c950
        /*0550*/ 	.word	0x00000000
        /*0554*/ 	.word	0x00000030
        /*0558*/ 	.short	0x010a
        /*055a*/ 	.byte	0xff
	.zero		1


	//   ....[72]....
        /*055c*/ 	.word	0x0000c9a0
        /*0560*/ 	.word	0x00000003
        /*0564*/ 	.word	0x00000080
        /*0568*/ 	.short	0x010a
        /*056a*/ 	.byte	0xff
	.zero		1


	//   ....[73]....
        /*056c*/ 	.word	0x0000ca00
        /*0570*/ 	.word	0x00000000
        /*0574*/ 	.word	0x00000000
        /*0578*/ 	.short	0x010a
        /*057a*/ 	.byte	0xff
	.zero		1


	//   ....[74]....
        /*057c*/ 	.word	0x0000ca60
        /*0580*/ 	.word	0x00000000
        /*0584*/ 	.word	0x00000000
        /*0588*/ 	.short	0x010a
        /*058a*/ 	.byte	0xff
	.zero		1


	//   ....[75]....
        /*058c*/ 	.word	0x0000cac0
        /*0590*/ 	.word	0x00000000
        /*0594*/ 	.word	0x00000000
        /*0598*/ 	.short	0x010a
        /*059a*/ 	.byte	0xff
	.zero		1


	//   ....[76]....
        /*059c*/ 	.word	0x0000cb20
        /*05a0*/ 	.word	0x00000000
        /*05a4*/ 	.word	0x00000000
        /*05a8*/ 	.short	0x010a
        /*05aa*/ 	.byte	0xff
	.zero		1


	//   ....[77]....
        /*05ac*/ 	.word	0x0000cb80
        /*05b0*/ 	.word	0x00000000
        /*05b4*/ 	.word	0x00000000
        /*05b8*/ 	.short	0x010a
        /*05ba*/ 	.byte	0xff
	.zero		1


	//   ....[78]....
        /*05bc*/ 	.word	0x0000cbd0
        /*05c0*/ 	.word	0x00000002
        /*05c4*/ 	.word	0x000000e0
        /*05c8*/ 	.short	0x010a
        /*05ca*/ 	.byte	0xff
	.zero		1


	//   ....[79]....
        /*05cc*/ 	.word	0x0000cc30
        /*05d0*/ 	.word	0x00000002
        /*05d4*/ 	.word	0x00000090
        /*05d8*/ 	.short	0x010a
        /*05da*/ 	.byte	0xff
	.zero		1


	//   ....[80]....
        /*05dc*/ 	.word	0x0000cc80
        /*05e0*/ 	.word	0x00000002
        /*05e4*/ 	.word	0x00000080
        /*05e8*/ 	.short	0x010a
        /*05ea*/ 	.byte	0xff
	.zero		1


	//   ....[81]....
        /*05ec*/ 	.word	0x0000cce0
        /*05f0*/ 	.word	0x00000000
        /*05f4*/ 	.word	0x00000090
        /*05f8*/ 	.short	0x010a
        /*05fa*/ 	.byte	0xff
	.zero		1


	//   ....[82]....
        /*05fc*/ 	.word	0x0000cd30
        /*0600*/ 	.word	0x00000000
        /*0604*/ 	.word	0x00000080
        /*0608*/ 	.short	0x010a
        /*060a*/ 	.byte	0xff
	.zero		1


	//   ....[83]....
        /*060c*/ 	.word	0x0000cd90
        /*0610*/ 	.word	0x00000003
        /*0614*/ 	.word	0x000000c0
        /*0618*/ 	.short	0x010a
        /*061a*/ 	.byte	0xff
	.zero		1


	//   ....[84]....
        /*061c*/ 	.word	0x0000cdf0
        /*0620*/ 	.word	0x00000000
        /*0624*/ 	.word	0x00000000
        /*0628*/ 	.short	0x010a
        /*062a*/ 	.byte	0xff
	.zero		1


	//   ....[85]....
        /*062c*/ 	.word	0x0000ce50
        /*0630*/ 	.word	0x00000000
        /*0634*/ 	.word	0x00000000
        /*0638*/ 	.short	0x010a
        /*063a*/ 	.byte	0xff
	.zero		1


	//   ....[86]....
        /*063c*/ 	.word	0x0000ceb0
        /*0640*/ 	.word	0x00000000
        /*0644*/ 	.word	0x00000000
        /*0648*/ 	.short	0x010a
        /*064a*/ 	.byte	0xff
	.zero		1


	//   ....[87]....
        /*064c*/ 	.word	0x0000cf10
        /*0650*/ 	.word	0x00000000
        /*0654*/ 	.word	0x00000000
        /*0658*/ 	.short	0x010a
        /*065a*/ 	.byte	0xff
	.zero		1


	//   ....[88]....
        /*065c*/ 	.word	0x0000cf70
        /*0660*/ 	.word	0x00000000
        /*0664*/ 	.word	0x00000000
        /*0668*/ 	.short	0x010a
        /*066a*/ 	.byte	0xff
	.zero		1


	//   ....[89]....
        /*066c*/ 	.word	0x0000cfc0
        /*0670*/ 	.word	0x00000003
        /*0674*/ 	.word	0x00000080
        /*0678*/ 	.short	0x010a
        /*067a*/ 	.byte	0xff
	.zero		1


	//   ....[90]....
        /*067c*/ 	.word	0x0000d010
        /*0680*/ 	.word	0x000000af
        /*0684*/ 	.word	0x000000a0
        /*0688*/ 	.short	0x010a
        /*068a*/ 	.byte	0xff
	.zero		1


	//----- nvinfo : EIATTR_NUM_MBARRIERS
	.align		4
.L_279:
        /*068c*/ 	.byte	0x03, 0x38
        /*068e*/ 	.short	0x001e


	//----- nvinfo : EIATTR_EXIT_INSTR_OFFSETS
	.align		4
        /*0690*/ 	.byte	0x04, 0x1c
        /*0692*/ 	.short	(.L_281 - .L_280)


	//   ....[0]....
.L_280:
        /*0694*/ 	.word	0x000026a0


	//   ....[1]....
        /*0698*/ 	.word	0x00002b90


	//   ....[2]....
        /*069c*/ 	.word	0x00002bf0


	//   ....[3]....
        /*06a0*/ 	.word	0x00003b00


	//   ....[4]....
        /*06a4*/ 	.word	0x00003b30


	//   ....[5]....
        /*06a8*/ 	.word	0x0000c880


	//----- nvinfo : EIATTR_MAX_THREADS
	.align		4
.L_281:
        /*06ac*/ 	.byte	0x04, 0x05
        /*06ae*/ 	.short	(.L_283 - .L_282)
.L_282:
        /*06b0*/ 	.word	0x00000100
        /*06b4*/ 	.word	0x00000001
        /*06b8*/ 	.word	0x00000001


	//----- nvinfo : EIATTR_CRS_STACK_SIZE
	.align		4
.L_283:
        /*06bc*/ 	.byte	0x04, 0x1e
        /*06be*/ 	.short	(.L_285 - .L_284)
.L_284:
        /*06c0*/ 	.word	0x00000000


	//----- nvinfo : EIATTR_CBANK_PARAM_SIZE
	.align		4
.L_285:
        /*06c4*/ 	.byte	0x03, 0x19
        /*06c6*/ 	.short	0x0600


	//----- nvinfo : EIATTR_PARAM_CBANK
	.align		4
        /*06c8*/ 	.byte	0x04, 0x0a
        /*06ca*/ 	.short	(.L_287 - .L_286)
	.align		4
.L_286:
        /*06cc*/ 	.word	index@(.nv.constant0._ZN7cutlass13device_kernelINS_4gemm6kernel13GemmUniversalIN4cute5tupleIJiiiiEEENS1_10collective13CollectiveMmaINS1_35MainloopSm100TmaUmmaWarpSpecializedILi6ELi2ELi4ENS5_IJNS4_1CILi2EEESB_NSA_ILi1EEEEEEEENS5_IJNSA_ILi128EEESF_NSA_ILi64EEEEEENS_6half_tENS5_IJlSC_lEEESI_SJ_NS4_8TiledMMAINS4_8MMA_AtomIJNS4_20SM100_MMA_F16BF16_SSISI_SI_fLi128ELi128ELNS4_4UMMA5MajorE0ELSO_0ELNSN_7ScaleInE0ELSP_0EEEEEENS4_6LayoutINS5_IJSC_SC_SC_EEENS5_IJNSA_ILi0EEESU_SU_EEEEENS5_IJNS4_10UnderscoreESX_SX_EEEEENS4_23SM90_TMA_LOAD_MULTICASTENS4_14ComposedLayoutINS4_7SwizzleILi3ELi4ELi3EEENS4_18smem_ptr_flag_bitsILi16EEENSS_INS5_IJNSA_ILi8EEESG_EEENS5_IJSG_SC_EEEEEEEvNS4_8identityES10_S1A_vS1B_EENS_8epilogue10collective18CollectiveEpilogueINS1D_26Sm100NoSmemWarpSpecializedEJNS5_IJSF_SG_EEESI_NS5_IJSC_llEEESI_S1I_NS1D_6fusion15Sm90TreeVisitorINS1J_11Sm90ComputeINS_24homogeneous_multiply_addESI_fLNS_15FloatRoundStyleE2EvEEJNS1J_19Sm90ScalarBroadcastIfSV_Li1ENS_10multipliesEEENS1J_12Sm90SrcFetchISI_EENS1K_INS1L_IS1Q_ffLS1N_2EvEEJS1R_NS1J_12Sm90AccFetchEEEEEEENS4_5SM1004TMEM4LOAD26SM100_TMEM_LOAD_16dp256b8xES16_S16_EEEvvEEEEvNT_6ParamsE)
        /*06d0*/ 	.short	0x0380
        /*06d2*/ 	.short	0x0600


	//----- nvinfo : EIATTR_SW_WAR
	.align		4
.L_287:
        /*06d4*/ 	.byte	0x04, 0x36
        /*06d6*/ 	.short	(.L_289 - .L_288)
.L_288:
        /*06d8*/ 	.word	0x00000008
.L_289:


//--------------------- .nv.info._ZN7cutlass13device_kernelINS_4gemm6kernel13GemmUniversalIN4cute5tupleIJiiiiEEENS1_10collective13CollectiveMmaINS1_35MainloopSm100TmaUmmaWarpSpecializedILi6ELi2ELi4ENS5_IJNS4_1CILi2EEESB_NSA_ILi1EEEEEEEENS5_IJNSA_ILi128EEESF_NSA_ILi64EEEEEENS_6half_tENS5_IJlSC_lEEESI_SJ_NS4_8TiledMMAINS4_8MMA_AtomIJNS4_20SM100_MMA_F16BF16_SSISI_SI_fLi128ELi128ELNS4_4UMMA5MajorE0ELSO_0ELNSN_7ScaleInE0ELSP_0EEEEEENS4_6LayoutINS5_IJSC_SC_SC_EEENS5_IJNSA_ILi0EEESU_SU_EEEEENS5_IJNS4_10UnderscoreESX_SX_EEEEENS4_23SM90_TMA_LOAD_MULTICASTENS4_14ComposedLayoutINS4_7SwizzleILi3ELi4ELi3EEENS4_18smem_ptr_flag_bitsILi16EEENSS_INS5_IJNSA_ILi8EEESG_EEENS5_IJSG_SC_EEEEEEEvNS4_8identityES10_S1A_vS1B_EENS_8epilogue10collective18CollectiveEpilogueINS1D_23Sm100TmaWarpSpecializedILi4ELi2ELi32ELb1ELb0EEEJSH_NS5_IJNSS_ISF_SC_EENSS_INSA_ILi32EEESC_EEEEESI_NS5_IJSC_llEEESI_S1M_NS1D_6fusion15Sm90TreeVisitorINS1N_11Sm90ComputeINS_24homogeneous_multiply_addESI_fLNS_15FloatRoundStyleE2EvEEJNS1N_19Sm90ScalarBroadcastIfSV_Li1ENS_10multipliesEEENS1N_12Sm90SrcFetchISI_EENS1O_INS1P_IS1U_ffLS1R_2EvEEJS1V_NS1N_12Sm90AccFetchEEEEEEENS4_5SM1004TMEM4LOAD26SM100_TMEM_LOAD_16dp256b4xENS4_13SM90_TMA_LOADENS11_IS13_S15_NSS_INS5_IJSG_S16_EEENS5_IJSC_SG_EEEEEEENS4_17SM75_U16x8_LDSM_TENS4_14SM90_TMA_STOREES2A_NS4_17SM90_U16x8_STSM_TENS4_39AutoVectorizingCopyWithAssumedAlignmentILi128EEEEEEvvEEEEvNT_6ParamsE --------------------------
	.section	.nv.info._ZN7cutlass13device_kernelINS_4gemm6kernel13GemmUniversalIN4cute5tupleIJiiiiEEENS1_10collective13CollectiveMmaINS1_35MainloopSm100TmaUmmaWarpSpecializedILi6ELi2ELi4ENS5_IJNS4_1CILi2EEESB_NSA_ILi1EEEEEEEENS5_IJNSA_ILi128EEESF_NSA_ILi64EEEEEENS_6half_tENS5_IJlSC_lEEESI_SJ_NS4_8TiledMMAINS4_8MMA_AtomIJNS4_20SM100_MMA_F16BF16_SSISI_SI_fLi128ELi128ELNS4_4UMMA5MajorE0ELSO_0ELNSN_7ScaleInE0ELSP_0EEEEEENS4_6LayoutINS5_IJSC_SC_SC_EEENS5_IJNSA_ILi0EEESU_SU_EEEEENS5_IJNS4_10UnderscoreESX_SX_EEEEENS4_23SM90_TMA_LOAD_MULTICASTENS4_14ComposedLayoutINS4_7SwizzleILi3ELi4ELi3EEENS4_18smem_ptr_flag_bitsILi16EEENSS_INS5_IJNSA_ILi8EEESG_EEENS5_IJSG_SC_EEEEEEEvNS4_8identityES10_S1A_vS1B_EENS_8epilogue10collective18CollectiveEpilogueINS1D_23Sm100TmaWarpSpecializedILi4ELi2ELi32ELb1ELb0EEEJSH_NS5_IJNSS_ISF_SC_EENSS_INSA_ILi32EEESC_EEEEESI_NS5_IJSC_llEEESI_S1M_NS1D_6fusion15Sm90TreeVisitorINS1N_11Sm90ComputeINS_24homogeneous_multiply_addESI_fLNS_15FloatRoundStyleE2EvEEJNS1N_19Sm90ScalarBroadcastIfSV_Li1ENS_10multipliesEEENS1N_12Sm90SrcFetchISI_EENS1O_INS1P_IS1U_ffLS1R_2EvEEJS1V_NS1N_12Sm90AccFetchEEEEEEENS4_5SM1004TMEM4LOAD26SM100_TMEM_LOAD_16dp256b4xENS4_13SM90_TMA_LOADENS11_IS13_S15_NSS_INS5_IJSG_S16_EEENS5_IJSC_SG_EEEEEEENS4_17SM75_U16x8_LDSM_TENS4_14SM90_TMA_STOREES2A_NS4_17SM90_U16x8_STSM_TENS4_39AutoVectorizingCopyWithAssumedAlignmentILi128EEEEEEvvEEEEvNT_6ParamsE,"",@"SHT_CUDA_INFO"
	.sectionflags	@""
	.align	4


	//----- nvinfo : EIATTR_CUDA_API_VERSION
	.align		4
        /*0000*/ 	.byte	0x04, 0x37
        /*0002*/ 	.short	(.L_291 - .L_290)
.L_290:
        /*0004*/ 	.word	0x00000082


	//----- nvinfo : EIATTR_KPARAM_INFO
	.align		4
.L_291:
        /*0008*/ 	.byte	0x04, 0x17
        /*000a*/ 	.short	(.L_293 - .L_292)
.L_292:
        /*000c*/ 	.word	0x00000000
        /*0010*/ 	.short	0x0000
        /*0012*/ 	.short	0x0000
        /*0014*/ 	.byte	0x00, 0xf0, 0x01, 0x20


	//----- nvinfo : EIATTR_AT_ENTRY_FRAGMENTS
	.align		4
.L_293:
        /*0018*/ 	.byte	0x04, 0x4f
        /*001a*/ 	.short	(.L_295 - .L_294)


	//   ....[0]....
.L_294:
        /*001c*/ 	.word	0x00000006


	//----- nvinfo : EIATTR_RESERVED_SMEM_USED
	.align		4
.L_295:
        /*0020*/ 	.byte	0x01, 0x41
	.zero		2


	//----- nvinfo : EIATTR_SPARSE_MMA_MASK
	.align		4
        /*0024*/ 	.byte	0x03, 0x50
        /*0026*/ 	.short	0x0000


	//----- nvinfo : EIATTR_TCGEN05_1CTA_USED
	.align		4
        /*0028*/ 	.byte	0x01, 0x51
	.zero		2


	//----- nvinfo : EIATTR_MAXREG_COUNT
	.align		4
        /*002c*/ 	.byte	0x03, 0x1b
        /*002e*/ 	.short	0x00ff


	//----- nvinfo : EIATTR_NUM_BARRIERS
	.align		4
        /*0030*/ 	.byte	0x02, 0x4c
        /*0032*/ 	.byte	0x07
	.zero		1


	//----- nvinfo : EIATTR_EXTERNS
	.align		4
        /*0034*/ 	.byte	0x04, 0x0f
        /*0036*/ 	.short	(.L_297 - .L_296)


	//   ....[0]....
	.align		4
.L_296:
        /*0038*/ 	.word	index@(__assertfail)


	//----- nvinfo : EIATTR_MERCURY_ISA_VERSION
	.align		4
.L_297:
        /*003c*/ 	.byte	0x03, 0x5f
        /*003e*/ 	.short	0x0101


	//----- nvinfo : EIATTR_INT_WARP_WIDE_INSTR_OFFSETS
	.align		4
        /*0040*/ 	.byte	0x04, 0x31
        /*0042*/ 	.short	(.L_299 - .L_298)


	//   ....[0]....
.L_298:
        /*0044*/ 	.word	0x00003c20


	//   ....[1]....
        /*0048*/ 	.word	0x00003c50


	//   ....[2]....
        /*004c*/ 	.word	0x00003ca0


	//----- nvinfo : EIATTR_COOP_GROUP_MASK_REGIDS
	.align		4
.L_299:
        /*0050*/ 	.byte	0x04, 0x29
        /*0052*/ 	.short	(.L_301 - .L_300)


	//   ....[0]....
.L_300:
        /*0054*/ 	.word	0xffffffff


	//   ....[1]....
        /*0058*/ 	.word	0xffffffff


	//   ....[2]....
        /*005c*/ 	.word	0xffffffff


	//   ....[3]....
        /*0060*/ 	.word	0xffffffff


	//   ....[4]....
        /*0064*/ 	.word	0xffffffff


	//   ....[5]....
        /*0068*/ 	.word	0xffffffff


	//   ....[6]....
        /*006c*/ 	.word	0xffffffff


	//   ....[7]....
        /*0070*/ 	.word	0xffffffff


	//   ....[8]....
        /*0074*/ 	.word	0xffffffff


	//   ....[9]....
        /*0078*/ 	.word	0xffffffff


	//   ....[10]....
        /*007c*/ 	.word	0xffffffff


	//   ....[11]....
        /*0080*/ 	.word	0xffffffff


	//   ....[12]....
        /*0084*/ 	.word	0xffffffff


	//   ....[13]....
        /*0088*/ 	.word	0xffffffff


	//----- nvinfo : EIATTR_COOP_GROUP_INSTR_OFFSETS
	.align		4
.L_301:
        /*008c*/ 	.byte	0x04, 0x28
        /*008e*/ 	.short	(.L_303 - .L_302)


	//   ....[0]....
.L_302:
        /*0090*/ 	.word	0x00000090


	//   ....[1]....
        /*0094*/ 	.word	0x000002a0


	//   ....[2]....
        /*0098*/ 	.word	0x00000490


	//   ....[3]....
        /*009c*/ 	.word	0x00000630


	//   ....[4]....
        /*00a0*/ 	.word	0x00000730


	//   ....[5]....
        /*00a4*/ 	.word	0x000008d0


	//   ....[6]....
        /*00a8*/ 	.word	0x00000a70


	//   ....[7]....
        /*00ac*/ 	.word	0x00000c30


	//   ....[8]....
        /*00b0*/ 	.word	0x00001f40


	//   ....[9]....
        /*00b4*/ 	.word	0x00002e80


	//   ....[10]....
        /*00b8*/ 	.word	0x00003090


	//   ....[11]....
        /*00bc*/ 	.word	0x000030c0


	//   ....[12]....
        /*00c0*/ 	.word	0x00003b10


	//   ....[13]....
        /*00c4*/ 	.word	0x00003d40


	//----- nvinfo : EIATTR_VRC_CTA_INIT_COUNT
	.align		4
.L_303:
        /*00c8*/ 	.byte	0x02, 0x4a
        /*00ca*/ 	.byte	0x80
	.zero		1


	//----- nvinfo : EIATTR_SYSCALL_OFFSETS
	.align		4
        /*00cc*/ 	.byte	0x04, 0x46
        /*00ce*/ 	.short	(.L_305 - .L_304)


	//   ....[0]....
.L_304:
        /*00d0*/ 	.word	0x00005590


	//   ....[1]....
        /*00d4*/ 	.word	0x00005680


	//   ....[2]....
        /*00d8*/ 	.word	0x00005a20


	//   ....[3]....
        /*00dc*/ 	.word	0x00005b90


	//   ....[4]....
        /*00e0*/ 	.word	0x00006840


	//   ....[5]....
        /*00e4*/ 	.word	0x000069b0


	//   ....[6]....
        /*00e8*/ 	.word	0x00007600


	//   ....[7]....
        /*00ec*/ 	.word	0x00007770


	//   ....[8]....
        /*00f0*/ 	.word	0x000083a0


	//   ....[9]....
        /*00f4*/ 	.word	0x00008510


	//----- nvinfo : EIATTR_MBARRIER_INSTR_OFFSETS
	.align		4
.L_305:
        /*00f8*/ 	.byte	0x04, 0x39
        /*00fa*/ 	.short	(.L_307 - .L_306)


	//   ....[0]....
.L_306:
        /*00fc*/ 	.word	0x000003c0
        /*0100*/ 	.word	0x000000ff
        /*0104*/ 	.word	0x00000000
        /*0108*/ 	.short	0x0100
        /*010a*/ 	.byte	0x06
	.zero		1


	//   ....[1]....
        /*010c*/ 	.word	0x000003d0
        /*0110*/ 	.word	0x000000ff
        /*0114*/ 	.word	0x00000030
        /*0118*/ 	.short	0x0100
        /*011a*/ 	.byte	0x06
	.zero		1


	//   ....[2]....
        /*011c*/ 	.word	0x000003e0
        /*0120*/ 	.word	0x000000ff
        /*0124*/ 	.word	0x00000008
        /*0128*/ 	.short	0x0100
        /*012a*/ 	.byte	0x06
	.zero		1


	//   ....[3]....
        /*012c*/ 	.word	0x000003f0
        /*0130*/ 	.word	0x000000ff
        /*0134*/ 	.word	0x00000038
        /*0138*/ 	.short	0x0100
        /*013a*/ 	.byte	0x06
	.zero		1


	//   ....[4]....
        /*013c*/ 	.word	0x00000400
        /*0140*/ 	.word	0x000000ff
        /*0144*/ 	.word	0x00000010
        /*0148*/ 	.short	0x0100
        /*014a*/ 	.byte	0x06
	.zero		1


	//   ....[5]....
        /*014c*/ 	.word	0x00000410
        /*0150*/ 	.word	0x000000ff
        /*0154*/ 	.word	0x00000040
        /*0158*/ 	.short	0x0100
        /*015a*/ 	.byte	0x06
	.zero		1


	//   ....[6]....
        /*015c*/ 	.word	0x00000420
        /*0160*/ 	.word	0x000000ff
        /*0164*/ 	.word	0x00000018
        /*0168*/ 	.short	0x0100
        /*016a*/ 	.byte	0x06
	.zero		1


	//   ....[7]....
        /*016c*/ 	.word	0x00000430
        /*0170*/ 	.word	0x000000ff
        /*0174*/ 	.word	0x00000048
        /*0178*/ 	.short	0x0100
        /*017a*/ 	.byte	0x06
	.zero		1


	//   ....[8]....
        /*017c*/ 	.word	0x00000440
        /*0180*/ 	.word	0x000000ff
        /*0184*/ 	.word	0x00000020
        /*0188*/ 	.short	0x0100
        /*018a*/ 	.byte	0x06
	.zero		1


	//   ....[9]....
        /*018c*/ 	.word	0x00000450
        /*0190*/ 	.word	0x000000ff
        /*0194*/ 	.word	0x00000050
        /*0198*/ 	.short	0x0100
        /*019a*/ 	.byte	0x06
	.zero		1


	//   ....[10]....
        /*019c*/ 	.word	0x00000460
        /*01a0*/ 	.word	0x000000ff
        /*01a4*/ 	.word	0x00000028
        /*01a8*/ 	.short	0x0100
        /*01aa*/ 	.byte	0x06
	.zero		1


	//   ....[11]....
        /*01ac*/ 	.word	0x00000470
        /*01b0*/ 	.word	0x000000ff
        /*01b4*/ 	.word	0x00000058
        /*01b8*/ 	.short	0x0100
        /*01ba*/ 	.byte	0x06
	.zero		1


	//   ....[12]....
        /*01bc*/ 	.word	0x000005a0
        /*01c0*/ 	.word	0x000000ff
        /*01c4*/ 	.word	0x00000060
        /*01c8*/ 	.short	0x0100
        /*01ca*/ 	.byte	0x06
	.zero		1


	//   ....[13]....
        /*01cc*/ 	.word	0x000005b0
        /*01d0*/ 	.word	0x000000ff
        /*01d4*/ 	.word	0x00000080
        /*01d8*/ 	.short	0x0100
        /*01da*/ 	.byte	0x06
	.zero		1


	//   ....[14]....
        /*01dc*/ 	.word	0x000005c0
        /*01e0*/ 	.word	0x000000ff
        /*01e4*/ 	.word	0x00000068
        /*01e8*/ 	.short	0x0100
        /*01ea*/ 	.byte	0x06
	.zero		1


	//   ....[15]....
        /*01ec*/ 	.word	0x000005d0
        /*01f0*/ 	.word	0x000000ff
        /*01f4*/ 	.word	0x00000088
        /*01f8*/ 	.short	0x0100
        /*01fa*/ 	.byte	0x06
	.zero		1


	//   ....[16]....
        /*01fc*/ 	.word	0x000005e0
        /*0200*/ 	.word	0x000000ff
        /*0204*/ 	.word	0x00000070
        /*0208*/ 	.short	0x0100
        /*020a*/ 	.byte	0x06
	.zero		1


	//   ....[17]....
        /*020c*/ 	.word	0x000005f0
        /*0210*/ 	.word	0x000000ff
        /*0214*/ 	.word	0x00000090
        /*0218*/ 	.short	0x0100
        /*021a*/ 	.byte	0x06
	.zero		1


	//   ....[18]....
        /*021c*/ 	.word	0x00000600
        /*0220*/ 	.word	0x000000ff
        /*0224*/ 	.word	0x00000078
        /*0228*/ 	.short	0x0100
        /*022a*/ 	.byte	0x06
	.zero		1


	//   ....[19]....
        /*022c*/ 	.word	0x00000610
        /*0230*/ 	.word	0x000000ff
        /*0234*/ 	.word	0x00000098
        /*0238*/ 	.short	0x0100
        /*023a*/ 	.byte	0x06
	.zero		1


	//   ....[20]....
        /*023c*/ 	.word	0x00000700
        /*0240*/ 	.word	0x000000ff
        /*0244*/ 	.word	0x000000a0
        /*0248*/ 	.short	0x0100
        /*024a*/ 	.byte	0x05
	.zero		1


	//   ....[21]....
        /*024c*/ 	.word	0x00000710
        /*0250*/ 	.word	0x000000ff
        /*0254*/ 	.word	0x000000a8
        /*0258*/ 	.short	0x0100
        /*025a*/ 	.byte	0x05
	.zero		1


	//   ....[22]....
        /*025c*/ 	.word	0x00000880
        /*0260*/ 	.word	0x000000ff
        /*0264*/ 	.word	0x000000b0
        /*0268*/ 	.short	0x0100
        /*026a*/ 	.byte	0x05
	.zero		1


	//   ....[23]....
        /*026c*/ 	.word	0x00000890
        /*0270*/ 	.word	0x000000ff
        /*0274*/ 	.word	0x000000c0
        /*0278*/ 	.short	0x0100
        /*027a*/ 	.byte	0x05
	.zero		1


	//   ....[24]....
        /*027c*/ 	.word	0x000008a0
        /*0280*/ 	.word	0x000000ff
        /*0284*/ 	.word	0x000000b8
        /*0288*/ 	.short	0x0100
        /*028a*/ 	.byte	0x05
	.zero		1


	//   ....[25]....
        /*028c*/ 	.word	0x000008b0
        /*0290*/ 	.word	0x000000ff
        /*0294*/ 	.word	0x000000c8
        /*0298*/ 	.short	0x0100
        /*029a*/ 	.byte	0x05
	.zero		1


	//   ....[26]....
        /*029c*/ 	.word	0x000009e0
        /*02a0*/ 	.word	0x000000ff
        /*02a4*/ 	.word	0x000000d0
        /*02a8*/ 	.short	0x0100
        /*02aa*/ 	.byte	0x06
	.zero		1


	//   ....[27]....
        /*02ac*/ 	.word	0x000009f0
        /*02b0*/ 	.word	0x000000ff
        /*02b4*/ 	.word	0x000000f0
        /*02b8*/ 	.short	0x0100
        /*02ba*/ 	.byte	0x06
	.zero		1


	//   ....[28]....
        /*02bc*/ 	.word	0x00000a00
        /*02c0*/ 	.word	0x000000ff
        /*02c4*/ 	.word	0x000000d8
        /*02c8*/ 	.short	0x0100
        /*02ca*/ 	.byte	0x06
	.zero		1


	//   ....[29]....
        /*02cc*/ 	.word	0x00000a10
        /*02d0*/ 	.word	0x000000ff
        /*02d4*/ 	.word	0x000000f8
        /*02d8*/ 	.short	0x0100
        /*02da*/ 	.byte	0x06
	.zero		1


	//   ....[30]....
        /*02dc*/ 	.word	0x00000a20
        /*02e0*/ 	.word	0x000000ff
        /*02e4*/ 	.word	0x000000e0
        /*02e8*/ 	.short	0x0100
        /*02ea*/ 	.byte	0x06
	.zero		1


	//   ....[31]....
        /*02ec*/ 	.word	0x00000a30
        /*02f0*/ 	.word	0x000000ff
        /*02f4*/ 	.word	0x00000100
        /*02f8*/ 	.short	0x0100
        /*02fa*/ 	.byte	0x06
	.zero		1


	//   ....[32]....
        /*02fc*/ 	.word	0x00000a40
        /*0300*/ 	.word	0x000000ff
        /*0304*/ 	.word	0x000000e8
        /*0308*/ 	.short	0x0100
        /*030a*/ 	.byte	0x06
	.zero		1


	//   ....[33]....
        /*030c*/ 	.word	0x00000a50
        /*0310*/ 	.word	0x000000ff
        /*0314*/ 	.word	0x00000108
        /*0318*/ 	.short	0x0100
        /*031a*/ 	.byte	0x06
	.zero		1


	//   ....[34]....
        /*031c*/ 	.word	0x00000b40
        /*0320*/ 	.word	0x000000ff
        /*0324*/ 	.word	0x00000110
        /*0328*/ 	.short	0x0100
        /*032a*/ 	.byte	0x05
	.zero		1


	//   ....[35]....
        /*032c*/ 	.word	0x00000b50
        /*0330*/ 	.word	0x000000ff
        /*0334*/ 	.word	0x00000120
        /*0338*/ 	.short	0x0100
        /*033a*/ 	.byte	0x05
	.zero		1


	//   ....[36]....
        /*033c*/ 	.word	0x00000b60
        /*0340*/ 	.word	0x000000ff
        /*0344*/ 	.word	0x00000118
        /*0348*/ 	.short	0x0100
        /*034a*/ 	.byte	0x05
	.zero		1


	//   ....[37]....
        /*034c*/ 	.word	0x00000b70
        /*0350*/ 	.word	0x000000ff
        /*0354*/ 	.word	0x00000128
        /*0358*/ 	.short	0x0100
        /*035a*/ 	.byte	0x05
	.zero		1


	//   ....[38]....
        /*035c*/ 	.word	0x00001730
        /*0360*/ 	.word	0x00000000
        /*0364*/ 	.word	0x00000120
        /*0368*/ 	.short	0x010a
        /*036a*/ 	.byte	0xff
	.zero		1


	//   ....[39]....
        /*036c*/ 	.word	0x00001760
        /*0370*/ 	.word	0x00000000
        /*0374*/ 	.word	0x00000110
        /*0378*/ 	.short	0x0101
        /*037a*/ 	.byte	0xff
	.zero		1


	//   ....[40]....
        /*037c*/ 	.word	0x00001840
        /*0380*/ 	.word	0x000000ff
        /*0384*/ 	.word	0x00000030
        /*0388*/ 	.short	0x010a
        /*038a*/ 	.byte	0x04
	.zero		1


	//   ....[41]....
        /*038c*/ 	.word	0x000018c0
        /*0390*/ 	.word	0x000000ff
        /*0394*/ 	.word	0x00000030
        /*0398*/ 	.short	0x010a
        /*039a*/ 	.byte	0x21
	.zero		1


	//   ....[42]....
        /*039c*/ 	.word	0x00001a50
        /*03a0*/ 	.word	0x000000ff
        /*03a4*/ 	.word	0x00000030
        /*03a8*/ 	.short	0x010a
        /*03aa*/ 	.byte	0x05
	.zero		1


	//   ....[43]....
        /*03ac*/ 	.word	0x00001bb0
        /*03b0*/ 	.word	0x000000ff
        /*03b4*/ 	.word	0x000000a8
        /*03b8*/ 	.short	0x0101
        /*03ba*/ 	.byte	0x1f
	.zero		1


	//   ....[44]....
        /*03bc*/ 	.word	0x00001bd0
        /*03c0*/ 	.word	0x000000ff
        /*03c4*/ 	.word	0x00000030
        /*03c8*/ 	.short	0x010a
        /*03ca*/ 	.byte	0x04
	.zero		1


	//   ....[45]....
        /*03cc*/ 	.word	0x00001c50
        /*03d0*/ 	.word	0x000000ff
        /*03d4*/ 	.word	0x00000030
        /*03d8*/ 	.short	0x010a
        /*03da*/ 	.byte	0x11
	.zero		1


	//   ....[46]....
        /*03dc*/ 	.word	0x00001de0
        /*03e0*/ 	.word	0x000000ff
        /*03e4*/ 	.word	0x00000030
        /*03e8*/ 	.short	0x010a
        /*03ea*/ 	.byte	0x04
	.zero		1


	//   ....[47]....
        /*03ec*/ 	.word	0x00001f70
        /*03f0*/ 	.word	0x00000003
        /*03f4*/ 	.word	0x000000b0
        /*03f8*/ 	.short	0x010a
        /*03fa*/ 	.byte	0xff
	.zero		1


	//   ....[48]....
        /*03fc*/ 	.word	0x000020c0
        /*0400*/ 	.word	0x00000000
        /*0404*/ 	.word	0x00000000
        /*0408*/ 	.short	0x0101
        /*040a*/ 	.byte	0xff
	.zero		1


	//   ....[49]....
        /*040c*/ 	.word	0x000025e0
        /*0410*/ 	.word	0x000000ff
        /*0414*/ 	.word	0x00000000
        /*0418*/ 	.short	0x010a
        /*041a*/ 	.byte	0x04
	.zero		1


	//   ....[50]....
        /*041c*/ 	.word	0x00002670
        /*0420*/ 	.word	0x000000ff
        /*0424*/ 	.word	0x00000000
        /*0428*/ 	.short	0x010a
        /*042a*/ 	.byte	0x04
	.zero		1


	//   ....[51]....
        /*042c*/ 	.word	0x00002700
        /*0430*/ 	.word	0x000000ff
        /*0434*/ 	.word	0x00000000
        /*0438*/ 	.short	0x010a
        /*043a*/ 	.byte	0x04
	.zero		1


	//   ....[52]....
        /*043c*/ 	.word	0x00002790
        /*0440*/ 	.word	0x000000ff
        /*0444*/ 	.word	0x00000000
        /*0448*/ 	.short	0x010a
        /*044a*/ 	.byte	0x04
	.zero		1


	//   ....[53]....
        /*044c*/ 	.word	0x00002820
        /*0450*/ 	.word	0x000000ff
        /*0454*/ 	.word	0x00000000
        /*0458*/ 	.short	0x010a
        /*045a*/ 	.byte	0x04
	.zero		1


	//   ....[54]....
        /*045c*/ 	.word	0x000028c0
        /*0460*/ 	.word	0x00000000
        /*0464*/ 	.word	0x00000000
        /*0468*/ 	.short	0x010a
        /*046a*/ 	.byte	0xff
	.zero		1


	//   ....[55]....
        /*046c*/ 	.word	0x000029e0
        /*0470*/ 	.word	0x00000002
        /*0474*/ 	.word	0x00000110
        /*0478*/ 	.short	0x010a
        /*047a*/ 	.byte	0xff
	.zero		1


	//   ....[56]....
        /*047c*/ 	.word	0x00002a50
        /*0480*/ 	.word	0x00000002
        /*0484*/ 	.word	0x00000000
        /*0488*/ 	.short	0x0101
        /*048a*/ 	.byte	0xff
	.zero		1


	//   ....[57]....
        /*048c*/ 	.word	0x00002a70
        /*0490*/ 	.word	0x000000ff
        /*0494*/ 	.word	0x000000c0
        /*0498*/ 	.short	0x010a
        /*049a*/ 	.byte	0x05
	.zero		1


	//   ....[58]....
        /*049c*/ 	.word	0x00002b90
        /*04a0*/ 	.word	0x00000002
        /*04a4*/ 	.word	0x000000b0
        /*04a8*/ 	.short	0x010a
        /*04aa*/ 	.byte	0xff
	.zero		1


	//   ....[59]....
        /*04ac*/ 	.word	0x00002c90
        /*04b0*/ 	.word	0x00000002
        /*04b4*/ 	.word	0x00000000
        /*04b8*/ 	.short	0x0101
        /*04ba*/ 	.byte	0xff
	.zero		1


	//   ....[60]....
        /*04bc*/ 	.word	0x00002d20
        /*04c0*/ 	.word	0x000000ff
        /*04c4*/ 	.word	0x000000c0
        /*04c8*/ 	.short	0x0106
        /*04ca*/ 	.byte	0x05
	.zero		1


	//   ....[61]....
        /*04cc*/ 	.word	0x00002d40
        /*04d0*/ 	.word	0x000000ff
        /*04d4*/ 	.word	0x000000c0
        /*04d8*/ 	.short	0x010a
        /*04da*/ 	.byte	0x05
	.zero		1


	//   ....[62]....
        /*04dc*/ 	.word	0x00002dd0
        /*04e0*/ 	.word	0x000000ff
        /*04e4*/ 	.word	0x000000c0
        /*04e8*/ 	.short	0x0106
        /*04ea*/ 	.byte	0x04
	.zero		1


	//   ....[63]....
        /*04ec*/ 	.word	0x00002e10
        /*04f0*/ 	.word	0x00000000
        /*04f4*/ 	.word	0x000000c0
        /*04f8*/ 	.short	0x010a
        /*04fa*/ 	.byte	0xff
	.zero		1


	//   ....[64]....
        /*04fc*/ 	.word	0x00003360
        /*0500*/ 	.word	0x00000000
        /*0504*/ 	.word	0x000000b0
        /*0508*/ 	.short	0x010a
        /*050a*/ 	.byte	0xff
	.zero		1


	//   ....[65]....
        /*050c*/ 	.word	0x00003470
        /*0510*/ 	.word	0x00000003
        /*0514*/ 	.word	0x00000000
        /*0518*/ 	.short	0x0101
        /*051a*/ 	.byte	0xff
	.zero		1


	//   ....[66]....
        /*051c*/ 	.word	0x00003480
        /*0520*/ 	.word	0x000000ff
        /*0524*/ 	.word	0x00000000
        /*0528*/ 	.short	0x010a
        /*052a*/ 	.byte	0x06
	.zero		1


	//   ....[67]....
        /*052c*/ 	.word	0x000034a0
        /*0530*/ 	.word	0x000000ff
        /*0534*/ 	.word	0x000000f0
        /*0538*/ 	.short	0x010a
        /*053a*/ 	.byte	0x07
	.zero		1


	//   ....[68]....
        /*053c*/ 	.word	0x00003570
        /*0540*/ 	.word	0x000000ff
        /*0544*/ 	.word	0x00000000
        /*0548*/ 	.short	0x010a
        /*054a*/ 	.byte	0x06
	.zero		1


	//   ....[69]....
        /*054c*/ 	.word	0x000036a0
        /*0550*/ 	.word	0x000000ff
        /*0554*/ 	.word	0x00000000
        /*0558*/ 	.short	0x010a
        /*055a*/ 	.byte	0x1a
	.zero		1


	//   ....[70]....
        /*055c*/ 	.word	0x00003940
        /*0560*/ 	.word	0x000000ff
        /*0564*/ 	.word	0x00000000
        /*0568*/ 	.short	0x010a
        /*056a*/ 	.byte	0x06
	.zero		1


	//   ....[71]....
        /*056c*/ 	.word	0x000039d0
        /*0570*/ 	.word	0x000000ff
        /*0574*/ 	.word	0x00000000
        /*0578*/ 	.short	0x010a
        /*057a*/ 	.byte	0x06
	.zero		1


	//   ....[72]....
        /*057c*/ 	.word	0x00003a60
        /*0580*/ 	.word	0x000000ff
        /*0584*/ 	.word	0x00000000
        /*0588*/ 	.short	0x010a
        /*058a*/ 	.byte	0x06
	.zero		1


	//   ....[73]....
        /*058c*/ 	.word	0x00003af0
        /*0590*/ 	.word	0x000000ff
        /*0594*/ 	.word	0x00000000
        /*0598*/ 	.short	0x010a
        /*059a*/ 	.byte	0x07
	.zero		1


	//   ....[74]....
        /*059c*/ 	.word	0x00004100
        /*05a0*/ 	.word	0x00000008
        /*05a4*/ 	.word	0x000000b0
        /*05a8*/ 	.short	0x010a
        /*05aa*/ 	.byte	0xff
	.zero		1


	//   ....[75]....
        /*05ac*/ 	.word	0x00004270
        /*05b0*/ 	.word	0x00000000
        /*05b4*/ 	.word	0x00000000
        /*05b8*/ 	.short	0x0101
        /*05ba*/ 	.byte	0xff
	.zero		1


	//   ....[76]....
        /*05bc*/ 	.word	0x00004650
        /*05c0*/ 	.word	0x000000ff
        /*05c4*/ 	.word	0x000000a8
        /*05c8*/ 	.short	0x010a
        /*05ca*/ 	.byte	0x1e
	.zero		1


	//   ....[77]....
        /*05cc*/ 	.word	0x00004670
        /*05d0*/ 	.word	0x000000ff
        /*05d4*/ 	.word	0x00000080
        /*05d8*/ 	.short	0x010a
        /*05da*/ 	.byte	0x1e
	.zero		1


	//   ....[78]....
        /*05dc*/ 	.word	0x00004790
        /*05e0*/ 	.word	0x000000ff
        /*05e4*/ 	.word	0x00000060
        /*05e8*/ 	.short	0x010b
        /*05ea*/ 	.byte	0x1e
	.zero		1


	//   ....[79]....
        /*05ec*/ 	.word	0x000047a0
        /*05f0*/ 	.word	0x000000ff
        /*05f4*/ 	.word	0x00000000
        /*05f8*/ 	.short	0x0101
        /*05fa*/ 	.byte	0x04
	.zero		1


	//   ....[80]....
        /*05fc*/ 	.word	0x000047b0
        /*0600*/ 	.word	0x000000ff
        /*0604*/ 	.word	0x00000088
        /*0608*/ 	.short	0x010a
        /*060a*/ 	.byte	0x1e
	.zero		1


	//   ....[81]....
        /*060c*/ 	.word	0x000048a0
        /*0610*/ 	.word	0x000000ff
        /*0614*/ 	.word	0x00000068
        /*0618*/ 	.short	0x010b
        /*061a*/ 	.byte	0x1e
	.zero		1


	//   ....[82]....
        /*061c*/ 	.word	0x000048b0
        /*0620*/ 	.word	0x000000ff
        /*0624*/ 	.word	0x00000000
        /*0628*/ 	.short	0x0101
        /*062a*/ 	.byte	0x04
	.zero		1


	//   ....[83]....
        /*062c*/ 	.word	0x000048c0
        /*0630*/ 	.word	0x000000ff
        /*0634*/ 	.word	0x00000090
        /*0638*/ 	.short	0x010a
        /*063a*/ 	.byte	0x1e
	.zero		1


	//   ....[84]....
        /*063c*/ 	.word	0x000049b0
        /*0640*/ 	.word	0x000000ff
        /*0644*/ 	.word	0x00000070
        /*0648*/ 	.short	0x010b
        /*064a*/ 	.byte	0x1e
	.zero		1


	//   ....[85]....
        /*064c*/ 	.word	0x000049c0
        /*0650*/ 	.word	0x000000ff
        /*0654*/ 	.word	0x00000000
        /*0658*/ 	.short	0x0101
        /*065a*/ 	.byte	0x04
	.zero		1


	//   ....[86]....
        /*065c*/ 	.word	0x000049d0
        /*0660*/ 	.word	0x000000ff
        /*0664*/ 	.word	0x00000098
        /*0668*/ 	.short	0x010a
        /*066a*/ 	.byte	0x1e
	.zero		1


	//   ....[87]....
        /*066c*/ 	.word	0x00004b10
        /*0670*/ 	.word	0x000000ff
        /*0674*/ 	.word	0x00000078
        /*0678*/ 	.short	0x010b
        /*067a*/ 	.byte	0x1e
	.zero		1


	//   ....[88]....
        /*067c*/ 	.word	0x00004b40
        /*0680*/ 	.word	0x000000ff
        /*0684*/ 	.word	0x00000000
        /*0688*/ 	.short	0x0101
        /*068a*/ 	.byte	0x27
	.zero		1


	//   ....[89]....
        /*068c*/ 	.word	0x00004b70
        /*0690*/ 	.word	0x000000ff
        /*0694*/ 	.word	0x00000080
        /*0698*/ 	.short	0x010a
        /*069a*/ 	.byte	0x1e
	.zero		1


	//   ....[90]....
        /*069c*/ 	.word	0x00004b90
        /*06a0*/ 	.word	0x000000ff
        /*06a4*/ 	.word	0x00000088
        /*06a8*/ 	.short	0x010a
        /*06aa*/ 	.byte	0x1e
	.zero		1


	//   ....[91]....
        /*06ac*/ 	.word	0x00004bb0
        /*06b0*/ 	.word	0x000000ff
        /*06b4*/ 	.word	0x00000090
        /*06b8*/ 	.short	0x010a
        /*06ba*/ 	.byte	0x1e
	.zero		1


	//   ....[92]....
        /*06bc*/ 	.word	0x00004bf0
        /*06c0*/ 	.word	0x00000000
        /*06c4*/ 	.word	0x00000098
        /*06c8*/ 	.short	0x010a
        /*06ca*/ 	.byte	0xff
	.zero		1


	//   ....[93]....
        /*06cc*/ 	.word	0x00004ec0
        /*06d0*/ 	.word	0x00000003
        /*06d4*/ 	.word	0x000000b0
        /*06d8*/ 	.short	0x010a
        /*06da*/ 	.byte	0xff
	.zero		1


	//   ....[94]....
        /*06dc*/ 	.word	0x00005040
        /*06e0*/ 	.word	0x00000000
        /*06e4*/ 	.word	0x00000000
        /*06e8*/ 	.short	0x0101
        /*06ea*/ 	.byte	0xff
	.zero		1


	//   ....[95]....
        /*06ec*/ 	.word	0x000057b0
        /*06f0*/ 	.word	0x000000ff
        /*06f4*/ 	.word	0x00000060
        /*06f8*/ 	.short	0x010a
        /*06fa*/ 	.byte	0x38
	.zero		1


	//   ....[96]....
        /*06fc*/ 	.word	0x000057d0
        /*0700*/ 	.word	0x0000002c
        /*0704*/ 	.word	0x000000d0
        /*0708*/ 	.short	0x010a
        /*070a*/ 	.byte	0xff
	.zero		1


	//   ....[97]....
        /*070c*/ 	.word	0x00005840
        /*0710*/ 	.word	0x000000ff
        /*0714*/ 	.word	0x00000060
        /*0718*/ 	.short	0x010a
        /*071a*/ 	.byte	0x38
	.zero		1


	//   ....[98]....
        /*071c*/ 	.word	0x00005900
        /*0720*/ 	.word	0x0000002c
        /*0724*/ 	.word	0x000000d0
        /*0728*/ 	.short	0x010a
        /*072a*/ 	.byte	0xff
	.zero		1


	//   ....[99]....
        /*072c*/ 	.word	0x000065b0
        /*0730*/ 	.word	0x000000ff
        /*0734*/ 	.word	0x00000000
        /*0738*/ 	.short	0x0101
        /*073a*/ 	.byte	0x04
	.zero		1


	//   ....[100]....
        /*073c*/ 	.word	0x00006610
        /*0740*/ 	.word	0x00000002
        /*0744*/ 	.word	0x00000060
        /*0748*/ 	.short	0x010a
        /*074a*/ 	.byte	0xff
	.zero		1


	//   ....[101]....
        /*074c*/ 	.word	0x00006680
        /*0750*/ 	.word	0x00000002
        /*0754*/ 	.word	0x00000060
        /*0758*/ 	.short	0x010a
        /*075a*/ 	.byte	0xff
	.zero		1


	//   ....[102]....
        /*075c*/ 	.word	0x00007370
        /*0760*/ 	.word	0x000000ff
        /*0764*/ 	.word	0x00000000
        /*0768*/ 	.short	0x0101
        /*076a*/ 	.byte	0x04
	.zero		1


	//   ....[103]....
        /*076c*/ 	.word	0x000073d0
        /*0770*/ 	.word	0x00000002
        /*0774*/ 	.word	0x00000060
        /*0778*/ 	.short	0x010a
        /*077a*/ 	.byte	0xff
	.zero		1


	//   ....[104]....
        /*077c*/ 	.word	0x00007440
        /*0780*/ 	.word	0x00000002
        /*0784*/ 	.word	0x00000060
        /*0788*/ 	.short	0x010a
        /*078a*/ 	.byte	0xff
	.zero		1


	//   ....[105]....
        /*078c*/ 	.word	0x00008150
        /*0790*/ 	.word	0x000000ff
        /*0794*/ 	.word	0x00000000
        /*0798*/ 	.short	0x0101
        /*079a*/ 	.byte	0x04
	.zero		1


	//   ....[106]....
        /*079c*/ 	.word	0x00008160
        /*07a0*/ 	.word	0x00000002
        /*07a4*/ 	.word	0x00000060
        /*07a8*/ 	.short	0x010a
        /*07aa*/ 	.byte	0xff
	.zero		1


	//   ....[107]....
        /*07ac*/ 	.word	0x000081f0
        /*07b0*/ 	.word	0x00000002
        /*07b4*/ 	.word	0x00000060
        /*07b8*/ 	.short	0x010a
        /*07ba*/ 	.byte	0xff
	.zero		1


	//   ....[108]....
        /*07bc*/ 	.word	0x00008730
        /*07c0*/ 	.word	0x000000ff
        /*07c4*/ 	.word	0x00000000
        /*07c8*/ 	.short	0x0101
        /*07ca*/ 	.byte	0x05
	.zero		1


	//   ....[109]....
        /*07cc*/ 	.word	0x00008f60
        /*07d0*/ 	.word	0x000000ff
        /*07d4*/ 	.word	0x00000000
        /*07d8*/ 	.short	0x0101
        /*07da*/ 	.byte	0x04
	.zero		1


	//   ....[110]....
        /*07dc*/ 	.word	0x000090b0
        /*07e0*/ 	.word	0x000000ff
        /*07e4*/ 	.word	0x00000000
        /*07e8*/ 	.short	0x0101
        /*07ea*/ 	.byte	0x04
	.zero		1


	//   ....[111]....
        /*07ec*/ 	.word	0x000090d0
        /*07f0*/ 	.word	0x00000000
        /*07f4*/ 	.word	0x00000120
        /*07f8*/ 	.short	0x010a
        /*07fa*/ 	.byte	0xff
	.zero		1


	//   ....[112]....
        /*07fc*/ 	.word	0x00009130
        /*0800*/ 	.word	0x00000000
        /*0804*/ 	.word	0x00000030
        /*0808*/ 	.short	0x010a
        /*080a*/ 	.byte	0xff
	.zero		1


	//   ....[113]....
        /*080c*/ 	.word	0x00009190
        /*0810*/ 	.word	0x00000000
        /*0814*/ 	.word	0x00000030
        /*0818*/ 	.short	0x010a
        /*081a*/ 	.byte	0xff
	.zero		1


	//   ....[114]....
        /*081c*/ 	.word	0x000091e0
        /*0820*/ 	.word	0x00000003
        /*0824*/ 	.word	0x000000b0
        /*0828*/ 	.short	0x010a
        /*082a*/ 	.byte	0xff
	.zero		1


	//   ....[115]....
        /*082c*/ 	.word	0x00009240
        /*0830*/ 	.word	0x00000000
        /*0834*/ 	.word	0x00000000
        /*0838*/ 	.short	0x010a
        /*083a*/ 	.byte	0xff
	.zero		1


	//   ....[116]....
        /*083c*/ 	.word	0x000092a0
        /*0840*/ 	.word	0x00000000
        /*0844*/ 	.word	0x00000000
        /*0848*/ 	.short	0x010a
        /*084a*/ 	.byte	0xff
	.zero		1


	//   ....[117]....
        /*084c*/ 	.word	0x00009300
        /*0850*/ 	.word	0x00000000
        /*0854*/ 	.word	0x00000000
        /*0858*/ 	.short	0x010a
        /*085a*/ 	.byte	0xff
	.zero		1


	//   ....[118]....
        /*085c*/ 	.word	0x00009360
        /*0860*/ 	.word	0x00000000
        /*0864*/ 	.word	0x00000000
        /*0868*/ 	.short	0x010a
        /*086a*/ 	.byte	0xff
	.zero		1


	//   ....[119]....
        /*086c*/ 	.word	0x000093c0
        /*0870*/ 	.word	0x00000000
        /*0874*/ 	.word	0x00000000
        /*0878*/ 	.short	0x010a
        /*087a*/ 	.byte	0xff
	.zero		1


	//   ....[120]....
        /*087c*/ 	.word	0x00009410
        /*0880*/ 	.word	0x00000002
        /*0884*/ 	.word	0x00000110
        /*0888*/ 	.short	0x010a
        /*088a*/ 	.byte	0xff
	.zero		1


	//   ....[121]....
        /*088c*/ 	.word	0x00009470
        /*0890*/ 	.word	0x00000002
        /*0894*/ 	.word	0x000000c0
        /*0898*/ 	.short	0x010a
        /*089a*/ 	.byte	0xff
	.zero		1


	//   ....[122]....
        /*089c*/ 	.word	0x000094c0
        /*08a0*/ 	.word	0x00000002
        /*08a4*/ 	.word	0x000000b0
        /*08a8*/ 	.short	0x010a
        /*08aa*/ 	.byte	0xff
	.zero		1


	//   ....[123]....
        /*08ac*/ 	.word	0x00009520
        /*08b0*/ 	.word	0x00000000
        /*08b4*/ 	.word	0x000000c0
        /*08b8*/ 	.short	0x010a
        /*08ba*/ 	.byte	0xff
	.zero		1


	//   ....[124]....
        /*08bc*/ 	.word	0x00009570
        /*08c0*/ 	.word	0x00000000
        /*08c4*/ 	.word	0x000000b0
        /*08c8*/ 	.short	0x010a
        /*08ca*/ 	.byte	0xff
	.zero		1


	//   ....[125]....
        /*08cc*/ 	.word	0x000095d0
        /*08d0*/ 	.word	0x00000002
        /*08d4*/ 	.word	0x000000f0
        /*08d8*/ 	.short	0x010a
        /*08da*/ 	.byte	0xff
	.zero		1


	//   ....[126]....
        /*08dc*/ 	.word	0x00009630
        /*08e0*/ 	.word	0x00000000
        /*08e4*/ 	.word	0x00000000
        /*08e8*/ 	.short	0x010a
        /*08ea*/ 	.byte	0xff
	.zero		1


	//   ....[127]....
        /*08ec*/ 	.word	0x00009690
        /*08f0*/ 	.word	0x00000000
        /*08f4*/ 	.word	0x00000000
        /*08f8*/ 	.short	0x010a
        /*08fa*/ 	.byte	0xff
	.zero		1


	//   ....[128]....
        /*08fc*/ 	.word	0x000096f0
        /*0900*/ 	.word	0x00000000
        /*0904*/ 	.word	0x00000000
        /*0908*/ 	.short	0x010a
        /*090a*/ 	.byte	0xff
	.zero		1


	//   ....[129]....
        /*090c*/ 	.word	0x00009750
        /*0910*/ 	.word	0x00000000
        /*0914*/ 	.word	0x00000000
        /*0918*/ 	.short	0x010a
        /*091a*/ 	.byte	0xff
	.zero		1


	//   ....[130]....
        /*091c*/ 	.word	0x000097b0
        /*0920*/ 	.word	0x00000000
        /*0924*/ 	.word	0x00000000
        /*0928*/ 	.short	0x010a
        /*092a*/ 	.byte	0xff
	.zero		1


	//   ....[131]....
        /*092c*/ 	.word	0x00009800
        /*0930*/ 	.word	0x00000008
        /*0934*/ 	.word	0x000000b0
        /*0938*/ 	.short	0x010a
        /*093a*/ 	.byte	0xff
	.zero		1


	//   ....[132]....
        /*093c*/ 	.word	0x00009860
        /*0940*/ 	.word	0x00000000
        /*0944*/ 	.word	0x000000a8
        /*0948*/ 	.short	0x010a
        /*094a*/ 	.byte	0xff
	.zero		1


	//   ....[133]....
        /*094c*/ 	.word	0x000098c0
        /*0950*/ 	.word	0x00000000
        /*0954*/ 	.word	0x00000080
        /*0958*/ 	.short	0x010a
        /*095a*/ 	.byte	0xff
	.zero		1


	//   ....[134]....
        /*095c*/ 	.word	0x00009920
        /*0960*/ 	.word	0x00000000
        /*0964*/ 	.word	0x00000088
        /*0968*/ 	.short	0x010a
        /*096a*/ 	.byte	0xff
	.zero		1


	//   ....[135]....
        /*096c*/ 	.word	0x00009980
        /*0970*/ 	.word	0x00000000
        /*0974*/ 	.word	0x00000090
        /*0978*/ 	.short	0x010a
        /*097a*/ 	.byte	0xff
	.zero		1


	//   ....[136]....
        /*097c*/ 	.word	0x000099e0
        /*0980*/ 	.word	0x00000000
        /*0984*/ 	.word	0x00000098
        /*0988*/ 	.short	0x010a
        /*098a*/ 	.byte	0xff
	.zero		1


	//   ....[137]....
        /*098c*/ 	.word	0x00009a40
        /*0990*/ 	.word	0x00000000
        /*0994*/ 	.word	0x00000080
        /*0998*/ 	.short	0x010a
        /*099a*/ 	.byte	0xff
	.zero		1


	//   ....[138]....
        /*099c*/ 	.word	0x00009aa0
        /*09a0*/ 	.word	0x00000000
        /*09a4*/ 	.word	0x00000088
        /*09a8*/ 	.short	0x010a
        /*09aa*/ 	.byte	0xff
	.zero		1


	//   ....[139]....
        /*09ac*/ 	.word	0x00009b00
        /*09b0*/ 	.word	0x00000000
        /*09b4*/ 	.word	0x00000090
        /*09b8*/ 	.short	0x010a
        /*09ba*/ 	.byte	0xff
	.zero		1


	//   ....[140]....
        /*09bc*/ 	.word	0x00009b50
        /*09c0*/ 	.word	0x00000003
        /*09c4*/ 	.word	0x000000b0
        /*09c8*/ 	.short	0x010a
        /*09ca*/ 	.byte	0xff
	.zero		1


	//   ....[141]....
        /*09cc*/ 	.word	0x00009bb0
        /*09d0*/ 	.word	0x00000002
        /*09d4*/ 	.word	0x00000060
        /*09d8*/ 	.short	0x010a
        /*09da*/ 	.byte	0xff
	.zero		1


	//   ....[142]....
        /*09dc*/ 	.word	0x00009c00
        /*09e0*/ 	.word	0x0000002c
        /*09e4*/ 	.word	0x000000d0
        /*09e8*/ 	.short	0x010a
        /*09ea*/ 	.byte	0xff
	.zero		1


	//   ....[143]....
        /*09ec*/ 	.word	0x00009c50
        /*09f0*/ 	.word	0x00000002
        /*09f4*/ 	.word	0x00000060
        /*09f8*/ 	.short	0x010a
        /*09fa*/ 	.byte	0xff
	.zero		1


	//   ....[144]....
        /*09fc*/ 	.word	0x00009ca0
        /*0a00*/ 	.word	0x00000002
        /*0a04*/ 	.word	0x00000060
        /*0a08*/ 	.short	0x010a
        /*0a0a*/ 	.byte	0xff
	.zero		1


	//   ....[145]....
        /*0a0c*/ 	.word	0x00009cf0
        /*0a10*/ 	.word	0x00000002
        /*0a14*/ 	.word	0x00000060
        /*0a18*/ 	.short	0x010a
        /*0a1a*/ 	.byte	0xff
	.zero		1


	//----- nvinfo : EIATTR_NUM_MBARRIERS
	.align		4
.L_307:
        /*0a1c*/ 	.byte	0x03, 0x38
        /*0a1e*/ 	.short	0x0026


	//----- nvinfo : EIATTR_EXIT_INSTR_OFFSETS
	.align		4
        /*0a20*/ 	.byte	0x04, 0x1c
        /*0a22*/ 	.short	(.L_309 - .L_308)


	//   ....[0]....
.L_308:
        /*0a24*/ 	.word	0x000028f0


	//   ....[1]....
        /*0a28*/ 	.word	0x00002de0


	//   ....[2]....
        /*0a2c*/ 	.word	0x00002e40


	//   ....[3]....
        /*0a30*/ 	.word	0x00003d50


	//   ....[4]....
        /*0a34*/ 	.word	0x00004c20


	//   ....[5]....
        /*0a38*/ 	.word	0x00004c60


	//   ....[6]....
        /*0a3c*/ 	.word	0x00009060


	//   ....[7]....
        /*0a40*/ 	.word	0x000090c0


	//----- nvinfo : EIATTR_MAX_THREADS
	.align		4
.L_309:
        /*0a44*/ 	.byte	0x04, 0x05
        /*0a46*/ 	.short	(.L_311 - .L_310)
.L_310:
        /*0a48*/ 	.word	0x00000100
        /*0a4c*/ 	.word	0x00000001
        /*0a50*/ 	.word	0x00000001


	//----- nvinfo : EIATTR_CRS_STACK_SIZE
	.align		4
.L_311:
        /*0a54*/ 	.byte	0x04, 0x1e
        /*0a56*/ 	.short	(.L_313 - .L_312)
.L_312:
        /*0a58*/ 	.word	0x00000000


	//----- nvinfo : EIATTR_CBANK_PARAM_SIZE
	.align		4
.L_313:
        /*0a5c*/ 	.byte	0x03, 0x19
        /*0a5e*/ 	.short	0x0800


	//----- nvinfo : EIATTR_PARAM_CBANK
	.align		4
        /*0a60*/ 	.byte	0x04, 0x0a
        /*0a62*/ 	.short	(.L_315 - .L_314)
	.align		4
.L_314:
        /*0a64*/ 	.word	index@(.nv.constant0._ZN7cutlass13device_kernelINS_4gemm6kernel13GemmUniversalIN4cute5tupleIJiiiiEEENS1_10collective13CollectiveMmaINS1_35MainloopSm100TmaUmmaWarpSpecializedILi6ELi2ELi4ENS5_IJNS4_1CILi2EEESB_NSA_ILi1EEEEEEEENS5_IJNSA_ILi128EEESF_NSA_ILi64EEEEEENS_6half_tENS5_IJlSC_lEEESI_SJ_NS4_8TiledMMAINS4_8MMA_AtomIJNS4_20SM100_MMA_F16BF16_SSISI_SI_fLi128ELi128ELNS4_4UMMA5MajorE0ELSO_0ELNSN_7ScaleInE0ELSP_0EEEEEENS4_6LayoutINS5_IJSC_SC_SC_EEENS5_IJNSA_ILi0EEESU_SU_EEEEENS5_IJNS4_10UnderscoreESX_SX_EEEEENS4_23SM90_TMA_LOAD_MULTICASTENS4_14ComposedLayoutINS4_7SwizzleILi3ELi4ELi3EEENS4_18smem_ptr_flag_bitsILi16EEENSS_INS5_IJNSA_ILi8EEESG_EEENS5_IJSG_SC_EEEEEEEvNS4_8identityES10_S1A_vS1B_EENS_8epilogue10collective18CollectiveEpilogueINS1D_23Sm100TmaWarpSpecializedILi4ELi2ELi32ELb1ELb0EEEJSH_NS5_IJNSS_ISF_SC_EENSS_INSA_ILi32EEESC_EEEEESI_NS5_IJSC_llEEESI_S1M_NS1D_6fusion15Sm90TreeVisitorINS1N_11Sm90ComputeINS_24homogeneous_multiply_addESI_fLNS_15FloatRoundStyleE2EvEEJNS1N_19Sm90ScalarBroadcastIfSV_Li1ENS_10multipliesEEENS1N_12Sm90SrcFetchISI_EENS1O_INS1P_IS1U_ffLS1R_2EvEEJS1V_NS1N_12Sm90AccFetchEEEEEEENS4_5SM1004TMEM4LOAD26SM100_TMEM_LOAD_16dp256b4xENS4_13SM90_TMA_LOADENS11_IS13_S15_NSS_INS5_IJSG_S16_EEENS5_IJSC_SG_EEEEEEENS4_17SM75_U16x8_LDSM_TENS4_14SM90_TMA_STOREES2A_NS4_17SM90_U16x8_STSM_TENS4_39AutoVectorizingCopyWithAssumedAlignmentILi128EEEEEEvvEEEEvNT_6ParamsE)
        /*0a68*/ 	.short	0x0380
        /*0a6a*/ 	.short	0x0800


	//----- nvinfo : EIATTR_SW_WAR
	.align		4
.L_315:
        /*0a6c*/ 	.byte	0x04, 0x36
        /*0a6e*/ 	.short	(.L_317 - .L_316)
.L_316:
        /*0a70*/ 	.word	0x00000008
.L_317:


//--------------------- .nv.info._ZN7cutlass13device_kernelINS_4gemm6kernel13GemmUniversalIN4cute5tupleIJiiiiEEENS1_10collective13CollectiveMmaINS1_35MainloopSm100TmaUmmaWarpSpecializedILi8ELi2ELi4ENS5_IJNS4_1CILi2EEESB_NSA_ILi1EEEEEEEENS5_IJNSA_ILi256EEENSA_ILi128EEENSA_ILi64EEEEEENS_6half_tENS5_IJlSC_lEEESJ_SK_NS4_8TiledMMAINS4_8MMA_AtomIJNS4_26SM100_MMA_F16BF16_2x1SM_SSISJ_SJ_fLi256ELi128ELNS4_4UMMA5MajorE0ELSP_0ELNSO_7ScaleInE0ELSQ_0EEEEEENS4_6LayoutINS5_IJSC_SC_SC_EEENS5_IJNSA_ILi0EEESV_SV_EEEEENS5_IJNS4_10UnderscoreESY_SY_EEEEENS4_28SM100_TMA_2SM_LOAD_MULTICASTENS4_14ComposedLayoutINS4_7SwizzleILi3ELi4ELi3EEENS4_18smem_ptr_flag_bitsILi16EEENST_INS5_IJNSA_ILi8EEESH_EEENS5_IJSH_SC_EEEEEEEvNS4_8identityENS4_18SM100_TMA_2SM_LOADES1B_vS1C_EENS_8epilogue10collective18CollectiveEpilogueINS1F_23Sm100TmaWarpSpecializedILi4ELi2ELi32ELb1ELb0EEEJNS5_IJSG_SG_SH_EEENS5_IJNST_ISG_SC_EENST_INSA_ILi32EEESC_EEEEESJ_NS5_IJSC_llEEESJ_S1P_NS1F_6fusion15Sm90TreeVisitorINS1Q_11Sm90ComputeINS_24homogeneous_multiply_addESJ_fLNS_15FloatRoundStyleE2EvEEJNS1Q_19Sm90ScalarBroadcastIfSW_Li1ENS_10multipliesEEENS1Q_12Sm90SrcFetchISJ_EENS1R_INS1S_IS1X_ffLS1U_2EvEEJS1Y_NS1Q_12Sm90AccFetchEEEEEEENS4_5SM1004TMEM4LOAD26SM100_TMEM_LOAD_16dp256b4xENS4_13SM90_TMA_LOADENS12_IS14_S16_NST_INS5_IJSH_S17_EEENS5_IJSC_SH_EEEEEEENS4_17SM75_U16x8_LDSM_TENS4_14SM90_TMA_STOREES2D_NS4_17SM90_U16x8_STSM_TENS4_39AutoVectorizingCopyWithAssumedAlignmentILi128EEEEEEvvEEEEvNT_6ParamsE --------------------------
	.section	.nv.info._ZN7cutlass13device_kernelINS_4gemm6kernel13GemmUniversalIN4cute5tupleIJiiiiEEENS1_10collective13CollectiveMmaINS1_35MainloopSm100TmaUmmaWarpSpecializedILi8ELi2ELi4ENS5_IJNS4_1CILi2EEESB_NSA_ILi1EEEEEEEENS5_IJNSA_ILi256EEENSA_ILi128EEENSA_ILi64EEEEEENS_6half_tENS5_IJlSC_lEEESJ_SK_NS4_8TiledMMAINS4_8MMA_AtomIJNS4_26SM100_MMA_F16BF16_2x1SM_SSISJ_SJ_fLi256ELi128ELNS4_4UMMA5MajorE0ELSP_0ELNSO_7ScaleInE0ELSQ_0EEEEEENS4_6LayoutINS5_IJSC_SC_SC_EEENS5_IJNSA_ILi0EEESV_SV_EEEEENS5_IJNS4_10UnderscoreESY_SY_EEEEENS4_28SM100_TMA_2SM_LOAD_MULTICASTENS4_14ComposedLayoutINS4_7SwizzleILi3ELi4ELi3EEENS4_18smem_ptr_flag_bitsILi16EEENST_INS5_IJNSA_ILi8EEESH_EEENS5_IJSH_SC_EEEEEEEvNS4_8identityENS4_18SM100_TMA_2SM_LOADES1B_vS1C_EENS_8epilogue10collective18CollectiveEpilogueINS1F_23Sm100TmaWarpSpecializedILi4ELi2ELi32ELb1ELb0EEEJNS5_IJSG_SG_SH_EEENS5_IJNST_ISG_SC_EENST_INSA_ILi32EEESC_EEEEESJ_NS5_IJSC_llEEESJ_S1P_NS1F_6fusion15Sm90TreeVisitorINS1Q_11Sm90ComputeINS_24homogeneous_multiply_addESJ_fLNS_15FloatRoundStyleE2EvEEJNS1Q_19Sm90ScalarBroadcastIfSW_Li1ENS_10multipliesEEENS1Q_12Sm90SrcFetchISJ_EENS1R_INS1S_IS1X_ffLS1U_2EvEEJS1Y_NS1Q_12Sm90AccFetchEEEEEEENS4_5SM1004TMEM4LOAD26SM100_TMEM_LOAD_16dp256b4xENS4_13SM90_TMA_LOADENS12_IS14_S16_NST_INS5_IJSH_S17_EEENS5_IJSC_SH_EEEEEEENS4_17SM75_U16x8_LDSM_TENS4_14SM90_TMA_STOREES2D_NS4_17SM90_U16x8_STSM_TENS4_39AutoVectorizingCopyWithAssumedAlignmentILi128EEEEEEvvEEEEvNT_6ParamsE,"",@"SHT_CUDA_INFO"
	.sectionflags	@""
	.align	4


	//----- nvinfo : EIATTR_CUDA_API_VERSION
	.align		4
        /*0000*/ 	.byte	0x04, 0x37
        /*0002*/ 	.short	(.L_319 - .L_318)
.L_318:
        /*0004*/ 	.word	0x00000082


	//----- nvinfo : EIATTR_KPARAM_INFO
	.align		4
.L_319:
        /*0008*/ 	.byte	0x04, 0x17
        /*000a*/ 	.short	(.L_321 - .L_320)
.L_320:
        /*000c*/ 	.word	0x00000000
        /*0010*/ 	.short	0x0000
        /*0012*/ 	.short	0x0000
        /*0014*/ 	.byte	0x00, 0xf0, 0x01, 0x20


	//----- nvinfo : EIATTR_AT_ENTRY_FRAGMENTS
	.align		4
.L_321:
        /*0018*/ 	.byte	0x04, 0x4f
        /*001a*/ 	.short	(.L_323 - .L_322)


	//   ....[0]....
.L_322:
        /*001c*/ 	.word	0x00000007


	//----- nvinfo : EIATTR_RESERVED_SMEM_USED
	.align		4
.L_323:
        /*0020*/ 	.byte	0x01, 0x41
	.zero		2


	//----- nvinfo : EIATTR_SPARSE_MMA_MASK
	.align		4
        /*0024*/ 	.byte	0x03, 0x50
        /*0026*/ 	.short	0x0000


	//----- nvinfo : EIATTR_TCGEN05_2CTA_USED
	.align		4
        /*0028*/ 	.byte	0x01, 0x52
	.zero		2


	//----- nvinfo : EIATTR_MAXREG_COUNT
	.align		4
        /*002c*/ 	.byte	0x03, 0x1b
        /*002e*/ 	.short	0x00ff


	//----- nvinfo : EIATTR_NUM_BARRIERS
	.align		4
        /*0030*/ 	.byte	0x02, 0x4c
        /*0032*/ 	.byte	0x07
	.zero		1


	//----- nvinfo : EIATTR_EXTERNS
	.align		4
        /*0034*/ 	.byte	0x04, 0x0f
        /*0036*/ 	.short	(.L_325 - .L_324)


	//   ....[0]....
	.align		4
.L_324:
        /*0038*/ 	.word	index@(__assertfail)


	//----- nvinfo : EIATTR_MERCURY_ISA_VERSION
	.align		4
.L_325:
        /*003c*/ 	.byte	0x03, 0x5f
        /*003e*/ 	.short	0x0101


	//----- nvinfo : EIATTR_INT_WARP_WIDE_INSTR_OFFSETS
	.align		4
        /*0040*/ 	.byte	0x04, 0x31
        /*0042*/ 	.short	(.L_327 - .L_326)


	//   ....[0]....
.L_326:
        /*0044*/ 	.word	0x00000bc0


	//   ....[1]....
        /*0048*/ 	.word	0x00000c70


	//   ....[2]....
        /*004c*/ 	.word	0x000041e0


	//   ....[3]....
        /*0050*/ 	.word	0x00004210


	//   ....[4]....
        /*0054*/ 	.word	0x00004260


	//----- nvinfo : EIATTR_COOP_GROUP_MASK_REGIDS
	.align		4
.L_327:
        /*0058*/ 	.byte	0x04, 0x29
        /*005a*/ 	.short	(.L_329 - .L_328)


	//   ....[0]....
.L_328:
        /*005c*/ 	.word	0xffffffff


	//   ....[1]....
        /*0060*/ 	.word	0xffffffff


	//   ....[2]....
        /*0064*/ 	.word	0xffffffff


	//   ....[3]....
        /*0068*/ 	.word	0xffffffff


	//   ....[4]....
        /*006c*/ 	.word	0xffffffff


	//   ....[5]....
        /*0070*/ 	.word	0xffffffff


	//   ....[6]....
        /*0074*/ 	.word	0xffffffff


	//   ....[7]....
        /*0078*/ 	.word	0xffffffff


	//   ....[8]....
        /*007c*/ 	.word	0xffffffff


	//   ....[9]....
        /*0080*/ 	.word	0xffffffff


	//   ....[10]....
        /*0084*/ 	.word	0xffffffff


	//   ....[11]....
        /*0088*/ 	.word	0xffffffff


	//   ....[12]....
        /*008c*/ 	.word	0xffffffff


	//   ....[13]....
        /*0090*/ 	.word	0xffffffff


	//----- nvinfo : EIATTR_COOP_GROUP_INSTR_OFFSETS
	.align		4
.L_329:
        /*0094*/ 	.byte	0x04, 0x28
        /*0096*/ 	.short	(.L_331 - .L_330)


	//   ....[0]....
.L_330:
        /*0098*/ 	.word	0x00000090


	//   ....[1]....
        /*009c*/ 	.word	0x000002b0


	//   ....[2]....
        /*00a0*/ 	.word	0x00000500


	//   ....[3]....
        /*00a4*/ 	.word	0x00000690


	//   ....[4]....
        /*00a8*/ 	.word	0x00000780


	//   ....[5]....
        /*00ac*/ 	.word	0x00000910


	//   ....[6]....
        /*00b0*/ 	.word	0x00000aa0


	//   ....[7]....
        /*00b4*/ 	.word	0x00000d00


	//   ....[8]....
        /*00b8*/ 	.word	0x00001f60


	//   ....[9]....
        /*00bc*/ 	.word	0x00002fd0


	//   ....[10]....
        /*00c0*/ 	.word	0x000034a0


	//   ....[11]....
        /*00c4*/ 	.word	0x000034d0


	//   ....[12]....
        /*00c8*/ 	.word	0x000040f0


	//   ....[13]....
        /*00cc*/ 	.word	0x00004300


	//----- nvinfo : EIATTR_VRC_CTA_INIT_COUNT
	.align		4
.L_331:
        /*00d0*/ 	.byte	0x02, 0x4a
        /*00d2*/ 	.byte	0x80
	.zero		1


	//----- nvinfo : EIATTR_SYSCALL_OFFSETS
	.align		4
        /*00d4*/ 	.byte	0x04, 0x46
        /*00d6*/ 	.short	(.L_333 - .L_332)


	//   ....[0]....
.L_332:
        /*00d8*/ 	.word	0x00005b90


	//   ....[1]....
        /*00dc*/ 	.word	0x00005c80


	//   ....[2]....
        /*00e0*/ 	.word	0x00006020


	//   ....[3]....
        /*00e4*/ 	.word	0x00006190


	//   ....[4]....
        /*00e8*/ 	.word	0x00006e40


	//   ....[5]....
        /*00ec*/ 	.word	0x00006fb0


	//   ....[6]....
        /*00f0*/ 	.word	0x00007c00


	//   ....[7]....
        /*00f4*/ 	.word	0x00007d70


	//   ....[8]....
        /*00f8*/ 	.word	0x000089a0


	//   ....[9]....
        /*00fc*/ 	.word	0x00008b10


	//----- nvinfo : EIATTR_MBARRIER_INSTR_OFFSETS
	.align		4
.L_333:
        /*0100*/ 	.byte	0x04, 0x39
        /*0102*/ 	.short	(.L_335 - .L_334)


	//   ....[0]....
.L_334:
        /*0104*/ 	.word	0x000003f0
        /*0108*/ 	.word	0x000000ff
        /*010c*/ 	.word	0x00000000
        /*0110*/ 	.short	0x0100
        /*0112*/ 	.byte	0x06
	.zero		1


	//   ....[1]....
        /*0114*/ 	.word	0x00000400
        /*0118*/ 	.word	0x000000ff
        /*011c*/ 	.word	0x00000040
        /*0120*/ 	.short	0x0100
        /*0122*/ 	.byte	0x06
	.zero		1


	//   ....[2]....
        /*0124*/ 	.word	0x00000410
        /*0128*/ 	.word	0x000000ff
        /*012c*/ 	.word	0x00000008
        /*0130*/ 	.short	0x0100
        /*0132*/ 	.byte	0x06
	.zero		1


	//   ....[3]....
        /*0134*/ 	.word	0x00000420
        /*0138*/ 	.word	0x000000ff
        /*013c*/ 	.word	0x00000048
        /*0140*/ 	.short	0x0100
        /*0142*/ 	.byte	0x06
	.zero		1


	//   ....[4]....
        /*0144*/ 	.word	0x00000430
        /*0148*/ 	.word	0x000000ff
        /*014c*/ 	.word	0x00000010
        /*0150*/ 	.short	0x0100
        /*0152*/ 	.byte	0x06
	.zero		1


	//   ....[5]....
        /*0154*/ 	.word	0x00000440
        /*0158*/ 	.word	0x000000ff
        /*015c*/ 	.word	0x00000050
        /*0160*/ 	.short	0x0100
        /*0162*/ 	.byte	0x06
	.zero		1


	//   ....[6]....
        /*0164*/ 	.word	0x00000450
        /*0168*/ 	.word	0x000000ff
        /*016c*/ 	.word	0x00000018
        /*0170*/ 	.short	0x0100
        /*0172*/ 	.byte	0x06
	.zero		1


	//   ....[7]....
        /*0174*/ 	.word	0x00000460
        /*0178*/ 	.word	0x000000ff
        /*017c*/ 	.word	0x00000058
        /*0180*/ 	.short	0x0100
        /*0182*/ 	.byte	0x06
	.zero		1


	//   ....[8]....
        /*0184*/ 	.word	0x00000470
        /*0188*/ 	.word	0x000000ff
        /*018c*/ 	.word	0x00000020
        /*0190*/ 	.short	0x0100
        /*0192*/ 	.byte	0x06
	.zero		1


	//   ....[9]....
        /*0194*/ 	.word	0x00000480
        /*0198*/ 	.word	0x000000ff
        /*019c*/ 	.word	0x00000060
        /*01a0*/ 	.short	0x0100
        /*01a2*/ 	.byte	0x06
	.zero		1


	//   ....[10]....
        /*01a4*/ 	.word	0x00000490
        /*01a8*/ 	.word	0x000000ff
        /*01ac*/ 	.word	0x00000028
        /*01b0*/ 	.short	0x0100
        /*01b2*/ 	.byte	0x06
	.zero		1


	//   ....[11]....
        /*01b4*/ 	.word	0x000004a0
        /*01b8*/ 	.word	0x000000ff
        /*01bc*/ 	.word	0x00000068
        /*01c0*/ 	.short	0x0100
        /*01c2*/ 	.byte	0x06
	.zero		1


	//   ....[12]....
        /*01c4*/ 	.word	0x000004b0
        /*01c8*/ 	.word	0x000000ff
        /*01cc*/ 	.word	0x00000030
        /*01d0*/ 	.short	0x0100
        /*01d2*/ 	.byte	0x06
	.zero		1


	//   ....[13]....
        /*01d4*/ 	.word	0x000004c0
        /*01d8*/ 	.word	0x000000ff
        /*01dc*/ 	.word	0x00000070
        /*01e0*/ 	.short	0x0100
        /*01e2*/ 	.byte	0x06
	.zero		1


	//   ....[14]....
        /*01e4*/ 	.word	0x000004d0
        /*01e8*/ 	.word	0x000000ff
        /*01ec*/ 	.word	0x00000038
        /*01f0*/ 	.short	0x0100
        /*01f2*/ 	.byte	0x06
	.zero		1


	//   ....[15]....
        /*01f4*/ 	.word	0x000004e0
        /*01f8*/ 	.word	0x000000ff
        /*01fc*/ 	.word	0x00000078
        /*0200*/ 	.short	0x0100
        /*0202*/ 	.byte	0x06
	.zero		1


	//   ....[16]....
        /*0204*/ 	.word	0x00000600
        /*0208*/ 	.word	0x000000ff
        /*020c*/ 	.word	0x00000080
        /*0210*/ 	.short	0x0100
        /*0212*/ 	.byte	0x06
	.zero		1


	//   ....[17]....
        /*0214*/ 	.word	0x00000610
        /*0218*/ 	.word	0x000000ff
        /*021c*/ 	.word	0x000000a0
        /*0220*/ 	.short	0x0100
        /*0222*/ 	.byte	0x06
	.zero		1


	//   ....[18]....
        /*0224*/ 	.word	0x00000620
        /*0228*/ 	.word	0x000000ff
        /*022c*/ 	.word	0x00000088
        /*0230*/ 	.short	0x0100
        /*0232*/ 	.byte	0x06
	.zero		1


	//   ....[19]....
        /*0234*/ 	.word	0x00000630
        /*0238*/ 	.word	0x000000ff
        /*023c*/ 	.word	0x000000a8
        /*0240*/ 	.short	0x0100
        /*0242*/ 	.byte	0x06
	.zero		1


	//   ....[20]....
        /*0244*/ 	.word	0x00000640
        /*0248*/ 	.word	0x000000ff
        /*024c*/ 	.word	0x00000090
        /*0250*/ 	.short	0x0100
        /*0252*/ 	.byte	0x06
	.zero		1


	//   ....[21]....
        /*0254*/ 	.word	0x00000650
        /*0258*/ 	.word	0x000000ff
        /*025c*/ 	.word	0x000000b0
        /*0260*/ 	.short	0x0100
        /*0262*/ 	.byte	0x06
	.zero		1


	//   ....[22]....
        /*0264*/ 	.word	0x00000660
        /*0268*/ 	.word	0x000000ff
        /*026c*/ 	.word	0x00000098
        /*0270*/ 	.short	0x0100
        /*0272*/ 	.byte	0x06
	.zero		1


	//   ....[23]....
        /*0274*/ 	.word	0x00000670
        /*0278*/ 	.word	0x000000ff
        /*027c*/ 	.word	0x000000b8
        /*0280*/ 	.short	0x0100
        /*0282*/ 	.byte	0x06
	.zero		1


	//   ....[24]....
        /*0284*/ 	.word	0x00000750
        /*0288*/ 	.word	0x000000ff
        /*028c*/ 	.word	0x000000c0
        /*0290*/ 	.short	0x0100
        /*0292*/ 	.byte	0x05
	.zero		1


	//   ....[25]....
        /*0294*/ 	.word	0x00000760
        /*0298*/ 	.word	0x000000ff
        /*029c*/ 	.word	0x000000c8
        /*02a0*/ 	.short	0x0100
        /*02a2*/ 	.byte	0x05
	.zero		1


	//   ....[26]....
        /*02a4*/ 	.word	0x00000870
        /*02a8*/ 	.word	0x000000ff
        /*02ac*/ 	.word	0x000000d0
        /*02b0*/ 	.short	0x0100
        /*02b2*/ 	.byte	0x05
	.zero		1


	//   ....[27]....
        /*02b4*/ 	.word	0x000008d0
        /*02b8*/ 	.word	0x000000ff
        /*02bc*/ 	.word	0x000000e0
        /*02c0*/ 	.short	0x0100
        /*02c2*/ 	.byte	0x05
	.zero		1


	//   ....[28]....
        /*02c4*/ 	.word	0x000008e0
        /*02c8*/ 	.word	0x000000ff
        /*02cc*/ 	.word	0x000000d8
        /*02d0*/ 	.short	0x0100
        /*02d2*/ 	.byte	0x05
	.zero		1


	//   ....[29]....
        /*02d4*/ 	.word	0x000008f0
        /*02d8*/ 	.word	0x000000ff
        /*02dc*/ 	.word	0x000000e8
        /*02e0*/ 	.short	0x0100
        /*02e2*/ 	.byte	0x05
	.zero		1


	//   ....[30]....
        /*02e4*/ 	.word	0x00000a10
        /*02e8*/ 	.word	0x000000ff
        /*02ec*/ 	.word	0x000000f0
        /*02f0*/ 	.short	0x0100
        /*02f2*/ 	.byte	0x06
	.zero		1


	//   ....[31]....
        /*02f4*/ 	.word	0x00000a20
        /*02f8*/ 	.word	0x000000ff
        /*02fc*/ 	.word	0x00000110
        /*0300*/ 	.short	0x0100
        /*0302*/ 	.byte	0x06
	.zero		1


	//   ....[32]....
        /*0304*/ 	.word	0x00000a30
        /*0308*/ 	.word	0x000000ff
        /*030c*/ 	.word	0x000000f8
        /*0310*/ 	.short	0x0100
        /*0312*/ 	.byte	0x06
	.zero		1


	//   ....[33]....
        /*0314*/ 	.word	0x00000a40
        /*0318*/ 	.word	0x000000ff
        /*031c*/ 	.word	0x00000118
        /*0320*/ 	.short	0x0100
        /*0322*/ 	.byte	0x06
	.zero		1


	//   ....[34]....
        /*0324*/ 	.word	0x00000a50
        /*0328*/ 	.word	0x000000ff
        /*032c*/ 	.word	0x00000100
        /*0330*/ 	.short	0x0100
        /*0332*/ 	.byte	0x06
	.zero		1


	//   ....[35]....
        /*0334*/ 	.word	0x00000a60
        /*0338*/ 	.word	0x000000ff
        /*033c*/ 	.word	0x00000120
        /*0340*/ 	.short	0x0100
        /*0342*/ 	.byte	0x06
	.zero		1


	//   ....[36]....
        /*0344*/ 	.word	0x00000a70
        /*0348*/ 	.word	0x000000ff
        /*034c*/ 	.word	0x00000108
        /*0350*/ 	.short	0x0100
        /*0352*/ 	.byte	0x06
	.zero		1


	//   ....[37]....
        /*0354*/ 	.word	0x00000a80
        /*0358*/ 	.word	0x000000ff
        /*035c*/ 	.word	0x00000128
        /*0360*/ 	.short	0x0100
        /*0362*/ 	.byte	0x06
	.zero		1


	//   ....[38]....
        /*0364*/ 	.word	0x00000b70
        /*0368*/ 	.word	0x000000ff
        /*036c*/ 	.word	0x00000130
        /*0370*/ 	.short	0x0100
        /*0372*/ 	.byte	0x05
	.zero		1


	//   ....[39]....
        /*0374*/ 	.word	0x00000b80
        /*0378*/ 	.word	0x000000ff
        /*037c*/ 	.word	0x00000140
        /*0380*/ 	.short	0x0100
        /*0382*/ 	.byte	0x05
	.zero		1


	//   ....[40]....
        /*0384*/ 	.word	0x00000b90
        /*0388*/ 	.word	0x000000ff
        /*038c*/ 	.word	0x00000138
        /*0390*/ 	.short	0x0100
        /*0392*/ 	.byte	0x05
	.zero		1


	//   ....[41]....
        /*0394*/ 	.word	0x00000ba0
        /*0398*/ 	.word	0x000000ff
        /*039c*/ 	.word	0x00000148
        /*03a0*/ 	.short	0x0100
        /*03a2*/ 	.byte	0x05
	.zero		1


	//   ....[42]....
        /*03a4*/ 	.word	0x00000cc0
        /*03a8*/ 	.word	0x000000ff
        /*03ac*/ 	.word	0x00000150
        /*03b0*/ 	.short	0x0100
        /*03b2*/ 	.byte	0x05
	.zero		1


	//   ....[43]....
        /*03b4*/ 	.word	0x000017c0
        /*03b8*/ 	.word	0x00000000
        /*03bc*/ 	.word	0x00000140
        /*03c0*/ 	.short	0x010a
        /*03c2*/ 	.byte	0xff
	.zero		1


	//   ....[44]....
        /*03c4*/ 	.word	0x000017f0
        /*03c8*/ 	.word	0x00000000
        /*03cc*/ 	.word	0x00000130
        /*03d0*/ 	.short	0x0101
        /*03d2*/ 	.byte	0xff
	.zero		1


	//   ....[45]....
        /*03d4*/ 	.word	0x000018b0
        /*03d8*/ 	.word	0x000000ff
        /*03dc*/ 	.word	0x00000040
        /*03e0*/ 	.short	0x010a
        /*03e2*/ 	.byte	0x04
	.zero		1


	//   ....[46]....
        /*03e4*/ 	.word	0x00001960
        /*03e8*/ 	.word	0x000000ff
        /*03ec*/ 	.word	0x00000040
        /*03f0*/ 	.short	0x010a
        /*03f2*/ 	.byte	0x21
	.zero		1


	//   ....[47]....
        /*03f4*/ 	.word	0x00001b30
        /*03f8*/ 	.word	0x000000ff
        /*03fc*/ 	.word	0x00000040
        /*0400*/ 	.short	0x010a
        /*0402*/ 	.byte	0x04
	.zero		1


	//   ....[48]....
        /*0404*/ 	.word	0x00001c30
        /*0408*/ 	.word	0x000000ff
        /*040c*/ 	.word	0x000000c8
        /*0410*/ 	.short	0x0101
        /*0412*/ 	.byte	0x0d
	.zero		1


	//   ....[49]....
        /*0414*/ 	.word	0x00001c50
        /*0418*/ 	.word	0x000000ff
        /*041c*/ 	.word	0x00000040
        /*0420*/ 	.short	0x010a
        /*0422*/ 	.byte	0x05
	.zero		1


	//   ....[50]....
        /*0424*/ 	.word	0x00001cd0
        /*0428*/ 	.word	0x000000ff
        /*042c*/ 	.word	0x00000040
        /*0430*/ 	.short	0x010a
        /*0432*/ 	.byte	0x21
	.zero		1


	//   ....[51]....
        /*0434*/ 	.word	0x00001e60
        /*0438*/ 	.word	0x000000ff
        /*043c*/ 	.word	0x00000040
        /*0440*/ 	.short	0x010a
        /*0442*/ 	.byte	0x06
	.zero		1


	//   ....[52]....
        /*0444*/ 	.word	0x00001f90
        /*0448*/ 	.word	0x00000003
        /*044c*/ 	.word	0x000000d0
        /*0450*/ 	.short	0x010a
        /*0452*/ 	.byte	0xff
	.zero		1


	//   ....[53]....
        /*0454*/ 	.word	0x000020e0
        /*0458*/ 	.word	0x00000000
        /*045c*/ 	.word	0x00000000
        /*0460*/ 	.short	0x0101
        /*0462*/ 	.byte	0xff
	.zero		1


	//   ....[54]....
        /*0464*/ 	.word	0x00002610
        /*0468*/ 	.word	0x000000ff
        /*046c*/ 	.word	0x00000000
        /*0470*/ 	.short	0x010a
        /*0472*/ 	.byte	0x04
	.zero		1


	//   ....[55]....
        /*0474*/ 	.word	0x000026a0
        /*0478*/ 	.word	0x000000ff
        /*047c*/ 	.word	0x00000000
        /*0480*/ 	.short	0x010a
        /*0482*/ 	.byte	0x04
	.zero		1


	//   ....[56]....
        /*0484*/ 	.word	0x00002730
        /*0488*/ 	.word	0x000000ff
        /*048c*/ 	.word	0x00000000
        /*0490*/ 	.short	0x010a
        /*0492*/ 	.byte	0x04
	.zero		1


	//   ....[57]....
        /*0494*/ 	.word	0x000027c0
        /*0498*/ 	.word	0x000000ff
        /*049c*/ 	.word	0x00000000
        /*04a0*/ 	.short	0x010a
        /*04a2*/ 	.byte	0x04
	.zero		1


	//   ....[58]....
        /*04a4*/ 	.word	0x00002850
        /*04a8*/ 	.word	0x000000ff
        /*04ac*/ 	.word	0x00000000
        /*04b0*/ 	.short	0x010a
        /*04b2*/ 	.byte	0x04
	.zero		1


	//   ....[59]....
        /*04b4*/ 	.word	0x000028e0
        /*04b8*/ 	.word	0x000000ff
        /*04bc*/ 	.word	0x00000000
        /*04c0*/ 	.short	0x010a
        /*04c2*/ 	.byte	0x04
	.zero		1


	//   ....[60]....
        /*04c4*/ 	.word	0x00002970
        /*04c8*/ 	.word	0x000000ff
        /*04cc*/ 	.word	0x00000000
        /*04d0*/ 	.short	0x010a
        /*04d2*/ 	.byte	0x04
	.zero		1


	//   ....[61]....
        /*04d4*/ 	.word	0x00002a10
        /*04d8*/ 	.word	0x00000000
        /*04dc*/ 	.word	0x00000000
        /*04e0*/ 	.short	0x010a
        /*04e2*/ 	.byte	0xff
	.zero		1


	//   ....[62]....
        /*04e4*/ 	.word	0x00002b30
        /*04e8*/ 	.word	0x00000002
        /*04ec*/ 	.word	0x00000130
        /*04f0*/ 	.short	0x010a
        /*04f2*/ 	.byte	0xff
	.zero		1


	//   ....[63]....
        /*04f4*/ 	.word	0x00002ba0
        /*04f8*/ 	.word	0x00000002
        /*04fc*/ 	.word	0x00000000
        /*0500*/ 	.short	0x0101
        /*0502*/ 	.byte	0xff
	.zero		1


	//   ....[64]....
        /*0504*/ 	.word	0x00002bc0
        /*0508*/ 	.word	0x000000ff
        /*050c*/ 	.word	0x000000e0
        /*0510*/ 	.short	0x010a
        /*0512*/ 	.byte	0x05
	.zero		1


	//   ....[65]....
        /*0514*/ 	.word	0x00002ce0
        /*0518*/ 	.word	0x00000002
        /*051c*/ 	.word	0x000000d0
        /*0520*/ 	.short	0x010a
        /*0522*/ 	.byte	0xff
	.zero		1


	//   ....[66]....
        /*0524*/ 	.word	0x00002de0
        /*0528*/ 	.word	0x00000002
        /*052c*/ 	.word	0x00000000
        /*0530*/ 	.short	0x0101
        /*0532*/ 	.byte	0xff
	.zero		1


	//   ....[67]....
        /*0534*/ 	.word	0x00002e70
        /*0538*/ 	.word	0x000000ff
        /*053c*/ 	.word	0x000000e0
        /*0540*/ 	.short	0x0106
        /*0542*/ 	.byte	0x05
	.zero		1


	//   ....[68]....
        /*0544*/ 	.word	0x00002e90
        /*0548*/ 	.word	0x000000ff
        /*054c*/ 	.word	0x000000e0
        /*0550*/ 	.short	0x010a
        /*0552*/ 	.byte	0x05
	.zero		1


	//   ....[69]....
        /*0554*/ 	.word	0x00002f20
        /*0558*/ 	.word	0x000000ff
        /*055c*/ 	.word	0x000000e0
        /*0560*/ 	.short	0x0106
        /*0562*/ 	.byte	0x04
	.zero		1


	//   ....[70]....
        /*0564*/ 	.word	0x00002f60
        /*0568*/ 	.word	0x00000000
        /*056c*/ 	.word	0x000000e0
        /*0570*/ 	.short	0x010a
        /*0572*/ 	.byte	0xff
	.zero		1


	//   ....[71]....
        /*0574*/ 	.word	0x000031a0
        /*0578*/ 	.word	0x000000ff
        /*057c*/ 	.word	0x00000008
        /*0580*/ 	.short	0x010a
        /*0582*/ 	.byte	0x04
	.zero		1


	//   ....[72]....
        /*0584*/ 	.word	0x000031c0
        /*0588*/ 	.word	0x000000ff
        /*058c*/ 	.word	0x00000008
        /*0590*/ 	.short	0x010a
        /*0592*/ 	.byte	0x04
	.zero		1


	//   ....[73]....
        /*0594*/ 	.word	0x00003350
        /*0598*/ 	.word	0x000000ff
        /*059c*/ 	.word	0x00000008
        /*05a0*/ 	.short	0x010a
        /*05a2*/ 	.byte	0x04
	.zero		1


	//   ....[74]....
        /*05a4*/ 	.word	0x00003370
        /*05a8*/ 	.word	0x000000ff
        /*05ac*/ 	.word	0x00000008
        /*05b0*/ 	.short	0x010a
        /*05b2*/ 	.byte	0x04
	.zero		1


	//   ....[75]....
        /*05b4*/ 	.word	0x00003430
        /*05b8*/ 	.word	0x000000ff
        /*05bc*/ 	.word	0x00000000
        /*05c0*/ 	.short	0x0101
        /*05c2*/ 	.byte	0x05
	.zero		1


	//   ....[76]....
        /*05c4*/ 	.word	0x00003770
        /*05c8*/ 	.word	0x00000000
        /*05cc*/ 	.word	0x000000d0
        /*05d0*/ 	.short	0x010a
        /*05d2*/ 	.byte	0xff
	.zero		1


	//   ....[77]....
        /*05d4*/ 	.word	0x00003830
        /*05d8*/ 	.word	0x00000000
        /*05dc*/ 	.word	0x00000000
        /*05e0*/ 	.short	0x0101
        /*05e2*/ 	.byte	0xff
	.zero		1


	//   ....[78]....
        /*05e4*/ 	.word	0x000038f0
        /*05e8*/ 	.word	0x000000ff
        /*05ec*/ 	.word	0x00000000
        /*05f0*/ 	.short	0x010a
        /*05f2*/ 	.byte	0x06
	.zero		1


	//   ....[79]....
        /*05f4*/ 	.word	0x00003900
        /*05f8*/ 	.word	0x000000ff
        /*05fc*/ 	.word	0x00000110
        /*0600*/ 	.short	0x010a
        /*0602*/ 	.byte	0x07
	.zero		1


	//   ....[80]....
        /*0604*/ 	.word	0x000039b0
        /*0608*/ 	.word	0x000000ff
        /*060c*/ 	.word	0x00000000
        /*0610*/ 	.short	0x010a
        /*0612*/ 	.byte	0x06
	.zero		1


	//   ....[81]....
        /*0614*/ 	.word	0x00003ae0
        /*0618*/ 	.word	0x000000ff
        /*061c*/ 	.word	0x00000000
        /*0620*/ 	.short	0x010a
        /*0622*/ 	.byte	0x1e
	.zero		1


	//   ....[82]....
        /*0624*/ 	.word	0x00003de0
        /*0628*/ 	.word	0x000000ff
        /*062c*/ 	.word	0x00000000
        /*0630*/ 	.short	0x010a
        /*0632*/ 	.byte	0x07
	.zero		1


	//   ....[83]....
        /*0634*/ 	.word	0x00003e70
        /*0638*/ 	.word	0x000000ff
        /*063c*/ 	.word	0x00000000
        /*0640*/ 	.short	0x010a
        /*0642*/ 	.byte	0x07
	.zero		1


	//   ....[84]....
        /*0644*/ 	.word	0x00003f00
        /*0648*/ 	.word	0x000000ff
        /*064c*/ 	.word	0x00000000
        /*0650*/ 	.short	0x010a
        /*0652*/ 	.byte	0x07
	.zero		1


	//   ....[85]....
        /*0654*/ 	.word	0x00003fa0
        /*0658*/ 	.word	0x00000000
        /*065c*/ 	.word	0x00000000
        /*0660*/ 	.short	0x010a
        /*0662*/ 	.byte	0xff
	.zero		1


	//   ....[86]....
        /*0664*/ 	.word	0x00003fe0
        /*0668*/ 	.word	0x00000000
        /*066c*/ 	.word	0x00000000
        /*0670*/ 	.short	0x010a
        /*0672*/ 	.byte	0xff
	.zero		1


	//   ....[87]....
        /*0674*/ 	.word	0x00004050
        /*0678*/ 	.word	0x000000ff
        /*067c*/ 	.word	0x00000000
        /*0680*/ 	.short	0x0101
        /*0682*/ 	.byte	0x06
	.zero		1


	//   ....[88]....
        /*0684*/ 	.word	0x00004090
        /*0688*/ 	.word	0x000000ff
        /*068c*/ 	.word	0x00000150
        /*0690*/ 	.short	0x010a
        /*0692*/ 	.byte	0x05
	.zero		1


	//   ....[89]....
        /*0694*/ 	.word	0x000040e0
        /*0698*/ 	.word	0x000000ff
        /*069c*/ 	.word	0x00000000
        /*06a0*/ 	.short	0x0101
        /*06a2*/ 	.byte	0x06
	.zero		1


	//   ....[90]....
        /*06a4*/ 	.word	0x00004710
        /*06a8*/ 	.word	0x00000008
        /*06ac*/ 	.word	0x000000d0
        /*06b0*/ 	.short	0x010a
        /*06b2*/ 	.byte	0xff
	.zero		1


	//   ....[91]....
        /*06b4*/ 	.word	0x00004880
        /*06b8*/ 	.word	0x00000000
        /*06bc*/ 	.word	0x00000000
        /*06c0*/ 	.short	0x0101
        /*06c2*/ 	.byte	0xff
	.zero		1


	//   ....[92]....
        /*06c4*/ 	.word	0x00004c60
        /*06c8*/ 	.word	0x000000ff
        /*06cc*/ 	.word	0x000000c8
        /*06d0*/ 	.short	0x010a
        /*06d2*/ 	.byte	0x1e
	.zero		1


	//   ....[93]....
        /*06d4*/ 	.word	0x00004c80
        /*06d8*/ 	.word	0x000000ff
        /*06dc*/ 	.word	0x000000a0
        /*06e0*/ 	.short	0x010a
        /*06e2*/ 	.byte	0x1e
	.zero		1


	//   ....[94]....
        /*06e4*/ 	.word	0x00004d90
        /*06e8*/ 	.word	0x000000ff
        /*06ec*/ 	.word	0x00000080
        /*06f0*/ 	.short	0x010b
        /*06f2*/ 	.byte	0x1e
	.zero		1


	//   ....[95]....
        /*06f4*/ 	.word	0x00004da0
        /*06f8*/ 	.word	0x000000ff
        /*06fc*/ 	.word	0x00000000
        /*0700*/ 	.short	0x0101
        /*0702*/ 	.byte	0x2e
	.zero		1


	//   ....[96]....
        /*0704*/ 	.word	0x00004db0
        /*0708*/ 	.word	0x000000ff
        /*070c*/ 	.word	0x000000a8
        /*0710*/ 	.short	0x010a
        /*0712*/ 	.byte	0x1e
	.zero		1


	//   ....[97]....
        /*0714*/ 	.word	0x00004eb0
        /*0718*/ 	.word	0x000000ff
        /*071c*/ 	.word	0x00000088
        /*0720*/ 	.short	0x010b
        /*0722*/ 	.byte	0x1e
	.zero		1


	//   ....[98]....
        /*0724*/ 	.word	0x00004ec0
        /*0728*/ 	.word	0x000000ff
        /*072c*/ 	.word	0x00000000
        /*0730*/ 	.short	0x0101
        /*0732*/ 	.byte	0x2d
	.zero		1


	//   ....[99]....
        /*0734*/ 	.word	0x00004ed0
        /*0738*/ 	.word	0x000000ff
        /*073c*/ 	.word	0x000000b0
        /*0740*/ 	.short	0x010a
        /*0742*/ 	.byte	0x1e
	.zero		1


	//   ....[100]....
        /*0744*/ 	.word	0x00004fb0
        /*0748*/ 	.word	0x000000ff
        /*074c*/ 	.word	0x00000090
        /*0750*/ 	.short	0x010b
        /*0752*/ 	.byte	0x1e
	.zero		1


	//   ....[101]....
        /*0754*/ 	.word	0x00004fc0
        /*0758*/ 	.word	0x000000ff
        /*075c*/ 	.word	0x00000000
        /*0760*/ 	.short	0x0101
        /*0762*/ 	.byte	0x3d
	.zero		1


	//   ....[102]....
        /*0764*/ 	.word	0x00004fd0
        /*0768*/ 	.word	0x000000ff
        /*076c*/ 	.word	0x000000b8
        /*0770*/ 	.short	0x010a
        /*0772*/ 	.byte	0x1e
	.zero		1


	//   ....[103]....
        /*0774*/ 	.word	0x00005110
        /*0778*/ 	.word	0x000000ff
        /*077c*/ 	.word	0x00000098
        /*0780*/ 	.short	0x010b
        /*0782*/ 	.byte	0x1e
	.zero		1


	//   ....[104]....
        /*0784*/ 	.word	0x00005140
        /*0788*/ 	.word	0x000000ff
        /*078c*/ 	.word	0x00000000
        /*0790*/ 	.short	0x0101
        /*0792*/ 	.byte	0x27
	.zero		1


	//   ....[105]....
        /*0794*/ 	.word	0x00005170
        /*0798*/ 	.word	0x000000ff
        /*079c*/ 	.word	0x000000a0
        /*07a0*/ 	.short	0x010a
        /*07a2*/ 	.byte	0x1e
	.zero		1


	//   ....[106]....
        /*07a4*/ 	.word	0x00005190
        /*07a8*/ 	.word	0x000000ff
        /*07ac*/ 	.word	0x000000a8
        /*07b0*/ 	.short	0x010a
        /*07b2*/ 	.byte	0x1e
	.zero		1


	//   ....[107]....
        /*07b4*/ 	.word	0x000051b0
        /*07b8*/ 	.word	0x000000ff
        /*07bc*/ 	.word	0x000000b0
        /*07c0*/ 	.short	0x010a
        /*07c2*/ 	.byte	0x1e
	.zero		1


	//   ....[108]....
        /*07c4*/ 	.word	0x000051f0
        /*07c8*/ 	.word	0x00000000
        /*07cc*/ 	.word	0x000000b8
        /*07d0*/ 	.short	0x010a
        /*07d2*/ 	.byte	0xff
	.zero		1


	//   ....[109]....
        /*07d4*/ 	.word	0x000054c0
        /*07d8*/ 	.word	0x00000003
        /*07dc*/ 	.word	0x000000d0
        /*07e0*/ 	.short	0x010a
        /*07e2*/ 	.byte	0xff
	.zero		1


	//   ....[110]....
        /*07e4*/ 	.word	0x00005640
        /*07e8*/ 	.word	0x00000000
        /*07ec*/ 	.word	0x00000000
        /*07f0*/ 	.short	0x0101
        /*07f2*/ 	.byte	0xff
	.zero		1


	//   ....[111]....
        /*07f4*/ 	.word	0x00005db0
        /*07f8*/ 	.word	0x000000ff
        /*07fc*/ 	.word	0x00000080
        /*0800*/ 	.short	0x010a
        /*0802*/ 	.byte	0x38
	.zero		1


	//   ....[112]....
        /*0804*/ 	.word	0x00005dd0
        /*0808*/ 	.word	0x00000052
        /*080c*/ 	.word	0x000000f0
        /*0810*/ 	.short	0x010a
        /*0812*/ 	.byte	0xff
	.zero		1


	//   ....[113]....
        /*0814*/ 	.word	0x00005e40
        /*0818*/ 	.word	0x000000ff
        /*081c*/ 	.word	0x00000080
        /*0820*/ 	.short	0x010a
        /*0822*/ 	.byte	0x38
	.zero		1


	//   ....[114]....
        /*0824*/ 	.word	0x00005f00
        /*0828*/ 	.word	0x00000052
        /*082c*/ 	.word	0x000000f0
        /*0830*/ 	.short	0x010a
        /*0832*/ 	.byte	0xff
	.zero		1


	//   ....[115]....
        /*0834*/ 	.word	0x00006bb0
        /*0838*/ 	.word	0x000000ff
        /*083c*/ 	.word	0x00000000
        /*0840*/ 	.short	0x0101
        /*0842*/ 	.byte	0x04
	.zero		1


	//   ....[116]....
        /*0844*/ 	.word	0x00006c10
        /*0848*/ 	.word	0x00000002
        /*084c*/ 	.word	0x00000080
        /*0850*/ 	.short	0x010a
        /*0852*/ 	.byte	0xff
	.zero		1


	//   ....[117]....
        /*0854*/ 	.word	0x00006c80
        /*0858*/ 	.word	0x00000002
        /*085c*/ 	.word	0x00000080
        /*0860*/ 	.short	0x010a
        /*0862*/ 	.byte	0xff
	.zero		1


	//   ....[118]....
        /*0864*/ 	.word	0x00007970
        /*0868*/ 	.word	0x000000ff
        /*086c*/ 	.word	0x00000000
        /*0870*/ 	.short	0x0101
        /*0872*/ 	.byte	0x04
	.zero		1


	//   ....[119]....
        /*0874*/ 	.word	0x000079d0
        /*0878*/ 	.word	0x00000002
        /*087c*/ 	.word	0x00000080
        /*0880*/ 	.short	0x010a
        /*0882*/ 	.byte	0xff
	.zero		1


	//   ....[120]....
        /*0884*/ 	.word	0x00007a40
        /*0888*/ 	.word	0x00000002
        /*088c*/ 	.word	0x00000080
        /*0890*/ 	.short	0x010a
        /*0892*/ 	.byte	0xff
	.zero		1


	//   ....[121]....
        /*0894*/ 	.word	0x00008750
        /*0898*/ 	.word	0x000000ff
        /*089c*/ 	.word	0x00000000
        /*08a0*/ 	.short	0x0101
        /*08a2*/ 	.byte	0x04
	.zero		1


	//   ....[122]....
        /*08a4*/ 	.word	0x00008760
        /*08a8*/ 	.word	0x00000002
        /*08ac*/ 	.word	0x00000080
        /*08b0*/ 	.short	0x010a
        /*08b2*/ 	.byte	0xff
	.zero		1


	//   ....[123]....
        /*08b4*/ 	.word	0x000087f0
        /*08b8*/ 	.word	0x00000002
        /*08bc*/ 	.word	0x00000080
        /*08c0*/ 	.short	0x010a
        /*08c2*/ 	.byte	0xff
	.zero		1


	//   ....[124]....
        /*08c4*/ 	.word	0x00008c30
        /*08c8*/ 	.word	0x00000052
        /*08cc*/ 	.word	0x00000000
        /*08d0*/ 	.short	0x0101
        /*08d2*/ 	.byte	0xff
	.zero		1


	//   ....[125]....
        /*08d4*/ 	.word	0x00009550
        /*08d8*/ 	.word	0x000000ff
        /*08dc*/ 	.word	0x00000000
        /*08e0*/ 	.short	0x0101
        /*08e2*/ 	.byte	0x04
	.zero		1


	//   ....[126]....
        /*08e4*/ 	.word	0x000096a0
        /*08e8*/ 	.word	0x000000ff
        /*08ec*/ 	.word	0x00000000
        /*08f0*/ 	.short	0x0101
        /*08f2*/ 	.byte	0x04
	.zero		1


	//   ....[127]....
        /*08f4*/ 	.word	0x000096c0
        /*08f8*/ 	.word	0x00000000
        /*08fc*/ 	.word	0x00000140
        /*0900*/ 	.short	0x010a
        /*0902*/ 	.byte	0xff
	.zero		1


	//   ....[128]....
        /*0904*/ 	.word	0x00009720
        /*0908*/ 	.word	0x00000000
        /*090c*/ 	.word	0x00000040
        /*0910*/ 	.short	0x010a
        /*0912*/ 	.byte	0xff
	.zero		1


	//   ....[129]....
        /*0914*/ 	.word	0x00009780
        /*0918*/ 	.word	0x00000000
        /*091c*/ 	.word	0x00000040
        /*0920*/ 	.short	0x010a
        /*0922*/ 	.byte	0xff
	.zero		1


	//   ....[130]....
        /*0924*/ 	.word	0x000097d0
        /*0928*/ 	.word	0x00000003
        /*092c*/ 	.word	0x000000d0
        /*0930*/ 	.short	0x010a
        /*0932*/ 	.byte	0xff
	.zero		1


	//   ....[131]....
        /*0934*/ 	.word	0x00009830
        /*0938*/ 	.word	0x00000000
        /*093c*/ 	.word	0x00000000
        /*0940*/ 	.short	0x010a
        /*0942*/ 	.byte	0xff
	.zero		1


	//   ....[132]....
        /*0944*/ 	.word	0x00009890
        /*0948*/ 	.word	0x00000000
        /*094c*/ 	.word	0x00000000
        /*0950*/ 	.short	0x010a
        /*0952*/ 	.byte	0xff
	.zero		1


	//   ....[133]....
        /*0954*/ 	.word	0x000098f0
        /*0958*/ 	.word	0x00000000
        /*095c*/ 	.word	0x00000000
        /*0960*/ 	.short	0x010a
        /*0962*/ 	.byte	0xff
	.zero		1


	//   ....[134]....
        /*0964*/ 	.word	0x00009950
        /*0968*/ 	.word	0x00000000
        /*096c*/ 	.word	0x00000000
        /*0970*/ 	.short	0x010a
        /*0972*/ 	.byte	0xff
	.zero		1


	//   ....[135]....
        /*0974*/ 	.word	0x000099b0
        /*0978*/ 	.word	0x00000000
        /*097c*/ 	.word	0x00000000
        /*0980*/ 	.short	0x010a
        /*0982*/ 	.byte	0xff
	.zero		1


	//   ....[136]....
        /*0984*/ 	.word	0x00009a10
        /*0988*/ 	.word	0x00000000
        /*098c*/ 	.word	0x00000000
        /*0990*/ 	.short	0x010a
        /*0992*/ 	.byte	0xff
	.zero		1


	//   ....[137]....
        /*0994*/ 	.word	0x00009a70
        /*0998*/ 	.word	0x00000000
        /*099c*/ 	.word	0x00000000
        /*09a0*/ 	.short	0x010a
        /*09a2*/ 	.byte	0xff
	.zero		1


	//   ....[138]....
        /*09a4*/ 	.word	0x00009ac0
        /*09a8*/ 	.word	0x00000002
        /*09ac*/ 	.word	0x00000130
        /*09b0*/ 	.short	0x010a
        /*09b2*/ 	.byte	0xff
	.zero		1


	//   ....[139]....
        /*09b4*/ 	.word	0x00009b20
        /*09b8*/ 	.word	0x00000002
        /*09bc*/ 	.word	0x000000e0
        /*09c0*/ 	.short	0x010a
        /*09c2*/ 	.byte	0xff
	.zero		1


	//   ....[140]....
        /*09c4*/ 	.word	0x00009b70
        /*09c8*/ 	.word	0x00000002
        /*09cc*/ 	.word	0x000000d0
        /*09d0*/ 	.short	0x010a
        /*09d2*/ 	.byte	0xff
	.zero		1


	//   ....[141]....
        /*09d4*/ 	.word	0x00009bd0
        /*09d8*/ 	.word	0x00000000
        /*09dc*/ 	.word	0x000000e0
        /*09e0*/ 	.short	0x010a
        /*09e2*/ 	.byte	0xff
	.zero		1


	//   ....[142]....
        /*09e4*/ 	.word	0x00009c30
        /*09e8*/ 	.word	0x00000005
        /*09ec*/ 	.word	0x00000008
        /*09f0*/ 	.short	0x010a
        /*09f2*/ 	.byte	0xff
	.zero		1


	//   ....[143]....
        /*09f4*/ 	.word	0x00009d20
        /*09f8*/ 	.word	0x00000000
        /*09fc*/ 	.word	0x00000008
        /*0a00*/ 	.short	0x010a
        /*0a02*/ 	.byte	0xff
	.zero		1


	//   ....[144]....
        /*0a04*/ 	.word	0x00009d70
        /*0a08*/ 	.word	0x00000000
        /*0a0c*/ 	.word	0x000000d0
        /*0a10*/ 	.short	0x010a
        /*0a12*/ 	.byte	0xff
	.zero		1


	//   ....[145]....
        /*0a14*/ 	.word	0x00009dd0
        /*0a18*/ 	.word	0x00000000
        /*0a1c*/ 	.word	0x00000110
        /*0a20*/ 	.short	0x010a
        /*0a22*/ 	.byte	0xff
	.zero		1


	//   ....[146]....
        /*0a24*/ 	.word	0x00009e30
        /*0a28*/ 	.word	0x00000000
        /*0a2c*/ 	.word	0x00000000
        /*0a30*/ 	.short	0x010a
        /*0a32*/ 	.byte	0xff
	.zero		1


	//   ....[147]....
        /*0a34*/ 	.word	0x00009e90
        /*0a38*/ 	.word	0x00000000
        /*0a3c*/ 	.word	0x00000000
        /*0a40*/ 	.short	0x010a
        /*0a42*/ 	.byte	0xff
	.zero		1


	//   ....[148]....
        /*0a44*/ 	.word	0x00009ef0
        /*0a48*/ 	.word	0x00000000
        /*0a4c*/ 	.word	0x00000000
        /*0a50*/ 	.short	0x010a
        /*0a52*/ 	.byte	0xff
	.zero		1


	//   ....[149]....
        /*0a54*/ 	.word	0x00009f50
        /*0a58*/ 	.word	0x00000000
        /*0a5c*/ 	.word	0x00000000
        /*0a60*/ 	.short	0x010a
        /*0a62*/ 	.byte	0xff
	.zero		1


	//   ....[150]....
        /*0a64*/ 	.word	0x00009fb0
        /*0a68*/ 	.word	0x00000000
        /*0a6c*/ 	.word	0x00000150
        /*0a70*/ 	.short	0x010a
        /*0a72*/ 	.byte	0xff
	.zero		1


	//   ....[151]....
        /*0a74*/ 	.word	0x0000a000
        /*0a78*/ 	.word	0x00000008
        /*0a7c*/ 	.word	0x000000d0
        /*0a80*/ 	.short	0x010a
        /*0a82*/ 	.byte	0xff
	.zero		1


	//   ....[152]....
        /*0a84*/ 	.word	0x0000a060
        /*0a88*/ 	.word	0x00000000
        /*0a8c*/ 	.word	0x000000c8
        /*0a90*/ 	.short	0x010a
        /*0a92*/ 	.byte	0xff
	.zero		1


	//   ....[153]....
        /*0a94*/ 	.word	0x0000a0c0
        /*0a98*/ 	.word	0x00000000
        /*0a9c*/ 	.word	0x000000a0
        /*0aa0*/ 	.short	0x010a
        /*0aa2*/ 	.byte	0xff
	.zero		1


	//   ....[154]....
        /*0aa4*/ 	.word	0x0000a120
        /*0aa8*/ 	.word	0x00000000
        /*0aac*/ 	.word	0x000000a8
        /*0ab0*/ 	.short	0x010a
        /*0ab2*/ 	.byte	0xff
	.zero		1


	//   ....[155]....
        /*0ab4*/ 	.word	0x0000a180
        /*0ab8*/ 	.word	0x00000000
        /*0abc*/ 	.word	0x000000b0
        /*0ac0*/ 	.short	0x010a
        /*0ac2*/ 	.byte	0xff
	.zero		1


	//   ....[156]....
        /*0ac4*/ 	.word	0x0000a1e0
        /*0ac8*/ 	.word	0x00000000
        /*0acc*/ 	.word	0x000000b8
        /*0ad0*/ 	.short	0x010a
        /*0ad2*/ 	.byte	0xff
	.zero		1


	//   ....[157]....
        /*0ad4*/ 	.word	0x0000a240
        /*0ad8*/ 	.word	0x00000000
        /*0adc*/ 	.word	0x000000a0
        /*0ae0*/ 	.short	0x010a
        /*0ae2*/ 	.byte	0xff
	.zero		1


	//   ....[158]....
        /*0ae4*/ 	.word	0x0000a2a0
        /*0ae8*/ 	.word	0x00000000
        /*0aec*/ 	.word	0x000000a8
        /*0af0*/ 	.short	0x010a
        /*0af2*/ 	.byte	0xff
	.zero		1


	//   ....[159]....
        /*0af4*/ 	.word	0x0000a300
        /*0af8*/ 	.word	0x00000000
        /*0afc*/ 	.word	0x000000b0
        /*0b00*/ 	.short	0x010a
        /*0b02*/ 	.byte	0xff
	.zero		1


	//   ....[160]....
        /*0b04*/ 	.word	0x0000a350
        /*0b08*/ 	.word	0x00000003
        /*0b0c*/ 	.word	0x000000d0
        /*0b10*/ 	.short	0x010a
        /*0b12*/ 	.byte	0xff
	.zero		1


	//   ....[161]....
        /*0b14*/ 	.word	0x0000a3b0
        /*0b18*/ 	.word	0x00000002
        /*0b1c*/ 	.word	0x00000080
        /*0b20*/ 	.short	0x010a
        /*0b22*/ 	.byte	0xff
	.zero		1


	//   ....[162]....
        /*0b24*/ 	.word	0x0000a400
        /*0b28*/ 	.word	0x00000052
        /*0b2c*/ 	.word	0x000000f0
        /*0b30*/ 	.short	0x010a
        /*0b32*/ 	.byte	0xff
	.zero		1


	//   ....[163]....
        /*0b34*/ 	.word	0x0000a450
        /*0b38*/ 	.word	0x00000002
        /*0b3c*/ 	.word	0x00000080
        /*0b40*/ 	.short	0x010a
        /*0b42*/ 	.byte	0xff
	.zero		1


	//   ....[164]....
        /*0b44*/ 	.word	0x0000a4a0
        /*0b48*/ 	.word	0x00000002
        /*0b4c*/ 	.word	0x00000080
        /*0b50*/ 	.short	0x010a
        /*0b52*/ 	.byte	0xff
	.zero		1


	//   ....[165]....
        /*0b54*/ 	.word	0x0000a4f0
        /*0b58*/ 	.word	0x00000002
        /*0b5c*/ 	.word	0x00000080
        /*0b60*/ 	.short	0x010a
        /*0b62*/ 	.byte	0xff
	.zero		1


	//----- nvinfo : EIATTR_NUM_MBARRIERS
	.align		4
.L_335:
        /*0b64*/ 	.byte	0x03, 0x38
        /*0b66*/ 	.short	0x002b


	//----- nvinfo : EIATTR_EXIT_INSTR_OFFSETS
	.align		4
        /*0b68*/ 	.byte	0x04, 0x1c
        /*0b6a*/ 	.short	(.L_337 - .L_336)


	//   ....[0]....
.L_336:
        /*0b6c*/ 	.word	0x00002a40


	//   ....[1]....
        /*0b70*/ 	.word	0x00002f30


	//   ....[2]....
        /*0b74*/ 	.word	0x00002f90


	//   ....[3]....
        /*0b78*/ 	.word	0x00004310


	//   ....[4]....
        /*0b7c*/ 	.word	0x00005220


	//   ....[5]....
        /*0b80*/ 	.word	0x00005260


	//   ....[6]....
        /*0b84*/ 	.word	0x00009650


	//   ....[7]....
        /*0b88*/ 	.word	0x000096b0


	//----- nvinfo : EIATTR_MAX_THREADS
	.align		4
.L_337:
        /*0b8c*/ 	.byte	0x04, 0x05
        /*0b8e*/ 	.short	(.L_339 - .L_338)
.L_338:
        /*0b90*/ 	.word	0x00000100
        /*0b94*/ 	.word	0x00000001
        /*0b98*/ 	.word	0x00000001


	//----- nvinfo : EIATTR_CRS_STACK_SIZE
	.align		4
.L_339:
        /*0b9c*/ 	.byte	0x04, 0x1e
        /*0b9e*/ 	.short	(.L_341 - .L_340)
.L_340:
        /*0ba0*/ 	.word	0x00000000


	//----- nvinfo : EIATTR_CBANK_PARAM_SIZE
	.align		4
.L_341:
        /*0ba4*/ 	.byte	0x03, 0x19
        /*0ba6*/ 	.short	0x0800


	//----- nvinfo : EIATTR_PARAM_CBANK
	.align		4
        /*0ba8*/ 	.byte	0x04, 0x0a
        /*0baa*/ 	.short	(.L_343 - .L_342)
	.align		4
.L_342:
        /*0bac*/ 	.word	index@(.nv.constant0._ZN7cutlass13device_kernelINS_4gemm6kernel13GemmUniversalIN4cute5tupleIJiiiiEEENS1_10collective13CollectiveMmaINS1_35MainloopSm100TmaUmmaWarpSpecializedILi8ELi2ELi4ENS5_IJNS4_1CILi2EEESB_NSA_ILi1EEEEEEEENS5_IJNSA_ILi256EEENSA_ILi128EEENSA_ILi64EEEEEENS_6half_tENS5_IJlSC_lEEESJ_SK_NS4_8TiledMMAINS4_8MMA_AtomIJNS4_26SM100_MMA_F16BF16_2x1SM_SSISJ_SJ_fLi256ELi128ELNS4_4UMMA5MajorE0ELSP_0ELNSO_7ScaleInE0ELSQ_0EEEEEENS4_6LayoutINS5_IJSC_SC_SC_EEENS5_IJNSA_ILi0EEESV_SV_EEEEENS5_IJNS4_10UnderscoreESY_SY_EEEEENS4_28SM100_TMA_2SM_LOAD_MULTICASTENS4_14ComposedLayoutINS4_7SwizzleILi3ELi4ELi3EEENS4_18smem_ptr_flag_bitsILi16EEENST_INS5_IJNSA_ILi8EEESH_EEENS5_IJSH_SC_EEEEEEEvNS4_8identityENS4_18SM100_TMA_2SM_LOADES1B_vS1C_EENS_8epilogue10collective18CollectiveEpilogueINS1F_23Sm100TmaWarpSpecializedILi4ELi2ELi32ELb1ELb0EEEJNS5_IJSG_SG_SH_EEENS5_IJNST_ISG_SC_EENST_INSA_ILi32EEESC_EEEEESJ_NS5_IJSC_llEEESJ_S1P_NS1F_6fusion15Sm90TreeVisitorINS1Q_11Sm90ComputeINS_24homogeneous_multiply_addESJ_fLNS_15FloatRoundStyleE2EvEEJNS1Q_19Sm90ScalarBroadcastIfSW_Li1ENS_10multipliesEEENS1Q_12Sm90SrcFetchISJ_EENS1R_INS1S_IS1X_ffLS1U_2EvEEJS1Y_NS1Q_12Sm90AccFetchEEEEEEENS4_5SM1004TMEM4LOAD26SM100_TMEM_LOAD_16dp256b4xENS4_13SM90_TMA_LOADENS12_IS14_S16_NST_INS5_IJSH_S17_EEENS5_IJSC_SH_EEEEEEENS4_17SM75_U16x8_LDSM_TENS4_14SM90_TMA_STOREES2D_NS4_17SM90_U16x8_STSM_TENS4_39AutoVectorizingCopyWithAssumedAlignmentILi128EEEEEEvvEEEEvNT_6ParamsE)
        /*0bb0*/ 	.short	0x0380
        /*0bb2*/ 	.short	0x0800


	//----- nvinfo : EIATTR_SW_WAR
	.align		4
.L_343:
        /*0bb4*/ 	.byte	0x04, 0x36
        /*0bb6*/ 	.short	(.L_345 - .L_344)
.L_344:
        /*0bb8*/ 	.word	0x00000008
.L_345:


//--------------------- .nv.info._ZN7cutlass13device_kernelINS_4gemm6kernel13GemmUniversalIN4cute5tupleIJiiiiEEENS1_10collective13CollectiveMmaINS1_35MainloopSm100TmaUmmaWarpSpecializedILi9ELi2ELi4ENS5_IJNS4_1CILi2EEESB_NSA_ILi1EEEEEEEENS5_IJNSA_ILi256EEENSA_ILi128EEENSA_ILi64EEEEEENS_6half_tENS5_IJlSC_lEEESJ_SK_NS4_8TiledMMAINS4_8MMA_AtomIJNS4_26SM100_MMA_F16BF16_2x1SM_SSISJ_SJ_fLi256ELi128ELNS4_4UMMA5MajorE0ELSP_0ELNSO_7ScaleInE0ELSQ_0EEEEEENS4_6LayoutINS5_IJSC_SC_SC_EEENS5_IJNSA_ILi0EEESV_SV_EEEEENS5_IJNS4_10UnderscoreESY_SY_EEEEENS4_28SM100_TMA_2SM_LOAD_MULTICASTENS4_14ComposedLayoutINS4_7SwizzleILi3ELi4ELi3EEENS4_18smem_ptr_flag_bitsILi16EEENST_INS5_IJNSA_ILi8EEESH_EEENS5_IJSH_SC_EEEEEEEvNS4_8identityENS4_18SM100_TMA_2SM_LOADES1B_vS1C_EENS_8epilogue10collective18CollectiveEpilogueINS1F_26Sm100NoSmemWarpSpecializedEJNS5_IJSG_SH_EEESJ_NS5_IJSC_llEEESJ_S1K_NS1F_6fusion15FusionCallbacksIS1I_NS1L_17LinearCombinationISJ_fSJ_fLNS_15FloatRoundStyleE2EEENS5_IJSG_SG_SH_EEES1J_JEEENS4_5SM1004TMEM4LOAD26SM100_TMEM_LOAD_16dp256b8xES17_S17_EEEvvEEEEvNT_6ParamsE --------------------------
	.section	.nv.info._ZN7cutlass13device_kernelINS_4gemm6kernel13GemmUniversalIN4cute5tupleIJiiiiEEENS1_10collective13CollectiveMmaINS1_35MainloopSm100TmaUmmaWarpSpecializedILi9ELi2ELi4ENS5_IJNS4_1CILi2EEESB_NSA_ILi1EEEEEEEENS5_IJNSA_ILi256EEENSA_ILi128EEENSA_ILi64EEEEEENS_6half_tENS5_IJlSC_lEEESJ_SK_NS4_8TiledMMAINS4_8MMA_AtomIJNS4_26SM100_MMA_F16BF16_2x1SM_SSISJ_SJ_fLi256ELi128ELNS4_4UMMA5MajorE0ELSP_0ELNSO_7ScaleInE0ELSQ_0EEEEEENS4_6LayoutINS5_IJSC_SC_SC_EEENS5_IJNSA_ILi0EEESV_SV_EEEEENS5_IJNS4_10UnderscoreESY_SY_EEEEENS4_28SM100_TMA_2SM_LOAD_MULTICASTENS4_14ComposedLayoutINS4_7SwizzleILi3ELi4ELi3EEENS4_18smem_ptr_flag_bitsILi16EEENST_INS5_IJNSA_ILi8EEESH_EEENS5_IJSH_SC_EEEEEEEvNS4_8identityENS4_18SM100_TMA_2SM_LOADES1B_vS1C_EENS_8epilogue10collective18CollectiveEpilogueINS1F_26Sm100NoSmemWarpSpecializedEJNS5_IJSG_SH_EEESJ_NS5_IJSC_llEEESJ_S1K_NS1F_6fusion15FusionCallbacksIS1I_NS1L_17LinearCombinationISJ_fSJ_fLNS_15FloatRoundStyleE2EEENS5_IJSG_SG_SH_EEES1J_JEEENS4_5SM1004TMEM4LOAD26SM100_TMEM_LOAD_16dp256b8xES17_S17_EEEvvEEEEvNT_6ParamsE,"",@"SHT_CUDA_INFO"
	.sectionflags	@""
	.align	4


	//----- nvinfo : EIATTR_CUDA_API_VERSION
	.align		4
        /*0000*/ 	.byte	0x04, 0x37
        /*0002*/ 	.short	(.L_347 - .L_346)
.L_346:
        /*0004*/ 	.word	0x00000082


	//----- nvinfo : EIATTR_KPARAM_INFO
	.align		4
.L_347:
        /*0008*/ 	.byte	0x04, 0x17
        /*000a*/ 	.short	(.L_349 - .L_348)
.L_348:
        /*000c*/ 	.word	0x00000000
        /*0010*/ 	.short	0x0000
        /*0012*/ 	.short	0x0000
        /*0014*/ 	.byte	0x00, 0xf0, 0x01, 0x18


	//----- nvinfo : EIATTR_AT_ENTRY_FRAGMENTS
	.align		4
.L_349:
        /*0018*/ 	.byte	0x04, 0x4f
        /*001a*/ 	.short	(.L_351 - .L_350)


	//   ....[0]....
.L_350:
        /*001c*/ 	.word	0x00000007


	//----- nvinfo : EIATTR_RESERVED_SMEM_USED
	.align		4
.L_351:
        /*0020*/ 	.byte	0x01, 0x41
	.zero		2


	//----- nvinfo : EIATTR_SPARSE_MMA_MASK
	.align		4
        /*0024*/ 	.byte	0x03, 0x50
        /*0026*/ 	.short	0x0000


	//----- nvinfo : EIATTR_TCGEN05_2CTA_USED
	.align		4
        /*0028*/ 	.byte	0x01, 0x52
	.zero		2


	//----- nvinfo : EIATTR_MAXREG_COUNT
	.align		4
        /*002c*/ 	.byte	0x03, 0x1b
        /*002e*/ 	.short	0x00ff


	//----- nvinfo : EIATTR_NUM_BARRIERS
	.align		4
        /*0030*/ 	.byte	0x02, 0x4c
        /*0032*/ 	.byte	0x07
	.zero		1


	//----- nvinfo : EIATTR_EXTERNS
	.align		4
        /*0034*/ 	.byte	0x04, 0x0f
        /*0036*/ 	.short	(.L_353 - .L_352)


	//   ....[0]....
	.align		4
.L_352:
        /*0038*/ 	.word	index@(__assertfail)


	//----- nvinfo : EIATTR_MERCURY_ISA_VERSION
	.align		4
.L_353:
        /*003c*/ 	.byte	0x03, 0x5f
        /*003e*/ 	.short	0x0101


	//----- nvinfo : EIATTR_INT_WARP_WIDE_INSTR_OFFSETS
	.align		4
        /*0040*/ 	.byte	0x04, 0x31
        /*0042*/ 	.short	(.L_355 - .L_354)


	//   ....[0]....
.L_354:
        /*0044*/ 	.word	0x00000aa0


	//   ....[1]....
        /*0048*/ 	.word	0x00000b40


	//   ....[2]....
        /*004c*/ 	.word	0x000042d0


	//   ....[3]....
        /*0050*/ 	.word	0x000042f0


	//   ....[4]....
        /*0054*/ 	.word	0x00004320


	//----- nvinfo : EIATTR_COOP_GROUP_MASK_REGIDS
	.align		4
.L_355:
        /*0058*/ 	.byte	0x04, 0x29
        /*005a*/ 	.short	(.L_357 - .L_356)


	//   ....[0]....
.L_356:
        /*005c*/ 	.word	0xffffffff


	//   ....[1]....
        /*0060*/ 	.word	0xffffffff


	//   ....[2]....
        /*0064*/ 	.word	0xffffffff


	//   ....[3]....
        /*0068*/ 	.word	0xffffffff


	//   ....[4]....
        /*006c*/ 	.word	0xffffffff


	//   ....[5]....
        /*0070*/ 	.word	0xffffffff


	//   ....[6]....
        /*0074*/ 	.word	0xffffffff


	//   ....[7]....
        /*0078*/ 	.word	0xffffffff


	//   ....[8]....
        /*007c*/ 	.word	0xffffffff


	//   ....[9]....
        /*0080*/ 	.word	0xffffffff


	//   ....[10]....
        /*0084*/ 	.word	0xffffffff


	//   ....[11]....
        /*0088*/ 	.word	0xffffffff


	//   ....[12]....
        /*008c*/ 	.word	0xffffffff


	//----- nvinfo : EIATTR_COOP_GROUP_INSTR_OFFSETS
	.align		4
.L_357:
        /*0090*/ 	.byte	0x04, 0x28
        /*0092*/ 	.short	(.L_359 - .L_358)


	//   ....[0]....
.L_358:
        /*0094*/ 	.word	0x000000c0


	//   ....[1]....
        /*0098*/ 	.word	0x00000320


	//   ....[2]....
        /*009c*/ 	.word	0x000005a0


	//   ....[3]....
        /*00a0*/ 	.word	0x000006a0


	//   ....[4]....
        /*00a4*/ 	.word	0x000007f0


	//   ....[5]....
        /*00a8*/ 	.word	0x00000980


	//   ....[6]....
        /*00ac*/ 	.word	0x00000bc0


	//   ....[7]....
        /*00b0*/ 	.word	0x00001f20


	//   ....[8]....
        /*00b4*/ 	.word	0x000030b0


	//   ....[9]....
        /*00b8*/ 	.word	0x00003580


	//   ....[10]....
        /*00bc*/ 	.word	0x000035b0


	//   ....[11]....
        /*00c0*/ 	.word	0x000041d0


	//   ....[12]....
        /*00c4*/ 	.word	0x000043e0


	//----- nvinfo : EIATTR_VRC_CTA_INIT_COUNT
	.align		4
.L_359:
        /*00c8*/ 	.byte	0x02, 0x4a
        /*00ca*/ 	.byte	0x80
	.zero		1


	//----- nvinfo : EIATTR_SYSCALL_OFFSETS
	.align		4
        /*00cc*/ 	.byte	0x04, 0x46
        /*00ce*/ 	.short	(.L_361 - .L_360)


	//   ....[0]....
.L_360:
        /*00d0*/ 	.word	0x00006960


	//   ....[1]....
        /*00d4*/ 	.word	0x00006ad0


	//   ....[2]....
        /*00d8*/ 	.word	0x0000ab90


	//   ....[3]....
        /*00dc*/ 	.word	0x0000ad00


	//----- nvinfo : EIATTR_MBARRIER_INSTR_OFFSETS
	.align		4
.L_361:
        /*00e0*/ 	.byte	0x04, 0x39
        /*00e2*/ 	.short	(.L_363 - .L_362)


	//   ....[0]....
.L_362:
        /*00e4*/ 	.word	0x00000460
        /*00e8*/ 	.word	0x000000ff
        /*00ec*/ 	.word	0x00000000
        /*00f0*/ 	.short	0x0100
        /*00f2*/ 	.byte	0x04
	.zero		1


	//   ....[1]....
        /*00f4*/ 	.word	0x00000470
        /*00f8*/ 	.word	0x000000ff
        /*00fc*/ 	.word	0x00000048
        /*0100*/ 	.short	0x0100
        /*0102*/ 	.byte	0x04
	.zero		1


	//   ....[2]....
        /*0104*/ 	.word	0x00000480
        /*0108*/ 	.word	0x000000ff
        /*010c*/ 	.word	0x00000008
        /*0110*/ 	.short	0x0100
        /*0112*/ 	.byte	0x04
	.zero		1


	//   ....[3]....
        /*0114*/ 	.word	0x00000490
        /*0118*/ 	.word	0x000000ff
        /*011c*/ 	.word	0x00000050
        /*0120*/ 	.short	0x0100
        /*0122*/ 	.byte	0x04
	.zero		1


	//   ....[4]....
        /*0124*/ 	.word	0x000004a0
        /*0128*/ 	.word	0x000000ff
        /*012c*/ 	.word	0x00000010
        /*0130*/ 	.short	0x0100
        /*0132*/ 	.byte	0x04
	.zero		1


	//   ....[5]....
        /*0134*/ 	.word	0x000004b0
        /*0138*/ 	.word	0x000000ff
        /*013c*/ 	.word	0x00000058
        /*0140*/ 	.short	0x0100
        /*0142*/ 	.byte	0x04
	.zero		1


	//   ....[6]....
        /*0144*/ 	.word	0x000004c0
        /*0148*/ 	.word	0x000000ff
        /*014c*/ 	.word	0x00000018
        /*0150*/ 	.short	0x0100
        /*0152*/ 	.byte	0x04
	.zero		1


	//   ....[7]....
        /*0154*/ 	.word	0x000004d0
        /*0158*/ 	.word	0x000000ff
        /*015c*/ 	.word	0x00000060
        /*0160*/ 	.short	0x0100
        /*0162*/ 	.byte	0x04
	.zero		1


	//   ....[8]....
        /*0164*/ 	.word	0x000004e0
        /*0168*/ 	.word	0x000000ff
        /*016c*/ 	.word	0x00000020
        /*0170*/ 	.short	0x0100
        /*0172*/ 	.byte	0x04
	.zero		1


	//   ....[9]....
        /*0174*/ 	.word	0x000004f0
        /*0178*/ 	.word	0x000000ff
        /*017c*/ 	.word	0x00000068
        /*0180*/ 	.short	0x0100
        /*0182*/ 	.byte	0x04
	.zero		1


	//   ....[10]....
        /*0184*/ 	.word	0x00000500
        /*0188*/ 	.word	0x000000ff
        /*018c*/ 	.word	0x00000028
        /*0190*/ 	.short	0x0100
        /*0192*/ 	.byte	0x04
	.zero		1


	//   ....[11]....
        /*0194*/ 	.word	0x00000510
        /*0198*/ 	.word	0x000000ff
        /*019c*/ 	.word	0x00000070
        /*01a0*/ 	.short	0x0100
        /*01a2*/ 	.byte	0x04
	.zero		1


	//   ....[12]....
        /*01a4*/ 	.word	0x00000520
        /*01a8*/ 	.word	0x000000ff
        /*01ac*/ 	.word	0x00000030
        /*01b0*/ 	.short	0x0100
        /*01b2*/ 	.byte	0x04
	.zero		1


	//   ....[13]....
        /*01b4*/ 	.word	0x00000530
        /*01b8*/ 	.word	0x000000ff
        /*01bc*/ 	.word	0x00000078
        /*01c0*/ 	.short	0x0100
        /*01c2*/ 	.byte	0x04
	.zero		1


	//   ....[14]....
        /*01c4*/ 	.word	0x00000540
        /*01c8*/ 	.word	0x000000ff
        /*01cc*/ 	.word	0x00000038
        /*01d0*/ 	.short	0x0100
        /*01d2*/ 	.byte	0x04
	.zero		1


	//   ....[15]....
        /*01d4*/ 	.word	0x00000550
        /*01d8*/ 	.word	0x000000ff
        /*01dc*/ 	.word	0x00000080
        /*01e0*/ 	.short	0x0100
        /*01e2*/ 	.byte	0x04
	.zero		1


	//   ....[16]....
        /*01e4*/ 	.word	0x00000560
        /*01e8*/ 	.word	0x000000ff
        /*01ec*/ 	.word	0x00000040
        /*01f0*/ 	.short	0x0100
        /*01f2*/ 	.byte	0x04
	.zero		1


	//   ....[17]....
        /*01f4*/ 	.word	0x00000570
        /*01f8*/ 	.word	0x000000ff
        /*01fc*/ 	.word	0x00000088
        /*0200*/ 	.short	0x0100
        /*0202*/ 	.byte	0x04
	.zero		1


	//   ....[18]....
        /*0204*/ 	.word	0x00000670
        /*0208*/ 	.word	0x000000ff
        /*020c*/ 	.word	0x000000a0
        /*0210*/ 	.short	0x0100
        /*0212*/ 	.byte	0x06
	.zero		1


	//   ....[19]....
        /*0214*/ 	.word	0x00000680
        /*0218*/ 	.word	0x000000ff
        /*021c*/ 	.word	0x000000a8
        /*0220*/ 	.short	0x0100
        /*0222*/ 	.byte	0x06
	.zero		1


	//   ....[20]....
        /*0224*/ 	.word	0x000007a0
        /*0228*/ 	.word	0x000000ff
        /*022c*/ 	.word	0x000000b0
        /*0230*/ 	.short	0x0100
        /*0232*/ 	.byte	0x04
	.zero		1


	//   ....[21]....
        /*0234*/ 	.word	0x000007b0
        /*0238*/ 	.word	0x000000ff
        /*023c*/ 	.word	0x000000c0
        /*0240*/ 	.short	0x0100
        /*0242*/ 	.byte	0x04
	.zero		1


	//   ....[22]....
        /*0244*/ 	.word	0x000007c0
        /*0248*/ 	.word	0x000000ff
        /*024c*/ 	.word	0x000000b8
        /*0250*/ 	.short	0x0100
        /*0252*/ 	.byte	0x04
	.zero		1


	//   ....[23]....
        /*0254*/ 	.word	0x000007d0
        /*0258*/ 	.word	0x000000ff
        /*025c*/ 	.word	0x000000c8
        /*0260*/ 	.short	0x0100
        /*0262*/ 	.byte	0x04
	.zero		1


	//   ....[24]....
        /*0264*/ 	.word	0x000008f0
        /*0268*/ 	.word	0x000000ff
        /*026c*/ 	.word	0x000000d0
        /*0270*/ 	.short	0x0100
        /*0272*/ 	.byte	0x04
	.zero		1


	//   ....[25]....
        /*0274*/ 	.word	0x00000900
        /*0278*/ 	.word	0x000000ff
        /*027c*/ 	.word	0x000000f0
        /*0280*/ 	.short	0x0100
        /*0282*/ 	.byte	0x04
	.zero		1


	//   ....[26]....
        /*0284*/ 	.word	0x00000910
        /*0288*/ 	.word	0x000000ff
        /*028c*/ 	.word	0x000000d8
        /*0290*/ 	.short	0x0100
        /*0292*/ 	.byte	0x04
	.zero		1


	//   ....[27]....
        /*0294*/ 	.word	0x00000920
        /*0298*/ 	.word	0x000000ff
        /*029c*/ 	.word	0x000000f8
        /*02a0*/ 	.short	0x0100
        /*02a2*/ 	.byte	0x04
	.zero		1


	//   ....[28]....
        /*02a4*/ 	.word	0x00000930
        /*02a8*/ 	.word	0x000000ff
        /*02ac*/ 	.word	0x000000e0
        /*02b0*/ 	.short	0x0100
        /*02b2*/ 	.byte	0x04
	.zero		1


	//   ....[29]....
        /*02b4*/ 	.word	0x00000940
        /*02b8*/ 	.word	0x000000ff
        /*02bc*/ 	.word	0x00000100
        /*02c0*/ 	.short	0x0100
        /*02c2*/ 	.byte	0x04
	.zero		1


	//   ....[30]....
        /*02c4*/ 	.word	0x00000950
        /*02c8*/ 	.word	0x000000ff
        /*02cc*/ 	.word	0x000000e8
        /*02d0*/ 	.short	0x0100
        /*02d2*/ 	.byte	0x04
	.zero		1


	//   ....[31]....
        /*02d4*/ 	.word	0x00000960
        /*02d8*/ 	.word	0x000000ff
        /*02dc*/ 	.word	0x00000108
        /*02e0*/ 	.short	0x0100
        /*02e2*/ 	.byte	0x04
	.zero		1


	//   ....[32]....
        /*02e4*/ 	.word	0x00000a50
        /*02e8*/ 	.word	0x000000ff
        /*02ec*/ 	.word	0x00000110
        /*02f0*/ 	.short	0x0100
        /*02f2*/ 	.byte	0x04
	.zero		1


	//   ....[33]....
        /*02f4*/ 	.word	0x00000a60
        /*02f8*/ 	.word	0x000000ff
        /*02fc*/ 	.word	0x00000120
        /*0300*/ 	.short	0x0100
        /*0302*/ 	.byte	0x04
	.zero		1


	//   ....[34]....
        /*0304*/ 	.word	0x00000a70
        /*0308*/ 	.word	0x000000ff
        /*030c*/ 	.word	0x00000118
        /*0310*/ 	.short	0x0100
        /*0312*/ 	.byte	0x04
	.zero		1


	//   ....[35]....
        /*0314*/ 	.word	0x00000a80
        /*0318*/ 	.word	0x000000ff
        /*031c*/ 	.word	0x00000128
        /*0320*/ 	.short	0x0100
        /*0322*/ 	.byte	0x04
	.zero		1


	//   ....[36]....
        /*0324*/ 	.word	0x00000b70
        /*0328*/ 	.word	0x000000ff
        /*032c*/ 	.word	0x00000130
        /*0330*/ 	.short	0x0100
        /*0332*/ 	.byte	0x06
	.zero		1


	//   ....[37]....
        /*0334*/ 	.word	0x00001770
        /*0338*/ 	.word	0x00000000
        /*033c*/ 	.word	0x00000120
        /*0340*/ 	.short	0x010a
        /*0342*/ 	.byte	0xff
	.zero		1


	//   ....[38]....
        /*0344*/ 	.word	0x00001790
        /*0348*/ 	.word	0x00000000
        /*034c*/ 	.word	0x00000110
        /*0350*/ 	.short	0x0101
        /*0352*/ 	.byte	0xff
	.zero		1


	//   ....[39]....
        /*0354*/ 	.word	0x00001850
        /*0358*/ 	.word	0x000000ff
        /*035c*/ 	.word	0x00000048
        /*0360*/ 	.short	0x010a
        /*0362*/ 	.byte	0x04
	.zero		1


	//   ....[40]....
        /*0364*/ 	.word	0x00001910
        /*0368*/ 	.word	0x000000ff
        /*036c*/ 	.word	0x00000048
        /*0370*/ 	.short	0x010a
        /*0372*/ 	.byte	0x21
	.zero		1


	//   ....[41]....
        /*0374*/ 	.word	0x00001ac0
        /*0378*/ 	.word	0x000000ff
        /*037c*/ 	.word	0x00000048
        /*0380*/ 	.short	0x010a
        /*0382*/ 	.byte	0x05
	.zero		1


	//   ....[42]....
        /*0384*/ 	.word	0x00001bf0
        /*0388*/ 	.word	0x000000ff
        /*038c*/ 	.word	0x00000048
        /*0390*/ 	.short	0x010a
        /*0392*/ 	.byte	0x04
	.zero		1


	//   ....[43]....
        /*0394*/ 	.word	0x00001c70
        /*0398*/ 	.word	0x000000ff
        /*039c*/ 	.word	0x00000048
        /*03a0*/ 	.short	0x010a
        /*03a2*/ 	.byte	0x11
	.zero		1


	//   ....[44]....
        /*03a4*/ 	.word	0x00001e00
        /*03a8*/ 	.word	0x000000ff
        /*03ac*/ 	.word	0x00000048
        /*03b0*/ 	.short	0x010a
        /*03b2*/ 	.byte	0x05
	.zero		1


	//   ....[45]....
        /*03b4*/ 	.word	0x00001f50
        /*03b8*/ 	.word	0x00000003
        /*03bc*/ 	.word	0x000000b0
        /*03c0*/ 	.short	0x010a
        /*03c2*/ 	.byte	0xff
	.zero		1


	//   ....[46]....
        /*03c4*/ 	.word	0x000020a0
        /*03c8*/ 	.word	0x00000000
        /*03cc*/ 	.word	0x00000000
        /*03d0*/ 	.short	0x0101
        /*03d2*/ 	.byte	0xff
	.zero		1


	//   ....[47]....
        /*03d4*/ 	.word	0x00002660
        /*03d8*/ 	.word	0x000000ff
        /*03dc*/ 	.word	0x00000000
        /*03e0*/ 	.short	0x010a
        /*03e2*/ 	.byte	0x04
	.zero		1


	//   ....[48]....
        /*03e4*/ 	.word	0x000026f0
        /*03e8*/ 	.word	0x000000ff
        /*03ec*/ 	.word	0x00000000
        /*03f0*/ 	.short	0x010a
        /*03f2*/ 	.byte	0x05
	.zero		1


	//   ....[49]....
        /*03f4*/ 	.word	0x00002780
        /*03f8*/ 	.word	0x000000ff
        /*03fc*/ 	.word	0x00000000
        /*0400*/ 	.short	0x010a
        /*0402*/ 	.byte	0x05
	.zero		1


	//   ....[50]....
        /*0404*/ 	.word	0x00002810
        /*0408*/ 	.word	0x000000ff
        /*040c*/ 	.word	0x00000000
        /*0410*/ 	.short	0x010a
        /*0412*/ 	.byte	0x05
	.zero		1


	//   ....[51]....
        /*0414*/ 	.word	0x000028a0
        /*0418*/ 	.word	0x000000ff
        /*041c*/ 	.word	0x00000000
        /*0420*/ 	.short	0x010a
        /*0422*/ 	.byte	0x05
	.zero		1


	//   ....[52]....
        /*0424*/ 	.word	0x00002930
        /*0428*/ 	.word	0x000000ff
        /*042c*/ 	.word	0x00000000
        /*0430*/ 	.short	0x010a
        /*0432*/ 	.byte	0x05
	.zero		1


	//   ....[53]....
        /*0434*/ 	.word	0x000029c0
        /*0438*/ 	.word	0x000000ff
        /*043c*/ 	.word	0x00000000
        /*0440*/ 	.short	0x010a
        /*0442*/ 	.byte	0x05
	.zero		1


	//   ....[54]....
        /*0444*/ 	.word	0x00002a50
        /*0448*/ 	.word	0x000000ff
        /*044c*/ 	.word	0x00000000
        /*0450*/ 	.short	0x010a
        /*0452*/ 	.byte	0x05
	.zero		1


	//   ....[55]....
        /*0454*/ 	.word	0x00002af0
        /*0458*/ 	.word	0x00000000
        /*045c*/ 	.word	0x00000000
        /*0460*/ 	.short	0x010a
        /*0462*/ 	.byte	0xff
	.zero		1


	//   ....[56]....
        /*0464*/ 	.word	0x00002c10
        /*0468*/ 	.word	0x00000002
        /*046c*/ 	.word	0x00000110
        /*0470*/ 	.short	0x010a
        /*0472*/ 	.byte	0xff
	.zero		1


	//   ....[57]....
        /*0474*/ 	.word	0x00002c70
        /*0478*/ 	.word	0x00000004
        /*047c*/ 	.word	0x00000000
        /*0480*/ 	.short	0x0101
        /*0482*/ 	.byte	0xff
	.zero		1


	//   ....[58]....
        /*0484*/ 	.word	0x00002c90
        /*0488*/ 	.word	0x000000ff
        /*048c*/ 	.word	0x000000c0
        /*0490*/ 	.short	0x010a
        /*0492*/ 	.byte	0x04
	.zero		1


	//   ....[59]....
        /*0494*/ 	.word	0x00002db0
        /*0498*/ 	.word	0x00000002
        /*049c*/ 	.word	0x000000b0
        /*04a0*/ 	.short	0x010a
        /*04a2*/ 	.byte	0xff
	.zero		1


	//   ....[60]....
        /*04a4*/ 	.word	0x00002ec0
        /*04a8*/ 	.word	0x00000002
        /*04ac*/ 	.word	0x00000000
        /*04b0*/ 	.short	0x0101
        /*04b2*/ 	.byte	0xff
	.zero		1


	//   ....[61]....
        /*04b4*/ 	.word	0x00002f50
        /*04b8*/ 	.word	0x000000ff
        /*04bc*/ 	.word	0x000000c0
        /*04c0*/ 	.short	0x0106
        /*04c2*/ 	.byte	0x04
	.zero		1


	//   ....[62]....
        /*04c4*/ 	.word	0x00002f70
        /*04c8*/ 	.word	0x000000ff
        /*04cc*/ 	.word	0x000000c0
        /*04d0*/ 	.short	0x010a
        /*04d2*/ 	.byte	0x04
	.zero		1


	//   ....[63]....
        /*04d4*/ 	.word	0x00003000
        /*04d8*/ 	.word	0x000000ff
        /*04dc*/ 	.word	0x000000c0
        /*04e0*/ 	.short	0x0106
        /*04e2*/ 	.byte	0x07
	.zero		1


	//   ....[64]....
        /*04e4*/ 	.word	0x00003040
        /*04e8*/ 	.word	0x00000000
        /*04ec*/ 	.word	0x000000c0
        /*04f0*/ 	.short	0x010a
        /*04f2*/ 	.byte	0xff
	.zero		1


	//   ....[65]....
        /*04f4*/ 	.word	0x00003280
        /*04f8*/ 	.word	0x000000ff
        /*04fc*/ 	.word	0x00000008
        /*0500*/ 	.short	0x010a
        /*0502*/ 	.byte	0x05
	.zero		1


	//   ....[66]....
        /*0504*/ 	.word	0x000032a0
        /*0508*/ 	.word	0x000000ff
        /*050c*/ 	.word	0x00000008
        /*0510*/ 	.short	0x010a
        /*0512*/ 	.byte	0x05
	.zero		1


	//   ....[67]....
        /*0514*/ 	.word	0x00003430
        /*0518*/ 	.word	0x000000ff
        /*051c*/ 	.word	0x00000008
        /*0520*/ 	.short	0x010a
        /*0522*/ 	.byte	0x05
	.zero		1


	//   ....[68]....
        /*0524*/ 	.word	0x00003450
        /*0528*/ 	.word	0x000000ff
        /*052c*/ 	.word	0x00000008
        /*0530*/ 	.short	0x010a
        /*0532*/ 	.byte	0x05
	.zero		1


	//   ....[69]....
        /*0534*/ 	.word	0x00003510
        /*0538*/ 	.word	0x000000ff
        /*053c*/ 	.word	0x00000000
        /*0540*/ 	.short	0x0101
        /*0542*/ 	.byte	0x04
	.zero		1


	//   ....[70]....
        /*0544*/ 	.word	0x00003850
        /*0548*/ 	.word	0x00000000
        /*054c*/ 	.word	0x000000b0
        /*0550*/ 	.short	0x010a
        /*0552*/ 	.byte	0xff
	.zero		1


	//   ....[71]....
        /*0554*/ 	.word	0x00003910
        /*0558*/ 	.word	0x00000000
        /*055c*/ 	.word	0x00000000
        /*0560*/ 	.short	0x0101
        /*0562*/ 	.byte	0xff
	.zero		1


	//   ....[72]....
        /*0564*/ 	.word	0x000039d0
        /*0568*/ 	.word	0x000000ff
        /*056c*/ 	.word	0x00000000
        /*0570*/ 	.short	0x010a
        /*0572*/ 	.byte	0x04
	.zero		1


	//   ....[73]....
        /*0574*/ 	.word	0x000039e0
        /*0578*/ 	.word	0x000000ff
        /*057c*/ 	.word	0x000000f0
        /*0580*/ 	.short	0x010a
        /*0582*/ 	.byte	0x1f
	.zero		1


	//   ....[74]....
        /*0584*/ 	.word	0x00003a90
        /*0588*/ 	.word	0x000000ff
        /*058c*/ 	.word	0x00000000
        /*0590*/ 	.short	0x010a
        /*0592*/ 	.byte	0x05
	.zero		1


	//   ....[75]....
        /*0594*/ 	.word	0x00003bc0
        /*0598*/ 	.word	0x000000ff
        /*059c*/ 	.word	0x00000000
        /*05a0*/ 	.short	0x010a
        /*05a2*/ 	.byte	0x04
	.zero		1


	//   ....[76]....
        /*05a4*/ 	.word	0x00003ec0
        /*05a8*/ 	.word	0x000000ff
        /*05ac*/ 	.word	0x00000000
        /*05b0*/ 	.short	0x010a
        /*05b2*/ 	.byte	0x04
	.zero		1


	//   ....[77]....
        /*05b4*/ 	.word	0x00003f50
        /*05b8*/ 	.word	0x000000ff
        /*05bc*/ 	.word	0x00000000
        /*05c0*/ 	.short	0x010a
        /*05c2*/ 	.byte	0x05
	.zero		1


	//   ....[78]....
        /*05c4*/ 	.word	0x00003fe0
        /*05c8*/ 	.word	0x000000ff
        /*05cc*/ 	.word	0x00000000
        /*05d0*/ 	.short	0x010a
        /*05d2*/ 	.byte	0x05
	.zero		1


	//   ....[79]....
        /*05d4*/ 	.word	0x00004080
        /*05d8*/ 	.word	0x00000000
        /*05dc*/ 	.word	0x00000000
        /*05e0*/ 	.short	0x010a
        /*05e2*/ 	.byte	0xff
	.zero		1


	//   ....[80]....
        /*05e4*/ 	.word	0x000040c0
        /*05e8*/ 	.word	0x00000000
        /*05ec*/ 	.word	0x00000000
        /*05f0*/ 	.short	0x010a
        /*05f2*/ 	.byte	0xff
	.zero		1


	//   ....[81]....
        /*05f4*/ 	.word	0x00004130
        /*05f8*/ 	.word	0x000000ff
        /*05fc*/ 	.word	0x00000000
        /*0600*/ 	.short	0x0101
        /*0602*/ 	.byte	0x04
	.zero		1


	//   ....[82]....
        /*0604*/ 	.word	0x00004170
        /*0608*/ 	.word	0x000000ff
        /*060c*/ 	.word	0x00000130
        /*0610*/ 	.short	0x010a
        /*0612*/ 	.byte	0x1a
	.zero		1


	//   ....[83]....
        /*0614*/ 	.word	0x000041c0
        /*0618*/ 	.word	0x000000ff
        /*061c*/ 	.word	0x00000000
        /*0620*/ 	.short	0x0101
        /*0622*/ 	.byte	0x04
	.zero		1


	//   ....[84]....
        /*0624*/ 	.word	0x000046b0
        /*0628*/ 	.word	0x00000008
        /*062c*/ 	.word	0x000000b0
        /*0630*/ 	.short	0x010a
        /*0632*/ 	.byte	0xff
	.zero		1


	//   ....[85]....
        /*0634*/ 	.word	0x00004790
        /*0638*/ 	.word	0x00000008
        /*063c*/ 	.word	0x00000000
        /*0640*/ 	.short	0x0101
        /*0642*/ 	.byte	0xff
	.zero		1


	//   ....[86]....
        /*0644*/ 	.word	0x00004bf0
        /*0648*/ 	.word	0x000000b4
        /*064c*/ 	.word	0x000000d0
        /*0650*/ 	.short	0x010a
        /*0652*/ 	.byte	0xff
	.zero		1


	//   ....[87]....
        /*0654*/ 	.word	0x0000af50
        /*0658*/ 	.word	0x00000004
        /*065c*/ 	.word	0x00000000
        /*0660*/ 	.short	0x0101
        /*0662*/ 	.byte	0xff
	.zero		1


	//   ....[88]....
        /*0664*/ 	.word	0x0000d530
        /*0668*/ 	.word	0x00000000
        /*066c*/ 	.word	0x00000120
        /*0670*/ 	.short	0x010a
        /*0672*/ 	.byte	0xff
	.zero		1


	//   ....[89]....
        /*0674*/ 	.word	0x0000d590
        /*0678*/ 	.word	0x00000000
        /*067c*/ 	.word	0x00000048
        /*0680*/ 	.short	0x010a
        /*0682*/ 	.byte	0xff
	.zero		1


	//   ....[90]....
        /*0684*/ 	.word	0x0000d5f0
        /*0688*/ 	.word	0x00000000
        /*068c*/ 	.word	0x00000048
        /*0690*/ 	.short	0x010a
        /*0692*/ 	.byte	0xff
	.zero		1


	//   ....[91]....
        /*0694*/ 	.word	0x0000d640
        /*0698*/ 	.word	0x00000003
        /*069c*/ 	.word	0x000000b0
        /*06a0*/ 	.short	0x010a
        /*06a2*/ 	.byte	0xff
	.zero		1


	//   ....[92]....
        /*06a4*/ 	.word	0x0000d6a0
        /*06a8*/ 	.word	0x00000000
        /*06ac*/ 	.word	0x00000000
        /*06b0*/ 	.short	0x010a
        /*06b2*/ 	.byte	0xff
	.zero		1


	//   ....[93]....
        /*06b4*/ 	.word	0x0000d700
        /*06b8*/ 	.word	0x00000000
        /*06bc*/ 	.word	0x00000000
        /*06c0*/ 	.short	0x010a
        /*06c2*/ 	.byte	0xff
	.zero		1


	//   ....[94]....
        /*06c4*/ 	.word	0x0000d760
        /*06c8*/ 	.word	0x00000000
        /*06cc*/ 	.word	0x00000000
        /*06d0*/ 	.short	0x010a
        /*06d2*/ 	.byte	0xff
	.zero		1


	//   ....[95]....
        /*06d4*/ 	.word	0x0000d7c0
        /*06d8*/ 	.word	0x00000000
        /*06dc*/ 	.word	0x00000000
        /*06e0*/ 	.short	0x010a
        /*06e2*/ 	.byte	0xff
	.zero		1


	//   ....[96]....
        /*06e4*/ 	.word	0x0000d820
        /*06e8*/ 	.word	0x00000000
        /*06ec*/ 	.word	0x00000000
        /*06f0*/ 	.short	0x010a
        /*06f2*/ 	.byte	0xff
	.zero		1


	//   ....[97]....
        /*06f4*/ 	.word	0x0000d880
        /*06f8*/ 	.word	0x00000000
        /*06fc*/ 	.word	0x00000000
        /*0700*/ 	.short	0x010a
        /*0702*/ 	.byte	0xff
	.zero		1


	//   ....[98]....
        /*0704*/ 	.word	0x0000d8e0
        /*0708*/ 	.word	0x00000000
        /*070c*/ 	.word	0x00000000
        /*0710*/ 	.short	0x010a
        /*0712*/ 	.byte	0xff
	.zero		1


	//   ....[99]....
        /*0714*/ 	.word	0x0000d940
        /*0718*/ 	.word	0x00000000
        /*071c*/ 	.word	0x00000000
        /*0720*/ 	.short	0x010a
        /*0722*/ 	.byte	0xff
	.zero		1


	//   ....[100]....
        /*0724*/ 	.word	0x0000d990
        /*0728*/ 	.word	0x00000002
        /*072c*/ 	.word	0x00000110
        /*0730*/ 	.short	0x010a
        /*0732*/ 	.byte	0xff
	.zero		1


	//   ....[101]....
        /*0734*/ 	.word	0x0000d9f0
        /*0738*/ 	.word	0x00000002
        /*073c*/ 	.word	0x000000c0
        /*0740*/ 	.short	0x010a
        /*0742*/ 	.byte	0xff
	.zero		1


	//   ....[102]....
        /*0744*/ 	.word	0x0000da40
        /*0748*/ 	.word	0x00000002
        /*074c*/ 	.word	0x000000b0
        /*0750*/ 	.short	0x010a
        /*0752*/ 	.byte	0xff
	.zero		1


	//   ....[103]....
        /*0754*/ 	.word	0x0000daa0
        /*0758*/ 	.word	0x00000000
        /*075c*/ 	.word	0x000000c0
        /*0760*/ 	.short	0x010a
        /*0762*/ 	.byte	0xff
	.zero		1


	//   ....[104]....
        /*0764*/ 	.word	0x0000db00
        /*0768*/ 	.word	0x00000000
        /*076c*/ 	.word	0x00000008
        /*0770*/ 	.short	0x010a
        /*0772*/ 	.byte	0xff
	.zero		1


	//   ....[105]....
        /*0774*/ 	.word	0x0000dbe0
        /*0778*/ 	.word	0x00000000
        /*077c*/ 	.word	0x00000008
        /*0780*/ 	.short	0x010a
        /*0782*/ 	.byte	0xff
	.zero		1


	//   ....[106]....
        /*0784*/ 	.word	0x0000dc30
        /*0788*/ 	.word	0x00000000
        /*078c*/ 	.word	0x000000b0
        /*0790*/ 	.short	0x010a
        /*0792*/ 	.byte	0xff
	.zero		1


	//   ....[107]....
        /*0794*/ 	.word	0x0000dc90
        /*0798*/ 	.word	0x00000000
        /*079c*/ 	.word	0x000000f0
        /*07a0*/ 	.short	0x010a
        /*07a2*/ 	.byte	0xff
	.zero		1


	//   ....[108]....
        /*07a4*/ 	.word	0x0000dcf0
        /*07a8*/ 	.word	0x00000000
        /*07ac*/ 	.word	0x00000000
        /*07b0*/ 	.short	0x010a
        /*07b2*/ 	.byte	0xff
	.zero		1


	//   ....[109]....
        /*07b4*/ 	.word	0x0000dd50
        /*07b8*/ 	.word	0x00000000
        /*07bc*/ 	.word	0x00000000
        /*07c0*/ 	.short	0x010a
        /*07c2*/ 	.byte	0xff
	.zero		1


	//   ....[110]....
        /*07c4*/ 	.word	0x0000ddb0
        /*07c8*/ 	.word	0x00000000
        /*07cc*/ 	.word	0x00000000
        /*07d0*/ 	.short	0x010a
        /*07d2*/ 	.byte	0xff
	.zero		1


	//   ....[111]....
        /*07d4*/ 	.word	0x0000de10
        /*07d8*/ 	.word	0x00000000
        /*07dc*/ 	.word	0x00000000
        /*07e0*/ 	.short	0x010a
        /*07e2*/ 	.byte	0xff
	.zero		1


	//   ....[112]....
        /*07e4*/ 	.word	0x0000de70
        /*07e8*/ 	.word	0x00000000
        /*07ec*/ 	.word	0x00000130
        /*07f0*/ 	.short	0x010a
        /*07f2*/ 	.byte	0xff
	.zero		1


	//   ....[113]....
        /*07f4*/ 	.word	0x0000dec0
        /*07f8*/ 	.word	0x00000008
        /*07fc*/ 	.word	0x000000b0
        /*0800*/ 	.short	0x010a
        /*0802*/ 	.byte	0xff
	.zero		1


	//   ....[114]....
        /*0804*/ 	.word	0x0000df10
        /*0808*/ 	.word	0x000000b4
        /*080c*/ 	.word	0x000000d0
        /*0810*/ 	.short	0x010a
        /*0812*/ 	.byte	0xff
	.zero		1


	//----- nvinfo : EIATTR_NUM_MBARRIERS
	.align		4
.L_363:
        /*0814*/ 	.byte	0x03, 0x38
        /*0816*/ 	.short	0x0025


	//----- nvinfo : EIATTR_EXIT_INSTR_OFFSETS
	.align		4
        /*0818*/ 	.byte	0x04, 0x1c
        /*081a*/ 	.short	(.L_365 - .L_364)


	//   ....[0]....
.L_364:
        /*081c*/ 	.word	0x00002b20


	//   ....[1]....
        /*0820*/ 	.word	0x00003010


	//   ....[2]....
        /*0824*/ 	.word	0x00003070


	//   ....[3]....
        /*0828*/ 	.word	0x000043f0


	//   ....[4]....
        /*082c*/ 	.word	0x00004420


	//   ....[5]....
        /*0830*/ 	.word	0x0000d520


	//----- nvinfo : EIATTR_MAX_THREADS
	.align		4
.L_365:
        /*0834*/ 	.byte	0x04, 0x05
        /*0836*/ 	.short	(.L_367 - .L_366)
.L_366:
        /*0838*/ 	.word	0x00000100
        /*083c*/ 	.word	0x00000001
        /*0840*/ 	.word	0x00000001


	//----- nvinfo : EIATTR_CRS_STACK_SIZE
	.align		4
.L_367:
        /*0844*/ 	.byte	0x04, 0x1e
        /*0846*/ 	.short	(.L_369 - .L_368)
.L_368:
        /*0848*/ 	.word	0x00000000


	//----- nvinfo : EIATTR_CBANK_PARAM_SIZE
	.align		4
.L_369:
        /*084c*/ 	.byte	0x03, 0x19
        /*084e*/ 	.short	0x0600


	//----- nvinfo : EIATTR_PARAM_CBANK
	.align		4
        /*0850*/ 	.byte	0x04, 0x0a
        /*0852*/ 	.short	(.L_371 - .L_370)
	.align		4
.L_370:
        /*0854*/ 	.word	index@(.nv.constant0._ZN7cutlass13device_kernelINS_4gemm6kernel13GemmUniversalIN4cute5tupleIJiiiiEEENS1_10collective13CollectiveMmaINS1_35MainloopSm100TmaUmmaWarpSpecializedILi9ELi2ELi4ENS5_IJNS4_1CILi2EEESB_NSA_ILi1EEEEEEEENS5_IJNSA_ILi256EEENSA_ILi128EEENSA_ILi64EEEEEENS_6half_tENS5_IJlSC_lEEESJ_SK_NS4_8TiledMMAINS4_8MMA_AtomIJNS4_26SM100_MMA_F16BF16_2x1SM_SSISJ_SJ_fLi256ELi128ELNS4_4UMMA5MajorE0ELSP_0ELNSO_7ScaleInE0ELSQ_0EEEEEENS4_6LayoutINS5_IJSC_SC_SC_EEENS5_IJNSA_ILi0EEESV_SV_EEEEENS5_IJNS4_10UnderscoreESY_SY_EEEEENS4_28SM100_TMA_2SM_LOAD_MULTICASTENS4_14ComposedLayoutINS4_7SwizzleILi3ELi4ELi3EEENS4_18smem_ptr_flag_bitsILi16EEENST_INS5_IJNSA_ILi8EEESH_EEENS5_IJSH_SC_EEEEEEEvNS4_8identityENS4_18SM100_TMA_2SM_LOADES1B_vS1C_EENS_8epilogue10collective18CollectiveEpilogueINS1F_26Sm100NoSmemWarpSpecializedEJNS5_IJSG_SH_EEESJ_NS5_IJSC_llEEESJ_S1K_NS1F_6fusion15FusionCallbacksIS1I_NS1L_17LinearCombinationISJ_fSJ_fLNS_15FloatRoundStyleE2EEENS5_IJSG_SG_SH_EEES1J_JEEENS4_5SM1004TMEM4LOAD26SM100_TMEM_LOAD_16dp256b8xES17_S17_EEEvvEEEEvNT_6ParamsE)
        /*0858*/ 	.short	0x0380
        /*085a*/ 	.short	0x0600


	//----- nvinfo : EIATTR_SW_WAR
	.align		4
.L_371:
        /*085c*/ 	.byte	0x04, 0x36
        /*085e*/ 	.short	(.L_373 - .L_372)
.L_372:
        /*0860*/ 	.word	0x00000008
.L_373:


//--------------------- .nv.info._ZN7cutlass13device_kernelINS_4gemm6kernel13GemmUniversalIN4cute5tupleIJiiiiEEENS1_10collective13CollectiveMmaINS1_35MainloopSm100TmaUmmaWarpSpecializedILi6ELi2ELi4ENS5_IJNS4_1CILi2EEESB_NSA_ILi1EEEEEEEENS5_IJNSA_ILi128EEESF_NSA_ILi64EEEEEENS_6half_tENS5_IJlSC_lEEESI_SJ_NS4_8TiledMMAINS4_8MMA_AtomIJNS4_20SM100_MMA_F16BF16_SSISI_SI_fLi128ELi128ELNS4_4UMMA5MajorE0ELSO_0ELNSN_7ScaleInE0ELSP_0EEEEEENS4_6LayoutINS5_IJSC_SC_SC_EEENS5_IJNSA_ILi0EEESU_SU_EEEEENS5_IJNS4_10UnderscoreESX_SX_EEEEENS4_23SM90_TMA_LOAD_MULTICASTENS4_14ComposedLayoutINS4_7SwizzleILi3ELi4ELi3EEENS4_18smem_ptr_flag_bitsILi16EEENSS_INS5_IJNSA_ILi8EEESG_EEENS5_IJSG_SC_EEEEEEEvNS4_8identityES10_S1A_vS1B_EENS_8epilogue10collective18CollectiveEpilogueINS1D_23Sm100TmaWarpSpecializedILi4ELi2ELi32ELb1ELb0EEEJSH_NS5_IJNSS_ISF_SC_EENSS_INSA_ILi32EEESC_EEEEESI_NS5_IJSC_llEEESI_S1M_NS1D_6fusion15FusionCallbacksIS1H_NS1N_17LinearCombinationISI_fSI_fLNS_15FloatRoundStyleE2EEESH_S1L_JEEENS4_5SM1004TMEM4LOAD26SM100_TMEM_LOAD_16dp256b4xENS4_13SM90_TMA_LOADENS11_IS13_S15_NSS_INS5_IJSG_S16_EEENS5_IJSC_SG_EEEEEEENS4_17SM75_U16x8_LDSM_TENS4_14SM90_TMA_STOREES21_NS4_17SM90_U16x8_STSM_TENS4_39AutoVectorizingCopyWithAssumedAlignmentILi128EEEEEEvvEEEEvNT_6ParamsE --------------------------
	.section	.nv.info._ZN7cutlass13device_kernelINS_4gemm6kernel13GemmUniversalIN4cute5tupleIJiiiiEEENS1_10collective13CollectiveMmaINS1_35MainloopSm100TmaUmmaWarpSpecializedILi6ELi2ELi4ENS5_IJNS4_1CILi2EEESB_NSA_ILi1EEEEEEEENS5_IJNSA_ILi128EEESF_NSA_ILi64EEEEEENS_6half_tENS5_IJlSC_lEEESI_SJ_NS4_8TiledMMAINS4_8MMA_AtomIJNS4_20SM100_MMA_F16BF16_SSISI_SI_fLi128ELi128ELNS4_4UMMA5MajorE0ELSO_0ELNSN_7ScaleInE0ELSP_0EEEEEENS4_6LayoutINS5_IJSC_SC_SC_EEENS5_IJNSA_ILi0EEESU_SU_EEEEENS5_IJNS4_10UnderscoreESX_SX_EEEEENS4_23SM90_TMA_LOAD_MULTICASTENS4_14ComposedLayoutINS4_7SwizzleILi3ELi4ELi3EEENS4_18smem_ptr_flag_bitsILi16EEENSS_INS5_IJNSA_ILi8EEESG_EEENS5_IJSG_SC_EEEEEEEvNS4_8identityES10_S1A_vS1B_EENS_8epilogue10collective18CollectiveEpilogueINS1D_23Sm100TmaWarpSpecializedILi4ELi2ELi32ELb1ELb0EEEJSH_NS5_IJNSS_ISF_SC_EENSS_INSA_ILi32EEESC_EEEEESI_NS5_IJSC_llEEESI_S1M_NS1D_6fusion15FusionCallbacksIS1H_NS1N_17LinearCombinationISI_fSI_fLNS_15FloatRoundStyleE2EEESH_S1L_JEEENS4_5SM1004TMEM4LOAD26SM100_TMEM_LOAD_16dp256b4xENS4_13SM90_TMA_LOADENS11_IS13_S15_NSS_INS5_IJSG_S16_EEENS5_IJSC_SG_EEEEEEENS4_17SM75_U16x8_LDSM_TENS4_14SM90_TMA_STOREES21_NS4_17SM90_U16x8_STSM_TENS4_39AutoVectorizingCopyWithAssumedAlignmentILi128EEEEEEvvEEEEvNT_6ParamsE,"",@"SHT_CUDA_INFO"
	.sectionflags	@""
	.align	4


	//----- nvinfo : EIATTR_CUDA_API_VERSION
	.align		4
        /*0000*/ 	.byte	0x04, 0x37
        /*0002*/ 	.short	(.L_375 - .L_374)
.L_374:
        /*0004*/ 	.word	0x00000082


	//----- nvinfo : EIATTR_KPARAM_INFO
	.align		4
.L_375:
        /*0008*/ 	.byte	0x04, 0x17
        /*000a*/ 	.short	(.L_377 - .L_376)
.L_376:
        /*000c*/ 	.word	0x00000000
        /*0010*/ 	.short	0x0000
        /*0012*/ 	.short	0x0000
        /*0014*/ 	.byte	0x00, 0xf0, 0x01, 0x20


	//----- nvinfo : EIATTR_AT_ENTRY_FRAGMENTS
	.align		4
.L_377:
        /*0018*/ 	.byte	0x04, 0x4f
        /*001a*/ 	.short	(.L_379 - .L_378)


	//   ....[0]....
.L_378:
        /*001c*/ 	.word	0x00000006


	//----- nvinfo : EIATTR_RESERVED_SMEM_USED
	.align		4
.L_379:
        /*0020*/ 	.byte	0x01, 0x41
	.zero		2


	//----- nvinfo : EIATTR_SPARSE_MMA_MASK
	.align		4
        /*0024*/ 	.byte	0x03, 0x50
        /*0026*/ 	.short	0x0000


	//----- nvinfo : EIATTR_TCGEN05_1CTA_USED
	.align		4
        /*0028*/ 	.byte	0x01, 0x51
	.zero		2


	//----- nvinfo : EIATTR_MAXREG_COUNT
	.align		4
        /*002c*/ 	.byte	0x03, 0x1b
        /*002e*/ 	.short	0x00ff


	//----- nvinfo : EIATTR_NUM_BARRIERS
	.align		4
        /*0030*/ 	.byte	0x02, 0x4c
        /*0032*/ 	.byte	0x07
	.zero		1


	//----- nvinfo : EIATTR_EXTERNS
	.align		4
        /*0034*/ 	.byte	0x04, 0x0f
        /*0036*/ 	.short	(.L_381 - .L_380)


	//   ....[0]....
	.align		4
.L_380:
        /*0038*/ 	.word	index@(__assertfail)


	//----- nvinfo : EIATTR_MERCURY_ISA_VERSION
	.align		4
.L_381:
        /*003c*/ 	.byte	0x03, 0x5f
        /*003e*/ 	.short	0x0101


	//----- nvinfo : EIATTR_INT_WARP_WIDE_INSTR_OFFSETS
	.align		4
        /*0040*/ 	.byte	0x04, 0x31
        /*0042*/ 	.short	(.L_383 - .L_382)


	//   ....[0]....
.L_382:
        /*0044*/ 	.word	0x00003fa0


	//   ....[1]....
        /*0048*/ 	.word	0x00003fd0


	//   ....[2]....
        /*004c*/ 	.word	0x00003ff0


	//   ....[3]....
        /*0050*/ 	.word	0x00004b30


	//   ....[4]....
        /*0054*/ 	.word	0x00004bd0


	//   ....[5]....
        /*0058*/ 	.word	0x00004c90


	//   ....[6]....
        /*005c*/ 	.word	0x00004d00


	//   ....[7]....
        /*0060*/ 	.word	0x00004dc0


	//   ....[8]....
        /*0064*/ 	.word	0x00004e60


	//   ....[9]....
        /*0068*/ 	.word	0x00004ed0


	//   ....[10]....
        /*006c*/ 	.word	0x00004f90


	//   ....[11]....
        /*0070*/ 	.word	0x00005030


	//   ....[12]....
        /*0074*/ 	.word	0x000050d0


	//   ....[13]....
        /*0078*/ 	.word	0x000051c0


	//   ....[14]....
        /*007c*/ 	.word	0x00005290


	//----- nvinfo : EIATTR_COOP_GROUP_MASK_REGIDS
	.align		4
.L_383:
        /*0080*/ 	.byte	0x04, 0x29
        /*0082*/ 	.short	(.L_385 - .L_384)


	//   ....[0]....
.L_384:
        /*0084*/ 	.word	0xffffffff


	//   ....[1]....
        /*0088*/ 	.word	0xffffffff


	//   ....[2]....
        /*008c*/ 	.word	0xffffffff


	//   ....[3]....
        /*0090*/ 	.word	0xffffffff


	//   ....[4]....
        /*0094*/ 	.word	0xffffffff


	//   ....[5]....
        /*0098*/ 	.word	0xffffffff


	//   ....[6]....
        /*009c*/ 	.word	0xffffffff


	//   ....[7]....
        /*00a0*/ 	.word	0xffffffff


	//   ....[8]....
        /*00a4*/ 	.word	0xffffffff


	//   ....[9]....
        /*00a8*/ 	.word	0xffffffff


	//   ....[10]....
        /*00ac*/ 	.word	0xffffffff


	//   ....[11]....
        /*00b0*/ 	.word	0xffffffff


	//   ....[12]....
        /*00b4*/ 	.word	0xffffffff


	//   ....[13]....
        /*00b8*/ 	.word	0xffffffff


	//----- nvinfo : EIATTR_COOP_GROUP_INSTR_OFFSETS
	.align		4
.L_385:
        /*00bc*/ 	.byte	0x04, 0x28
        /*00be*/ 	.short	(.L_387 - .L_386)


	//   ....[0]....
.L_386:
        /*00c0*/ 	.word	0x00000080


	//   ....[1]....
        /*00c4*/ 	.word	0x000004f0


	//   ....[2]....
        /*00c8*/ 	.word	0x000006e0


	//   ....[3]....
        /*00cc*/ 	.word	0x00000880


	//   ....[4]....
        /*00d0*/ 	.word	0x00000980


	//   ....[5]....
        /*00d4*/ 	.word	0x00000af0


	//   ....[6]....
        /*00d8*/ 	.word	0x00000c90


	//   ....[7]....
        /*00dc*/ 	.word	0x00000e40


	//   ....[8]....
        /*00e0*/ 	.word	0x00002220


	//   ....[9]....
        /*00e4*/ 	.word	0x000031f0


	//   ....[10]....
        /*00e8*/ 	.word	0x00003400


	//   ....[11]....
        /*00ec*/ 	.word	0x00003430


	//   ....[12]....
        /*00f0*/ 	.word	0x00003e80


	//   ....[13]....
        /*00f4*/ 	.word	0x000040b0


	//----- nvinfo : EIATTR_VRC_CTA_INIT_COUNT
	.align		4
.L_387:
        /*00f8*/ 	.byte	0x02, 0x4a
        /*00fa*/ 	.byte	0x80
	.zero		1


	//----- nvinfo : EIATTR_SYSCALL_OFFSETS
	.align		4
        /*00fc*/ 	.byte	0x04, 0x46
        /*00fe*/ 	.short	(.L_389 - .L_388)


	//   ....[0]....
.L_388:
        /*0100*/ 	.word	0x00005e10


	//   ....[1]....
        /*0104*/ 	.word	0x00005f00


	//   ....[2]....
        /*0108*/ 	.word	0x00006700


	//   ....[3]....
        /*010c*/ 	.word	0x00006870


	//   ....[4]....
        /*0110*/ 	.word	0x00007550


	//   ....[5]....
        /*0114*/ 	.word	0x000076c0


	//   ....[6]....
        /*0118*/ 	.word	0x00008360


	//   ....[7]....
        /*011c*/ 	.word	0x000084d0


	//   ....[8]....
        /*0120*/ 	.word	0x00009170


	//   ....[9]....
        /*0124*/ 	.word	0x000092e0


	//----- nvinfo : EIATTR_MBARRIER_INSTR_OFFSETS
	.align		4
.L_389:
        /*0128*/ 	.byte	0x04, 0x39
        /*012a*/ 	.short	(.L_391 - .L_390)


	//   ....[0]....
.L_390:
        /*012c*/ 	.word	0x00000610
        /*0130*/ 	.word	0x000000ff
        /*0134*/ 	.word	0x00000000
        /*0138*/ 	.short	0x0100
        /*013a*/ 	.byte	0x04
	.zero		1


	//   ....[1]....
        /*013c*/ 	.word	0x00000620
        /*0140*/ 	.word	0x000000ff
        /*0144*/ 	.word	0x00000030
        /*0148*/ 	.short	0x0100
        /*014a*/ 	.byte	0x04
	.zero		1


	//   ....[2]....
        /*014c*/ 	.word	0x00000630
        /*0150*/ 	.word	0x000000ff
        /*0154*/ 	.word	0x00000008
        /*0158*/ 	.short	0x0100
        /*015a*/ 	.byte	0x04
	.zero		1


	//   ....[3]....
        /*015c*/ 	.word	0x00000640
        /*0160*/ 	.word	0x000000ff
        /*0164*/ 	.word	0x00000038
        /*0168*/ 	.short	0x0100
        /*016a*/ 	.byte	0x04
	.zero		1


	//   ....[4]....
        /*016c*/ 	.word	0x00000650
        /*0170*/ 	.word	0x000000ff
        /*0174*/ 	.word	0x00000010
        /*0178*/ 	.short	0x0100
        /*017a*/ 	.byte	0x04
	.zero		1


	//   ....[5]....
        /*017c*/ 	.word	0x00000660
        /*0180*/ 	.word	0x000000ff
        /*0184*/ 	.word	0x00000040
        /*0188*/ 	.short	0x0100
        /*018a*/ 	.byte	0x04
	.zero		1


	//   ....[6]....
        /*018c*/ 	.word	0x00000670
        /*0190*/ 	.word	0x000000ff
        /*0194*/ 	.word	0x00000018
        /*0198*/ 	.short	0x0100
        /*019a*/ 	.byte	0x04
	.zero		1


	//   ....[7]....
        /*019c*/ 	.word	0x00000680
        /*01a0*/ 	.word	0x000000ff
        /*01a4*/ 	.word	0x00000048
        /*01a8*/ 	.short	0x0100
        /*01aa*/ 	.byte	0x04
	.zero		1


	//   ....[8]....
        /*01ac*/ 	.word	0x00000690
        /*01b0*/ 	.word	0x000000ff
        /*01b4*/ 	.word	0x00000020
        /*01b8*/ 	.short	0x0100
        /*01ba*/ 	.byte	0x04
	.zero		1


	//   ....[9]....
        /*01bc*/ 	.word	0x000006a0
        /*01c0*/ 	.word	0x000000ff
        /*01c4*/ 	.word	0x00000050
        /*01c8*/ 	.short	0x0100
        /*01ca*/ 	.byte	0x04
	.zero		1


	//   ....[10]....
        /*01cc*/ 	.word	0x000006b0
        /*01d0*/ 	.word	0x000000ff
        /*01d4*/ 	.word	0x00000028
        /*01d8*/ 	.short	0x0100
        /*01da*/ 	.byte	0x04
	.zero		1


	//   ....[11]....
        /*01dc*/ 	.word	0x000006c0
        /*01e0*/ 	.word	0x000000ff
        /*01e4*/ 	.word	0x00000058
        /*01e8*/ 	.short	0x0100
        /*01ea*/ 	.byte	0x04
	.zero		1


	//   ....[12]....
        /*01ec*/ 	.word	0x000007f0
        /*01f0*/ 	.word	0x000000ff
        /*01f4*/ 	.word	0x00000060
        /*01f8*/ 	.short	0x0100
        /*01fa*/ 	.byte	0x04
	.zero		1


	//   ....[13]....
        /*01fc*/ 	.word	0x00000800
        /*0200*/ 	.word	0x000000ff
        /*0204*/ 	.word	0x00000080
        /*0208*/ 	.short	0x0100
        /*020a*/ 	.byte	0x04
	.zero		1


	//   ....[14]....
        /*020c*/ 	.word	0x00000810
        /*0210*/ 	.word	0x000000ff
        /*0214*/ 	.word	0x00000068
        /*0218*/ 	.short	0x0100
        /*021a*/ 	.byte	0x04
	.zero		1


	//   ....[15]....
        /*021c*/ 	.word	0x00000820
        /*0220*/ 	.word	0x000000ff
        /*0224*/ 	.word	0x00000088
        /*0228*/ 	.short	0x0100
        /*022a*/ 	.byte	0x04
	.zero		1


	//   ....[16]....
        /*022c*/ 	.word	0x00000830
        /*0230*/ 	.word	0x000000ff
        /*0234*/ 	.word	0x00000070
        /*0238*/ 	.short	0x0100
        /*023a*/ 	.byte	0x04
	.zero		1


	//   ....[17]....
        /*023c*/ 	.word	0x00000840
        /*0240*/ 	.word	0x000000ff
        /*0244*/ 	.word	0x00000090
        /*0248*/ 	.short	0x0100
        /*024a*/ 	.byte	0x04
	.zero		1


	//   ....[18]....
        /*024c*/ 	.word	0x00000850
        /*0250*/ 	.word	0x000000ff
        /*0254*/ 	.word	0x00000078
        /*0258*/ 	.short	0x0100
        /*025a*/ 	.byte	0x04
	.zero		1


	//   ....[19]....
        /*025c*/ 	.word	0x00000860
        /*0260*/ 	.word	0x000000ff
        /*0264*/ 	.word	0x00000098
        /*0268*/ 	.short	0x0100
        /*026a*/ 	.byte	0x04
	.zero		1


	//   ....[20]....
        /*026c*/ 	.word	0x00000950
        /*0270*/ 	.word	0x000000ff
        /*0274*/ 	.word	0x000000a0
        /*0278*/ 	.short	0x0100
        /*027a*/ 	.byte	0x06
	.zero		1


	//   ....[21]....
        /*027c*/ 	.word	0x00000960
        /*0280*/ 	.word	0x000000ff
        /*0284*/ 	.word	0x000000a8
        /*0288*/ 	.short	0x0100
        /*028a*/ 	.byte	0x06
	.zero		1


	//   ....[22]....
        /*028c*/ 	.word	0x00000aa0
        /*0290*/ 	.word	0x000000ff
        /*0294*/ 	.word	0x000000b0
        /*0298*/ 	.short	0x0100
        /*029a*/ 	.byte	0x06
	.zero		1


	//   ....[23]....
        /*029c*/ 	.word	0x00000ab0
        /*02a0*/ 	.word	0x000000ff
        /*02a4*/ 	.word	0x000000c0
        /*02a8*/ 	.short	0x0100
        /*02aa*/ 	.byte	0x06
	.zero		1


	//   ....[24]....
        /*02ac*/ 	.word	0x00000ac0
        /*02b0*/ 	.word	0x000000ff
        /*02b4*/ 	.word	0x000000b8
        /*02b8*/ 	.short	0x0100
        /*02ba*/ 	.byte	0x06
	.zero		1


	//   ....[25]....
        /*02bc*/ 	.word	0x00000ad0
        /*02c0*/ 	.word	0x000000ff
        /*02c4*/ 	.word	0x000000c8
        /*02c8*/ 	.short	0x0100
        /*02ca*/ 	.byte	0x06
	.zero		1


	//   ....[26]....
        /*02cc*/ 	.word	0x00000c00
        /*02d0*/ 	.word	0x000000ff
        /*02d4*/ 	.word	0x000000d0
        /*02d8*/ 	.short	0x0100
        /*02da*/ 	.byte	0x04
	.zero		1


	//   ....[27]....
        /*02dc*/ 	.word	0x00000c10
        /*02e0*/ 	.word	0x000000ff
        /*02e4*/ 	.word	0x000000f0
        /*02e8*/ 	.short	0x0100
        /*02ea*/ 	.byte	0x04
	.zero		1


	//   ....[28]....
        /*02ec*/ 	.word	0x00000c20
        /*02f0*/ 	.word	0x000000ff
        /*02f4*/ 	.word	0x000000d8
        /*02f8*/ 	.short	0x0100
        /*02fa*/ 	.byte	0x04
	.zero		1


	//   ....[29]....
        /*02fc*/ 	.word	0x00000c30
        /*0300*/ 	.word	0x000000ff
        /*0304*/ 	.word	0x000000f8
        /*0308*/ 	.short	0x0100
        /*030a*/ 	.byte	0x04
	.zero		1


	//   ....[30]....
        /*030c*/ 	.word	0x00000c40
        /*0310*/ 	.word	0x000000ff
        /*0314*/ 	.word	0x000000e0
        /*0318*/ 	.short	0x0100
        /*031a*/ 	.byte	0x04
	.zero		1


	//   ....[31]....
        /*031c*/ 	.word	0x00000c50
        /*0320*/ 	.word	0x000000ff
        /*0324*/ 	.word	0x00000100
        /*0328*/ 	.short	0x0100
        /*032a*/ 	.byte	0x04
	.zero		1


	//   ....[32]....
        /*032c*/ 	.word	0x00000c60
        /*0330*/ 	.word	0x000000ff
        /*0334*/ 	.word	0x000000e8
        /*0338*/ 	.short	0x0100
        /*033a*/ 	.byte	0x04
	.zero		1


	//   ....[33]....
        /*033c*/ 	.word	0x00000c70
        /*0340*/ 	.word	0x000000ff
        /*0344*/ 	.word	0x00000108
        /*0348*/ 	.short	0x0100
        /*034a*/ 	.byte	0x04
	.zero		1


	//   ....[34]....
        /*034c*/ 	.word	0x00000d60
        /*0350*/ 	.word	0x000000ff
        /*0354*/ 	.word	0x00000110
        /*0358*/ 	.short	0x0100
        /*035a*/ 	.byte	0x04
	.zero		1


	//   ....[35]....
        /*035c*/ 	.word	0x00000d70
        /*0360*/ 	.word	0x000000ff
        /*0364*/ 	.word	0x00000120
        /*0368*/ 	.short	0x0100
        /*036a*/ 	.byte	0x04
	.zero		1


	//   ....[36]....
        /*036c*/ 	.word	0x00000d80
        /*0370*/ 	.word	0x000000ff
        /*0374*/ 	.word	0x00000118
        /*0378*/ 	.short	0x0100
        /*037a*/ 	.byte	0x04
	.zero		1


	//   ....[37]....
        /*037c*/ 	.word	0x00000d90
        /*0380*/ 	.word	0x000000ff
        /*0384*/ 	.word	0x00000128
        /*0388*/ 	.short	0x0100
        /*038a*/ 	.byte	0x04
	.zero		1


	//   ....[38]....
        /*038c*/ 	.word	0x00001a10
        /*0390*/ 	.word	0x00000000
        /*0394*/ 	.word	0x00000120
        /*0398*/ 	.short	0x010a
        /*039a*/ 	.byte	0xff
	.zero		1


	//   ....[39]....
        /*039c*/ 	.word	0x00001a40
        /*03a0*/ 	.word	0x00000000
        /*03a4*/ 	.word	0x00000110
        /*03a8*/ 	.short	0x0101
        /*03aa*/ 	.byte	0xff
	.zero		1


	//   ....[40]....
        /*03ac*/ 	.word	0x00001b20
        /*03b0*/ 	.word	0x000000ff
        /*03b4*/ 	.word	0x00000030
        /*03b8*/ 	.short	0x010a
        /*03ba*/ 	.byte	0x04
	.zero		1


	//   ....[41]....
        /*03bc*/ 	.word	0x00001ba0
        /*03c0*/ 	.word	0x000000ff
        /*03c4*/ 	.word	0x00000030
        /*03c8*/ 	.short	0x010a
        /*03ca*/ 	.byte	0x21
	.zero		1


	//   ....[42]....
        /*03cc*/ 	.word	0x00001d30
        /*03d0*/ 	.word	0x000000ff
        /*03d4*/ 	.word	0x00000030
        /*03d8*/ 	.short	0x010a
        /*03da*/ 	.byte	0x08
	.zero		1


	//   ....[43]....
        /*03dc*/ 	.word	0x00001e90
        /*03e0*/ 	.word	0x000000ff
        /*03e4*/ 	.word	0x000000a8
        /*03e8*/ 	.short	0x0101
        /*03ea*/ 	.byte	0x06
	.zero		1


	//   ....[44]....
        /*03ec*/ 	.word	0x00001eb0
        /*03f0*/ 	.word	0x000000ff
        /*03f4*/ 	.word	0x00000030
        /*03f8*/ 	.short	0x010a
        /*03fa*/ 	.byte	0x04
	.zero		1


	//   ....[45]....
        /*03fc*/ 	.word	0x00001f30
        /*0400*/ 	.word	0x000000ff
        /*0404*/ 	.word	0x00000030
        /*0408*/ 	.short	0x010a
        /*040a*/ 	.byte	0x11
	.zero		1


	//   ....[46]....
        /*040c*/ 	.word	0x000020c0
        /*0410*/ 	.word	0x000000ff
        /*0414*/ 	.word	0x00000030
        /*0418*/ 	.short	0x010a
        /*041a*/ 	.byte	0x07
	.zero		1


	//   ....[47]....
        /*041c*/ 	.word	0x00002250
        /*0420*/ 	.word	0x00000003
        /*0424*/ 	.word	0x000000b0
        /*0428*/ 	.short	0x010a
        /*042a*/ 	.byte	0xff
	.zero		1


	//   ....[48]....
        /*042c*/ 	.word	0x000023a0
        /*0430*/ 	.word	0x00000000
        /*0434*/ 	.word	0x00000000
        /*0438*/ 	.short	0x0101
        /*043a*/ 	.byte	0xff
	.zero		1


	//   ....[49]....
        /*043c*/ 	.word	0x00002950
        /*0440*/ 	.word	0x000000ff
        /*0444*/ 	.word	0x00000000
        /*0448*/ 	.short	0x010a
        /*044a*/ 	.byte	0x04
	.zero		1


	//   ....[50]....
        /*044c*/ 	.word	0x000029e0
        /*0450*/ 	.word	0x000000ff
        /*0454*/ 	.word	0x00000000
        /*0458*/ 	.short	0x010a
        /*045a*/ 	.byte	0x05
	.zero		1


	//   ....[51]....
        /*045c*/ 	.word	0x00002a70
        /*0460*/ 	.word	0x000000ff
        /*0464*/ 	.word	0x00000000
        /*0468*/ 	.short	0x010a
        /*046a*/ 	.byte	0x05
	.zero		1


	//   ....[52]....
        /*046c*/ 	.word	0x00002b00
        /*0470*/ 	.word	0x000000ff
        /*0474*/ 	.word	0x00000000
        /*0478*/ 	.short	0x010a
        /*047a*/ 	.byte	0x05
	.zero		1


	//   ....[53]....
        /*047c*/ 	.word	0x00002b90
        /*0480*/ 	.word	0x000000ff
        /*0484*/ 	.word	0x00000000
        /*0488*/ 	.short	0x010a
        /*048a*/ 	.byte	0x05
	.zero		1


	//   ....[54]....
        /*048c*/ 	.word	0x00002c30
        /*0490*/ 	.word	0x00000000
        /*0494*/ 	.word	0x00000000
        /*0498*/ 	.short	0x010a
        /*049a*/ 	.byte	0xff
	.zero		1


	//   ....[55]....
        /*049c*/ 	.word	0x00002d50
        /*04a0*/ 	.word	0x00000002
        /*04a4*/ 	.word	0x00000110
        /*04a8*/ 	.short	0x010a
        /*04aa*/ 	.byte	0xff
	.zero		1


	//   ....[56]....
        /*04ac*/ 	.word	0x00002dc0
        /*04b0*/ 	.word	0x00000002
        /*04b4*/ 	.word	0x00000000
        /*04b8*/ 	.short	0x0101
        /*04ba*/ 	.byte	0xff
	.zero		1


	//   ....[57]....
        /*04bc*/ 	.word	0x00002de0
        /*04c0*/ 	.word	0x000000ff
        /*04c4*/ 	.word	0x000000c0
        /*04c8*/ 	.short	0x010a
        /*04ca*/ 	.byte	0x04
	.zero		1


	//   ....[58]....
        /*04cc*/ 	.word	0x00002f00
        /*04d0*/ 	.word	0x00000002
        /*04d4*/ 	.word	0x000000b0
        /*04d8*/ 	.short	0x010a
        /*04da*/ 	.byte	0xff
	.zero		1


	//   ....[59]....
        /*04dc*/ 	.word	0x00003000
        /*04e0*/ 	.word	0x00000002
        /*04e4*/ 	.word	0x00000000
        /*04e8*/ 	.short	0x0101
        /*04ea*/ 	.byte	0xff
	.zero		1


	//   ....[60]....
        /*04ec*/ 	.word	0x00003090
        /*04f0*/ 	.word	0x000000ff
        /*04f4*/ 	.word	0x000000c0
        /*04f8*/ 	.short	0x0106
        /*04fa*/ 	.byte	0x04
	.zero		1


	//   ....[61]....
        /*04fc*/ 	.word	0x000030b0
        /*0500*/ 	.word	0x000000ff
        /*0504*/ 	.word	0x000000c0
        /*0508*/ 	.short	0x010a
        /*050a*/ 	.byte	0x04
	.zero		1


	//   ....[62]....
        /*050c*/ 	.word	0x00003140
        /*0510*/ 	.word	0x000000ff
        /*0514*/ 	.word	0x000000c0
        /*0518*/ 	.short	0x0106
        /*051a*/ 	.byte	0x07
	.zero		1


	//   ....[63]....
        /*051c*/ 	.word	0x00003180
        /*0520*/ 	.word	0x00000000
        /*0524*/ 	.word	0x000000c0
        /*0528*/ 	.short	0x010a
        /*052a*/ 	.byte	0xff
	.zero		1


	//   ....[64]....
        /*052c*/ 	.word	0x000036d0
        /*0530*/ 	.word	0x00000000
        /*0534*/ 	.word	0x000000b0
        /*0538*/ 	.short	0x010a
        /*053a*/ 	.byte	0xff
	.zero		1


	//   ....[65]....
        /*053c*/ 	.word	0x000037e0
        /*0540*/ 	.word	0x00000003
        /*0544*/ 	.word	0x00000000
        /*0548*/ 	.short	0x0101
        /*054a*/ 	.byte	0xff
	.zero		1


	//   ....[66]....
        /*054c*/ 	.word	0x000037f0
        /*0550*/ 	.word	0x000000ff
        /*0554*/ 	.word	0x00000000
        /*0558*/ 	.short	0x010a
        /*055a*/ 	.byte	0x04
	.zero		1


	//   ....[67]....
        /*055c*/ 	.word	0x00003810
        /*0560*/ 	.word	0x000000ff
        /*0564*/ 	.word	0x000000f0
        /*0568*/ 	.short	0x010a
        /*056a*/ 	.byte	0x1e
	.zero		1


	//   ....[68]....
        /*056c*/ 	.word	0x000038e0
        /*0570*/ 	.word	0x000000ff
        /*0574*/ 	.word	0x00000000
        /*0578*/ 	.short	0x010a
        /*057a*/ 	.byte	0x05
	.zero		1


	//   ....[69]....
        /*057c*/ 	.word	0x00003a20
        /*0580*/ 	.word	0x000000ff
        /*0584*/ 	.word	0x00000000
        /*0588*/ 	.short	0x010a
        /*058a*/ 	.byte	0x04
	.zero		1


	//   ....[70]....
        /*058c*/ 	.word	0x00003cb0
        /*0590*/ 	.word	0x000000ff
        /*0594*/ 	.word	0x00000000
        /*0598*/ 	.short	0x010a
        /*059a*/ 	.byte	0x04
	.zero		1


	//   ....[71]....
        /*059c*/ 	.word	0x00003d40
        /*05a0*/ 	.word	0x000000ff
        /*05a4*/ 	.word	0x00000000
        /*05a8*/ 	.short	0x010a
        /*05aa*/ 	.byte	0x05
	.zero		1


	//   ....[72]....
        /*05ac*/ 	.word	0x00003dd0
        /*05b0*/ 	.word	0x000000ff
        /*05b4*/ 	.word	0x00000000
        /*05b8*/ 	.short	0x010a
        /*05ba*/ 	.byte	0x05
	.zero		1


	//   ....[73]....
        /*05bc*/ 	.word	0x00003e60
        /*05c0*/ 	.word	0x000000ff
        /*05c4*/ 	.word	0x00000000
        /*05c8*/ 	.short	0x010a
        /*05ca*/ 	.byte	0x04
	.zero		1


	//   ....[74]....
        /*05cc*/ 	.word	0x00004330
        /*05d0*/ 	.word	0x0000000c
        /*05d4*/ 	.word	0x000000b0
        /*05d8*/ 	.short	0x010a
        /*05da*/ 	.byte	0xff
	.zero		1


	//   ....[75]....
        /*05dc*/ 	.word	0x000044a0
        /*05e0*/ 	.word	0x00000000
        /*05e4*/ 	.word	0x00000000
        /*05e8*/ 	.short	0x0101
        /*05ea*/ 	.byte	0xff
	.zero		1


	//   ....[76]....
        /*05ec*/ 	.word	0x00004930
        /*05f0*/ 	.word	0x000000ff
        /*05f4*/ 	.word	0x000000a8
        /*05f8*/ 	.short	0x010a
        /*05fa*/ 	.byte	0x15
	.zero		1


	//   ....[77]....
        /*05fc*/ 	.word	0x00004ab0
        /*0600*/ 	.word	0x000000ff
        /*0604*/ 	.word	0x00000080
        /*0608*/ 	.short	0x010a
        /*060a*/ 	.byte	0x15
	.zero		1


	//   ....[78]....
        /*060c*/ 	.word	0x00004cb0
        /*0610*/ 	.word	0x000000ff
        /*0614*/ 	.word	0x00000060
        /*0618*/ 	.short	0x010b
        /*061a*/ 	.byte	0x15
	.zero		1


	//   ....[79]....
        /*061c*/ 	.word	0x00004cc0
        /*0620*/ 	.word	0x000000ff
        /*0624*/ 	.word	0x00000000
        /*0628*/ 	.short	0x0101
        /*062a*/ 	.byte	0x06
	.zero		1


	//   ....[80]....
        /*062c*/ 	.word	0x00004cd0
        /*0630*/ 	.word	0x000000ff
        /*0634*/ 	.word	0x00000088
        /*0638*/ 	.short	0x010a
        /*063a*/ 	.byte	0x15
	.zero		1


	//   ....[81]....
        /*063c*/ 	.word	0x00004e80
        /*0640*/ 	.word	0x000000ff
        /*0644*/ 	.word	0x00000068
        /*0648*/ 	.short	0x010b
        /*064a*/ 	.byte	0x15
	.zero		1


	//   ....[82]....
        /*064c*/ 	.word	0x00004e90
        /*0650*/ 	.word	0x000000ff
        /*0654*/ 	.word	0x00000000
        /*0658*/ 	.short	0x0101
        /*065a*/ 	.byte	0x06
	.zero		1


	//   ....[83]....
        /*065c*/ 	.word	0x00004ea0
        /*0660*/ 	.word	0x000000ff
        /*0664*/ 	.word	0x00000090
        /*0668*/ 	.short	0x010a
        /*066a*/ 	.byte	0x15
	.zero		1


	//   ....[84]....
        /*066c*/ 	.word	0x00005050
        /*0670*/ 	.word	0x000000ff
        /*0674*/ 	.word	0x00000070
        /*0678*/ 	.short	0x010b
        /*067a*/ 	.byte	0x15
	.zero		1


	//   ....[85]....
        /*067c*/ 	.word	0x00005060
        /*0680*/ 	.word	0x000000ff
        /*0684*/ 	.word	0x00000000
        /*0688*/ 	.short	0x0101
        /*068a*/ 	.byte	0x06
	.zero		1


	//   ....[86]....
        /*068c*/ 	.word	0x00005070
        /*0690*/ 	.word	0x000000ff
        /*0694*/ 	.word	0x00000098
        /*0698*/ 	.short	0x010a
        /*069a*/ 	.byte	0x15
	.zero		1


	//   ....[87]....
        /*069c*/ 	.word	0x000052b0
        /*06a0*/ 	.word	0x000000ff
        /*06a4*/ 	.word	0x00000078
        /*06a8*/ 	.short	0x010b
        /*06aa*/ 	.byte	0x15
	.zero		1


	//   ....[88]....
        /*06ac*/ 	.word	0x000052c0
        /*06b0*/ 	.word	0x000000ff
        /*06b4*/ 	.word	0x00000000
        /*06b8*/ 	.short	0x0101
        /*06ba*/ 	.byte	0x26
	.zero		1


	//   ....[89]....
        /*06bc*/ 	.word	0x00005300
        /*06c0*/ 	.word	0x000000ff
        /*06c4*/ 	.word	0x00000080
        /*06c8*/ 	.short	0x010a
        /*06ca*/ 	.byte	0x15
	.zero		1


	//   ....[90]....
        /*06cc*/ 	.word	0x00005320
        /*06d0*/ 	.word	0x000000ff
        /*06d4*/ 	.word	0x00000088
        /*06d8*/ 	.short	0x010a
        /*06da*/ 	.byte	0x15
	.zero		1


	//   ....[91]....
        /*06dc*/ 	.word	0x00005340
        /*06e0*/ 	.word	0x000000ff
        /*06e4*/ 	.word	0x00000090
        /*06e8*/ 	.short	0x010a
        /*06ea*/ 	.byte	0x15
	.zero		1


	//   ....[92]....
        /*06ec*/ 	.word	0x00005380
        /*06f0*/ 	.word	0x00000000
        /*06f4*/ 	.word	0x00000098
        /*06f8*/ 	.short	0x010a
        /*06fa*/ 	.byte	0xff
	.zero		1


	//   ....[93]....
        /*06fc*/ 	.word	0x000056a0
        /*0700*/ 	.word	0x00000003
        /*0704*/ 	.word	0x000000b0
        /*0708*/ 	.short	0x010a
        /*070a*/ 	.byte	0xff
	.zero		1


	//   ....[94]....
        /*070c*/ 	.word	0x00005820
        /*0710*/ 	.word	0x00000000
        /*0714*/ 	.word	0x00000000
        /*0718*/ 	.short	0x0101
        /*071a*/ 	.byte	0xff
	.zero		1


	//   ....[95]....
        /*071c*/ 	.word	0x000063a0
        /*0720*/ 	.word	0x000000ff
        /*0724*/ 	.word	0x00000060
        /*0728*/ 	.short	0x010a
        /*072a*/ 	.byte	0x2b
	.zero		1


	//   ....[96]....
        /*072c*/ 	.word	0x000063e0
        /*0730*/ 	.word	0x0000002c
        /*0734*/ 	.word	0x000000d0
        /*0738*/ 	.short	0x010a
        /*073a*/ 	.byte	0xff
	.zero		1


	//   ....[97]....
        /*073c*/ 	.word	0x000064e0
        /*0740*/ 	.word	0x000000ff
        /*0744*/ 	.word	0x00000060
        /*0748*/ 	.short	0x010a
        /*074a*/ 	.byte	0x2b
	.zero		1


	//   ....[98]....
        /*074c*/ 	.word	0x000065e0
        /*0750*/ 	.word	0x0000002c
        /*0754*/ 	.word	0x000000d0
        /*0758*/ 	.short	0x010a
        /*075a*/ 	.byte	0xff
	.zero		1


	//   ....[99]....
        /*075c*/ 	.word	0x00007290
        /*0760*/ 	.word	0x00000000
        /*0764*/ 	.word	0x00000000
        /*0768*/ 	.short	0x0101
        /*076a*/ 	.byte	0xff
	.zero		1


	//   ....[100]....
        /*076c*/ 	.word	0x000072a0
        /*0770*/ 	.word	0x00000002
        /*0774*/ 	.word	0x00000060
        /*0778*/ 	.short	0x010a
        /*077a*/ 	.byte	0xff
	.zero		1


	//   ....[101]....
        /*077c*/ 	.word	0x00007360
        /*0780*/ 	.word	0x00000002
        /*0784*/ 	.word	0x00000060
        /*0788*/ 	.short	0x010a
        /*078a*/ 	.byte	0xff
	.zero		1


	//   ....[102]....
        /*078c*/ 	.word	0x000080a0
        /*0790*/ 	.word	0x00000023
        /*0794*/ 	.word	0x00000000
        /*0798*/ 	.short	0x0101
        /*079a*/ 	.byte	0xff
	.zero		1


	//   ....[103]....
        /*079c*/ 	.word	0x000080c0
        /*07a0*/ 	.word	0x00000000
        /*07a4*/ 	.word	0x00000060
        /*07a8*/ 	.short	0x010a
        /*07aa*/ 	.byte	0xff
	.zero		1


	//   ....[104]....
        /*07ac*/ 	.word	0x00008170
        /*07b0*/ 	.word	0x00000000
        /*07b4*/ 	.word	0x00000060
        /*07b8*/ 	.short	0x010a
        /*07ba*/ 	.byte	0xff
	.zero		1


	//   ....[105]....
        /*07bc*/ 	.word	0x00008eb0
        /*07c0*/ 	.word	0x00000023
        /*07c4*/ 	.word	0x00000000
        /*07c8*/ 	.short	0x0101
        /*07ca*/ 	.byte	0xff
	.zero		1


	//   ....[106]....
        /*07cc*/ 	.word	0x00008ed0
        /*07d0*/ 	.word	0x00000002
        /*07d4*/ 	.word	0x00000060
        /*07d8*/ 	.short	0x010a
        /*07da*/ 	.byte	0xff
	.zero		1


	//   ....[107]....
        /*07dc*/ 	.word	0x00008f80
        /*07e0*/ 	.word	0x00000002
        /*07e4*/ 	.word	0x00000060
        /*07e8*/ 	.short	0x010a
        /*07ea*/ 	.byte	0xff
	.zero		1


	//   ....[108]....
        /*07ec*/ 	.word	0x00009500
        /*07f0*/ 	.word	0x000000ff
        /*07f4*/ 	.word	0x00000000
        /*07f8*/ 	.short	0x0101
        /*07fa*/ 	.byte	0x04
	.zero		1


	//   ....[109]....
        /*07fc*/ 	.word	0x00009d20
        /*0800*/ 	.word	0x00000000
        /*0804*/ 	.word	0x00000000
        /*0808*/ 	.short	0x0101
        /*080a*/ 	.byte	0xff
	.zero		1


	//   ....[110]....
        /*080c*/ 	.word	0x00009fb0
        /*0810*/ 	.word	0x000000ff
        /*0814*/ 	.word	0x00000000
        /*0818*/ 	.short	0x0101
        /*081a*/ 	.byte	0x04
	.zero		1


	//   ....[111]....
        /*081c*/ 	.word	0x00009fd0
        /*0820*/ 	.word	0x00000000
        /*0824*/ 	.word	0x00000120
        /*0828*/ 	.short	0x010a
        /*082a*/ 	.byte	0xff
	.zero		1


	//   ....[112]....
        /*082c*/ 	.word	0x0000a030
        /*0830*/ 	.word	0x00000000
        /*0834*/ 	.word	0x00000030
        /*0838*/ 	.short	0x010a
        /*083a*/ 	.byte	0xff
	.zero		1


	//   ....[113]....
        /*083c*/ 	.word	0x0000a090
        /*0840*/ 	.word	0x00000000
        /*0844*/ 	.word	0x00000030
        /*0848*/ 	.short	0x010a
        /*084a*/ 	.byte	0xff
	.zero		1


	//   ....[114]....
        /*084c*/ 	.word	0x0000a0e0
        /*0850*/ 	.word	0x00000003
        /*0854*/ 	.word	0x000000b0
        /*0858*/ 	.short	0x010a
        /*085a*/ 	.byte	0xff
	.zero		1


	//   ....[115]....
        /*085c*/ 	.word	0x0000a140
        /*0860*/ 	.word	0x00000000
        /*0864*/ 	.word	0x00000000
        /*0868*/ 	.short	0x010a
        /*086a*/ 	.byte	0xff
	.zero		1


	//   ....[116]....
        /*086c*/ 	.word	0x0000a1a0
        /*0870*/ 	.word	0x00000000
        /*0874*/ 	.word	0x00000000
        /*0878*/ 	.short	0x010a
        /*087a*/ 	.byte	0xff
	.zero		1


	//   ....[117]....
        /*087c*/ 	.word	0x0000a200
        /*0880*/ 	.word	0x00000000
        /*0884*/ 	.word	0x00000000
        /*0888*/ 	.short	0x010a
        /*088a*/ 	.byte	0xff
	.zero		1


	//   ....[118]....
        /*088c*/ 	.word	0x0000a260
        /*0890*/ 	.word	0x00000000
        /*0894*/ 	.word	0x00000000
        /*0898*/ 	.short	0x010a
        /*089a*/ 	.byte	0xff
	.zero		1


	//   ....[119]....
        /*089c*/ 	.word	0x0000a2c0
        /*08a0*/ 	.word	0x00000000
        /*08a4*/ 	.word	0x00000000
        /*08a8*/ 	.short	0x010a
        /*08aa*/ 	.byte	0xff
	.zero		1


	//   ....[120]....
        /*08ac*/ 	.word	0x0000a310
        /*08b0*/ 	.word	0x00000002
        /*08b4*/ 	.word	0x00000110
        /*08b8*/ 	.short	0x010a
        /*08ba*/ 	.byte	0xff
	.zero		1


	//   ....[121]....
        /*08bc*/ 	.word	0x0000a370
        /*08c0*/ 	.word	0x00000002
        /*08c4*/ 	.word	0x000000c0
        /*08c8*/ 	.short	0x010a
        /*08ca*/ 	.byte	0xff
	.zero		1


	//   ....[122]....
        /*08cc*/ 	.word	0x0000a3c0
        /*08d0*/ 	.word	0x00000002
        /*08d4*/ 	.word	0x000000b0
        /*08d8*/ 	.short	0x010a
        /*08da*/ 	.byte	0xff
	.zero		1


	//   ....[123]....
        /*08dc*/ 	.word	0x0000a420
        /*08e0*/ 	.word	0x00000000
        /*08e4*/ 	.word	0x000000c0
        /*08e8*/ 	.short	0x010a
        /*08ea*/ 	.byte	0xff
	.zero		1


	//   ....[124]....
        /*08ec*/ 	.word	0x0000a470
        /*08f0*/ 	.word	0x00000000
        /*08f4*/ 	.word	0x000000b0
        /*08f8*/ 	.short	0x010a
        /*08fa*/ 	.byte	0xff
	.zero		1


	//   ....[125]....
        /*08fc*/ 	.word	0x0000a4d0
        /*0900*/ 	.word	0x00000002
        /*0904*/ 	.word	0x000000f0
        /*0908*/ 	.short	0x010a
        /*090a*/ 	.byte	0xff
	.zero		1


	//   ....[126]....
        /*090c*/ 	.word	0x0000a530
        /*0910*/ 	.word	0x00000000
        /*0914*/ 	.word	0x00000000
        /*0918*/ 	.short	0x010a
        /*091a*/ 	.byte	0xff
	.zero		1


	//   ....[127]....
        /*091c*/ 	.word	0x0000a590
        /*0920*/ 	.word	0x00000000
        /*0924*/ 	.word	0x00000000
        /*0928*/ 	.short	0x010a
        /*092a*/ 	.byte	0xff
	.zero		1


	//   ....[128]....
        /*092c*/ 	.word	0x0000a5f0
        /*0930*/ 	.word	0x00000000
        /*0934*/ 	.word	0x00000000
        /*0938*/ 	.short	0x010a
        /*093a*/ 	.byte	0xff
	.zero		1


	//   ....[129]....
        /*093c*/ 	.word	0x0000a650
        /*0940*/ 	.word	0x00000000
        /*0944*/ 	.word	0x00000000
        /*0948*/ 	.short	0x010a
        /*094a*/ 	.byte	0xff
	.zero		1


	//   ....[130]....
        /*094c*/ 	.word	0x0000a6b0
        /*0950*/ 	.word	0x00000000
        /*0954*/ 	.word	0x00000000
        /*0958*/ 	.short	0x010a
        /*095a*/ 	.byte	0xff
	.zero		1


	//   ....[131]....
        /*095c*/ 	.word	0x0000a700
        /*0960*/ 	.word	0x0000000c
        /*0964*/ 	.word	0x000000b0
        /*0968*/ 	.short	0x010a
        /*096a*/ 	.byte	0xff
	.zero		1


	//   ....[132]....
        /*096c*/ 	.word	0x0000a760
        /*0970*/ 	.word	0x00000000
        /*0974*/ 	.word	0x000000a8
        /*0978*/ 	.short	0x010a
        /*097a*/ 	.byte	0xff
	.zero		1


	//   ....[133]....
        /*097c*/ 	.word	0x0000a7c0
        /*0980*/ 	.word	0x00000000
        /*0984*/ 	.word	0x00000080
        /*0988*/ 	.short	0x010a
        /*098a*/ 	.byte	0xff
	.zero		1


	//   ....[134]....
        /*098c*/ 	.word	0x0000a820
        /*0990*/ 	.word	0x00000000
        /*0994*/ 	.word	0x00000088
        /*0998*/ 	.short	0x010a
        /*099a*/ 	.byte	0xff
	.zero		1


	//   ....[135]....
        /*099c*/ 	.word	0x0000a880
        /*09a0*/ 	.word	0x00000000
        /*09a4*/ 	.word	0x00000090
        /*09a8*/ 	.short	0x010a
        /*09aa*/ 	.byte	0xff
	.zero		1


	//   ....[136]....
        /*09ac*/ 	.word	0x0000a8e0
        /*09b0*/ 	.word	0x00000000
        /*09b4*/ 	.word	0x00000098
        /*09b8*/ 	.short	0x010a
        /*09ba*/ 	.byte	0xff
	.zero		1


	//   ....[137]....
        /*09bc*/ 	.word	0x0000a940
        /*09c0*/ 	.word	0x00000000
        /*09c4*/ 	.word	0x00000080
        /*09c8*/ 	.short	0x010a
        /*09ca*/ 	.byte	0xff
	.zero		1


	//   ....[138]....
        /*09cc*/ 	.word	0x0000a9a0
        /*09d0*/ 	.word	0x00000000
        /*09d4*/ 	.word	0x00000088
        /*09d8*/ 	.short	0x010a
        /*09da*/ 	.byte	0xff
	.zero		1


	//   ....[139]....
        /*09dc*/ 	.word	0x0000aa00
        /*09e0*/ 	.word	0x00000000
        /*09e4*/ 	.word	0x00000090
        /*09e8*/ 	.short	0x010a
        /*09ea*/ 	.byte	0xff
	.zero		1


	//   ....[140]....
        /*09ec*/ 	.word	0x0000aa50
        /*09f0*/ 	.word	0x00000003
        /*09f4*/ 	.word	0x000000b0
        /*09f8*/ 	.short	0x010a
        /*09fa*/ 	.byte	0xff
	.zero		1


	//   ....[141]....
        /*09fc*/ 	.word	0x0000aab0
        /*0a00*/ 	.word	0x00000002
        /*0a04*/ 	.word	0x00000060
        /*0a08*/ 	.short	0x010a
        /*0a0a*/ 	.byte	0xff
	.zero		1


	//   ....[142]....
        /*0a0c*/ 	.word	0x0000ab00
        /*0a10*/ 	.word	0x0000002c
        /*0a14*/ 	.word	0x000000d0
        /*0a18*/ 	.short	0x010a
        /*0a1a*/ 	.byte	0xff
	.zero		1


	//   ....[143]....
        /*0a1c*/ 	.word	0x0000ab50
        /*0a20*/ 	.word	0x00000002
        /*0a24*/ 	.word	0x00000060
        /*0a28*/ 	.short	0x010a
        /*0a2a*/ 	.byte	0xff
	.zero		1


	//   ....[144]....
        /*0a2c*/ 	.word	0x0000aba0
        /*0a30*/ 	.word	0x00000000
        /*0a34*/ 	.word	0x00000060
        /*0a38*/ 	.short	0x010a
        /*0a3a*/ 	.byte	0xff
	.zero		1


	//   ....[145]....
        /*0a3c*/ 	.word	0x0000abf0
        /*0a40*/ 	.word	0x00000002
        /*0a44*/ 	.word	0x00000060
        /*0a48*/ 	.short	0x010a
        /*0a4a*/ 	.byte	0xff
	.zero		1


	//----- nvinfo : EIATTR_NUM_MBARRIERS
	.align		4
.L_391:
        /*0a4c*/ 	.byte	0x03, 0x38
        /*0a4e*/ 	.short	0x0026


	//----- nvinfo : EIATTR_EXIT_INSTR_OFFSETS
	.align		4
        /*0a50*/ 	.byte	0x04, 0x1c
        /*0a52*/ 	.short	(.L_393 - .L_392)


	//   ....[0]....
.L_392:
        /*0a54*/ 	.word	0x00002c60


	//   ....[1]....
        /*0a58*/ 	.word	0x00003150


	//   ....[2]....
        /*0a5c*/ 	.word	0x000031b0


	//   ....[3]....
        /*0a60*/ 	.word	0x000040c0


	//   ....[4]....
        /*0a64*/ 	.word	0x000053b0


	//   ....[5]....
        /*0a68*/ 	.word	0x000053f0


	//   ....[6]....
        /*0a6c*/ 	.word	0x00009ea0


	//   ....[7]....
        /*0a70*/ 	.word	0x00009f20


	//   ....[8]....
        /*0a74*/ 	.word	0x00009f50


	//   ....[9]....
        /*0a78*/ 	.word	0x00009fc0


	//----- nvinfo : EIATTR_MAX_THREADS
	.align		4
.L_393:
        /*0a7c*/ 	.byte	0x04, 0x05
        /*0a7e*/ 	.short	(.L_395 - .L_394)
.L_394:
        /*0a80*/ 	.word	0x00000100
        /*0a84*/ 	.word	0x00000001
        /*0a88*/ 	.word	0x00000001


	//----- nvinfo : EIATTR_CRS_STACK_SIZE
	.align		4
.L_395:
        /*0a8c*/ 	.byte	0x04, 0x1e
        /*0a8e*/ 	.short	(.L_397 - .L_396)
.L_396:
        /*0a90*/ 	.word	0x00000000


	//----- nvinfo : EIATTR_CBANK_PARAM_SIZE
	.align		4
.L_397:
        /*0a94*/ 	.byte	0x03, 0x19
        /*0a96*/ 	.short	0x0800


	//----- nvinfo : EIATTR_PARAM_CBANK
	.align		4
        /*0a98*/ 	.byte	0x04, 0x0a
        /*0a9a*/ 	.short	(.L_399 - .L_398)
	.align		4
.L_398:
        /*0a9c*/ 	.word	index@(.nv.constant0._ZN7cutlass13device_kernelINS_4gemm6kernel13GemmUniversalIN4cute5tupleIJiiiiEEENS1_10collective13CollectiveMmaINS1_35MainloopSm100TmaUmmaWarpSpecializedILi6ELi2ELi4ENS5_IJNS4_1CILi2EEESB_NSA_ILi1EEEEEEEENS5_IJNSA_ILi128EEESF_NSA_ILi64EEEEEENS_6half_tENS5_IJlSC_lEEESI_SJ_NS4_8TiledMMAINS4_8MMA_AtomIJNS4_20SM100_MMA_F16BF16_SSISI_SI_fLi128ELi128ELNS4_4UMMA5MajorE0ELSO_0ELNSN_7ScaleInE0ELSP_0EEEEEENS4_6LayoutINS5_IJSC_SC_SC_EEENS5_IJNSA_ILi0EEESU_SU_EEEEENS5_IJNS4_10UnderscoreESX_SX_EEEEENS4_23SM90_TMA_LOAD_MULTICASTENS4_14ComposedLayoutINS4_7SwizzleILi3ELi4ELi3EEENS4_18smem_ptr_flag_bitsILi16EEENSS_INS5_IJNSA_ILi8EEESG_EEENS5_IJSG_SC_EEEEEEEvNS4_8identityES10_S1A_vS1B_EENS_8epilogue10collective18CollectiveEpilogueINS1D_23Sm100TmaWarpSpecializedILi4ELi2ELi32ELb1ELb0EEEJSH_NS5_IJNSS_ISF_SC_EENSS_INSA_ILi32EEESC_EEEEESI_NS5_IJSC_llEEESI_S1M_NS1D_6fusion15FusionCallbacksIS1H_NS1N_17LinearCombinationISI_fSI_fLNS_15FloatRoundStyleE2EEESH_S1L_JEEENS4_5SM1004TMEM4LOAD26SM100_TMEM_LOAD_16dp256b4xENS4_13SM90_TMA_LOADENS11_IS13_S15_NSS_INS5_IJSG_S16_EEENS5_IJSC_SG_EEEEEEENS4_17SM75_U16x8_LDSM_TENS4_14SM90_TMA_STOREES21_NS4_17SM90_U16x8_STSM_TENS4_39AutoVectorizingCopyWithAssumedAlignmentILi128EEEEEEvvEEEEvNT_6ParamsE)
        /*0aa0*/ 	.short	0x0380
        /*0aa2*/ 	.short	0x0800


	//----- nvinfo : EIATTR_SW_WAR
	.align		4
.L_399:
        /*0aa4*/ 	.byte	0x04, 0x36
        /*0aa6*/ 	.short	(.L_401 - .L_400)
.L_400:
        /*0aa8*/ 	.word	0x00000008
.L_401:


//--------------------- .nv.info._ZN7cutlass13device_kernelINS_4gemm6kernel13GemmUniversalIN4cute5tupleIJiiiiEEENS1_10collective13CollectiveMmaINS1_35MainloopSm100TmaUmmaWarpSpecializedILi7ELi2ELi4ENS5_IJNS4_1CILi2EEESB_NSA_ILi1EEEEEEEENS5_IJNSA_ILi128EEESF_NSA_ILi64EEEEEENS_6half_tENS5_IJlSC_lEEESI_SJ_NS4_8TiledMMAINS4_8MMA_AtomIJNS4_20SM100_MMA_F16BF16_SSISI_SI_fLi128ELi128ELNS4_4UMMA5MajorE0ELSO_0ELNSN_7ScaleInE0ELSP_0EEEEEENS4_6LayoutINS5_IJSC_SC_SC_EEENS5_IJNSA_ILi0EEESU_SU_EEEEENS5_IJNS4_10UnderscoreESX_SX_EEEEENS4_23SM90_TMA_LOAD_MULTICASTENS4_14ComposedLayoutINS4_7SwizzleILi3ELi4ELi3EEENS4_18smem_ptr_flag_bitsILi16EEENSS_INS5_IJNSA_ILi8EEESG_EEENS5_IJSG_SC_EEEEEEEvNS4_8identityES10_S1A_vS1B_EENS_8epilogue10collective18CollectiveEpilogueINS1D_26Sm100NoSmemWarpSpecializedEJNS5_IJSF_SG_EEESI_NS5_IJSC_llEEESI_S1I_NS1D_6fusion15FusionCallbacksIS1G_NS1J_17LinearCombinationISI_fSI_fLNS_15FloatRoundStyleE2EEESH_S1H_JEEENS4_5SM1004TMEM4LOAD26SM100_TMEM_LOAD_16dp256b8xES16_S16_EEEvvEEEEvNT_6ParamsE --------------------------
	.section	.nv.info._ZN7cutlass13device_kernelINS_4gemm6kernel13GemmUniversalIN4cute5tupleIJiiiiEEENS1_10collective13CollectiveMmaINS1_35MainloopSm100TmaUmmaWarpSpecializedILi7ELi2ELi4ENS5_IJNS4_1CILi2EEESB_NSA_ILi1EEEEEEEENS5_IJNSA_ILi128EEESF_NSA_ILi64EEEEEENS_6half_tENS5_IJlSC_lEEESI_SJ_NS4_8TiledMMAINS4_8MMA_AtomIJNS4_20SM100_MMA_F16BF16_SSISI_SI_fLi128ELi128ELNS4_4UMMA5MajorE0ELSO_0ELNSN_7ScaleInE0ELSP_0EEEEEENS4_6LayoutINS5_IJSC_SC_SC_EEENS5_IJNSA_ILi0EEESU_SU_EEEEENS5_IJNS4_10UnderscoreESX_SX_EEEEENS4_23SM90_TMA_LOAD_MULTICASTENS4_14ComposedLayoutINS4_7SwizzleILi3ELi4ELi3EEENS4_18smem_ptr_flag_bitsILi16EEENSS_INS5_IJNSA_ILi8EEESG_EEENS5_IJSG_SC_EEEEEEEvNS4_8identityES10_S1A_vS1B_EENS_8epilogue10collective18CollectiveEpilogueINS1D_26Sm100NoSmemWarpSpecializedEJNS5_IJSF_SG_EEESI_NS5_IJSC_llEEESI_S1I_NS1D_6fusion15FusionCallbacksIS1G_NS1J_17LinearCombinationISI_fSI_fLNS_15FloatRoundStyleE2EEESH_S1H_JEEENS4_5SM1004TMEM4LOAD26SM100_TMEM_LOAD_16dp256b8xES16_S16_EEEvvEEEEvNT_6ParamsE,"",@"SHT_CUDA_INFO"
	.sectionflags	@""
	.align	4


	//----- nvinfo : EIATTR_CUDA_API_VERSION
	.align		4
        /*0000*/ 	.byte	0x04, 0x37
        /*0002*/ 	.short	(.L_403 - .L_402)
.L_402:
        /*0004*/ 	.word	0x00000082


	//----- nvinfo : EIATTR_KPARAM_INFO
	.align		4
.L_403:
        /*0008*/ 	.byte	0x04, 0x17
        /*000a*/ 	.short	(.L_405 - .L_404)
.L_404:
        /*000c*/ 	.word	0x00000000
        /*0010*/ 	.short	0x0000
        /*0012*/ 	.short	0x0000
        /*0014*/ 	.byte	0x00, 0xf0, 0x01, 0x18


	//----- nvinfo : EIATTR_AT_ENTRY_FRAGMENTS
	.align		4
.L_405:
        /*0018*/ 	.byte	0x04, 0x4f
        /*001a*/ 	.short	(.L_407 - .L_406)


	//   ....[0]....
.L_406:
        /*001c*/ 	.word	0x00000006


	//----- nvinfo : EIATTR_RESERVED_SMEM_USED
	.align		4
.L_407:
        /*0020*/ 	.byte	0x01, 0x41
	.zero		2


	//----- nvinfo : EIATTR_SPARSE_MMA_MASK
	.align		4
        /*0024*/ 	.byte	0x03, 0x50
        /*0026*/ 	.short	0x0000


	//----- nvinfo : EIATTR_TCGEN05_1CTA_USED
	.align		4
        /*0028*/ 	.byte	0x01, 0x51
	.zero		2


	//----- nvinfo : EIATTR_MAXREG_COUNT
	.align		4
        /*002c*/ 	.byte	0x03, 0x1b
        /*002e*/ 	.short	0x00ff


	//----- nvinfo : EIATTR_NUM_BARRIERS
	.align		4
        /*0030*/ 	.byte	0x02, 0x4c
        /*0032*/ 	.byte	0x07
	.zero		1


	//----- nvinfo : EIATTR_EXTERNS
	.align		4
        /*0034*/ 	.byte	0x04, 0x0f
        /*0036*/ 	.short	(.L_409 - .L_408)


	//   ....[0]....
	.align		4
.L_408:
        /*0038*/ 	.word	index@(__assertfail)


	//----- nvinfo : EIATTR_MERCURY_ISA_VERSION
	.align		4
.L_409:
        /*003c*/ 	.byte	0x03, 0x5f
        /*003e*/ 	.short	0x0101


	//----- nvinfo : EIATTR_INT_WARP_WIDE_INSTR_OFFSETS
	.align		4
        /*0040*/ 	.byte	0x04, 0x31
        /*0042*/ 	.short	(.L_411 - .L_410)


	//   ....[0]....
.L_410:
        /*0044*/ 	.word	0x00003cc0


	//   ....[1]....
        /*0048*/ 	.word	0x00003ce0


	//   ....[2]....
        /*004c*/ 	.word	0x00003d10


	//----- nvinfo : EIATTR_COOP_GROUP_MASK_REGIDS
	.align		4
.L_411:
        /*0050*/ 	.byte	0x04, 0x29
        /*0052*/ 	.short	(.L_413 - .L_412)


	//   ....[0]....
.L_412:
        /*0054*/ 	.word	0xffffffff


	//   ....[1]....
        /*0058*/ 	.word	0xffffffff


	//   ....[2]....
        /*005c*/ 	.word	0xffffffff


	//   ....[3]....
        /*0060*/ 	.word	0xffffffff


	//   ....[4]....
        /*0064*/ 	.word	0xffffffff


	//   ....[5]....
        /*0068*/ 	.word	0xffffffff


	//   ....[6]....
        /*006c*/ 	.word	0xffffffff


	//   ....[7]....
        /*0070*/ 	.word	0xffffffff


	//   ....[8]....
        /*0074*/ 	.word	0xffffffff


	//   ....[9]....
        /*0078*/ 	.word	0xffffffff


	//   ....[10]....
        /*007c*/ 	.word	0xffffffff


	//   ....[11]....
        /*0080*/ 	.word	0xffffffff


	//   ....[12]....
        /*0084*/ 	.word	0xffffffff


	//----- nvinfo : EIATTR_COOP_GROUP_INSTR_OFFSETS
	.align		4
.L_413:
        /*0088*/ 	.byte	0x04, 0x28
        /*008a*/ 	.short	(.L_415 - .L_414)


	//   ....[0]....
.L_414:
        /*008c*/ 	.word	0x00000090


	//   ....[1]....
        /*0090*/ 	.word	0x000002f0


	//   ....[2]....
        /*0094*/ 	.word	0x000004e0


	//   ....[3]....
        /*0098*/ 	.word	0x000005f0


	//   ....[4]....
        /*009c*/ 	.word	0x00000750


	//   ....[5]....
        /*00a0*/ 	.word	0x000008f0


	//   ....[6]....
        /*00a4*/ 	.word	0x00000aa0


	//   ....[7]....
        /*00a8*/ 	.word	0x00001ea0


	//   ....[8]....
        /*00ac*/ 	.word	0x00002f10


	//   ....[9]....
        /*00b0*/ 	.word	0x00003120


	//   ....[10]....
        /*00b4*/ 	.word	0x00003150


	//   ....[11]....
        /*00b8*/ 	.word	0x00003ba0


	//   ....[12]....
        /*00bc*/ 	.word	0x00003dd0


	//----- nvinfo : EIATTR_VRC_CTA_INIT_COUNT
	.align		4
.L_415:
        /*00c0*/ 	.byte	0x02, 0x4a
        /*00c2*/ 	.byte	0x80
	.zero		1


	//----- nvinfo : EIATTR_SYSCALL_OFFSETS
	.align		4
        /*00c4*/ 	.byte	0x04, 0x46
        /*00c6*/ 	.short	(.L_417 - .L_416)


	//   ....[0]....
.L_416:
        /*00c8*/ 	.word	0x00006340


	//   ....[1]....
        /*00cc*/ 	.word	0x000064b0


	//   ....[2]....
        /*00d0*/ 	.word	0x0000a570


	//   ....[3]....
        /*00d4*/ 	.word	0x0000a6e0


	//----- nvinfo : EIATTR_MBARRIER_INSTR_OFFSETS
	.align		4
.L_417:
        /*00d8*/ 	.byte	0x04, 0x39
        /*00da*/ 	.short	(.L_419 - .L_418)


	//   ....[0]....
.L_418:
        /*00dc*/ 	.word	0x000003f0
        /*00e0*/ 	.word	0x000000ff
        /*00e4*/ 	.word	0x00000000
        /*00e8*/ 	.short	0x0100
        /*00ea*/ 	.byte	0x04
	.zero		1


	//   ....[1]....
        /*00ec*/ 	.word	0x00000400
        /*00f0*/ 	.word	0x000000ff
        /*00f4*/ 	.word	0x00000038
        /*00f8*/ 	.short	0x0100
        /*00fa*/ 	.byte	0x04
	.zero		1


	//   ....[2]....
        /*00fc*/ 	.word	0x00000410
        /*0100*/ 	.word	0x000000ff
        /*0104*/ 	.word	0x00000008
        /*0108*/ 	.short	0x0100
        /*010a*/ 	.byte	0x04
	.zero		1


	//   ....[3]....
        /*010c*/ 	.word	0x00000420
        /*0110*/ 	.word	0x000000ff
        /*0114*/ 	.word	0x00000040
        /*0118*/ 	.short	0x0100
        /*011a*/ 	.byte	0x04
	.zero		1


	//   ....[4]....
        /*011c*/ 	.word	0x00000430
        /*0120*/ 	.word	0x000000ff
        /*0124*/ 	.word	0x00000010
        /*0128*/ 	.short	0x0100
        /*012a*/ 	.byte	0x04
	.zero		1


	//   ....[5]....
        /*012c*/ 	.word	0x00000440
        /*0130*/ 	.word	0x000000ff
        /*0134*/ 	.word	0x00000048
        /*0138*/ 	.short	0x0100
        /*013a*/ 	.byte	0x04
	.zero		1


	//   ....[6]....
        /*013c*/ 	.word	0x00000450
        /*0140*/ 	.word	0x000000ff
        /*0144*/ 	.word	0x00000018
        /*0148*/ 	.short	0x0100
        /*014a*/ 	.byte	0x04
	.zero		1


	//   ....[7]....
        /*014c*/ 	.word	0x00000460
        /*0150*/ 	.word	0x000000ff
        /*0154*/ 	.word	0x00000050
        /*0158*/ 	.short	0x0100
        /*015a*/ 	.byte	0x04
	.zero		1


	//   ....[8]....
        /*015c*/ 	.word	0x00000470
        /*0160*/ 	.word	0x000000ff
        /*0164*/ 	.word	0x00000020
        /*0168*/ 	.short	0x0100
        /*016a*/ 	.byte	0x04
	.zero		1


	//   ....[9]....
        /*016c*/ 	.word	0x00000480
        /*0170*/ 	.word	0x000000ff
        /*0174*/ 	.word	0x00000058
        /*0178*/ 	.short	0x0100
        /*017a*/ 	.byte	0x04
	.zero		1


	//   ....[10]....
        /*017c*/ 	.word	0x00000490
        /*0180*/ 	.word	0x000000ff
        /*0184*/ 	.word	0x00000028
        /*0188*/ 	.short	0x0100
        /*018a*/ 	.byte	0x04
	.zero		1


	//   ....[11]....
        /*018c*/ 	.word	0x000004a0
        /*0190*/ 	.word	0x000000ff
        /*0194*/ 	.word	0x00000060
        /*0198*/ 	.short	0x0100
        /*019a*/ 	.byte	0x04
	.zero		1


	//   ....[12]....
        /*019c*/ 	.word	0x000004b0
        /*01a0*/ 	.word	0x000000ff
        /*01a4*/ 	.word	0x00000030
        /*01a8*/ 	.short	0x0100
        /*01aa*/ 	.byte	0x04
	.zero		1


	//   ....[13]....
        /*01ac*/ 	.word	0x000004c0
        /*01b0*/ 	.word	0x000000ff
        /*01b4*/ 	.word	0x00000068
        /*01b8*/ 	.short	0x0100
        /*01ba*/ 	.byte	0x04
	.zero		1


	//   ....[14]....
        /*01bc*/ 	.word	0x000005c0
        /*01c0*/ 	.word	0x000000ff
        /*01c4*/ 	.word	0x00000080
        /*01c8*/ 	.short	0x0100
        /*01ca*/ 	.byte	0x06
	.zero		1


	//   ....[15]....
        /*01cc*/ 	.word	0x000005d0
        /*01d0*/ 	.word	0x000000ff
        /*01d4*/ 	.word	0x00000088
        /*01d8*/ 	.short	0x0100
        /*01da*/ 	.byte	0x06
	.zero		1


	//   ....[16]....
        /*01dc*/ 	.word	0x00000700
        /*01e0*/ 	.word	0x000000ff
        /*01e4*/ 	.word	0x00000090
        /*01e8*/ 	.short	0x0100
        /*01ea*/ 	.byte	0x04
	.zero		1


	//   ....[17]....
        /*01ec*/ 	.word	0x00000710
        /*01f0*/ 	.word	0x000000ff
        /*01f4*/ 	.word	0x000000a0
        /*01f8*/ 	.short	0x0100
        /*01fa*/ 	.byte	0x04
	.zero		1


	//   ....[18]....
        /*01fc*/ 	.word	0x00000720
        /*0200*/ 	.word	0x000000ff
        /*0204*/ 	.word	0x00000098
        /*0208*/ 	.short	0x0100
        /*020a*/ 	.byte	0x04
	.zero		1


	//   ....[19]....
        /*020c*/ 	.word	0x00000730
        /*0210*/ 	.word	0x000000ff
        /*0214*/ 	.word	0x000000a8
        /*0218*/ 	.short	0x0100
        /*021a*/ 	.byte	0x04
	.zero		1


	//   ....[20]....
        /*021c*/ 	.word	0x00000860
        /*0220*/ 	.word	0x000000ff
        /*0224*/ 	.word	0x000000b0
        /*0228*/ 	.short	0x0100
        /*022a*/ 	.byte	0x04
	.zero		1


	//   ....[21]....
        /*022c*/ 	.word	0x00000870
        /*0230*/ 	.word	0x000000ff
        /*0234*/ 	.word	0x000000d0
        /*0238*/ 	.short	0x0100
        /*023a*/ 	.byte	0x04
	.zero		1


	//   ....[22]....
        /*023c*/ 	.word	0x00000880
        /*0240*/ 	.word	0x000000ff
        /*0244*/ 	.word	0x000000b8
        /*0248*/ 	.short	0x0100
        /*024a*/ 	.byte	0x04
	.zero		1


	//   ....[23]....
        /*024c*/ 	.word	0x00000890
        /*0250*/ 	.word	0x000000ff
        /*0254*/ 	.word	0x000000d8
        /*0258*/ 	.short	0x0100
        /*025a*/ 	.byte	0x04
	.zero		1


	//   ....[24]....
        /*025c*/ 	.word	0x000008a0
        /*0260*/ 	.word	0x000000ff
        /*0264*/ 	.word	0x000000c0
        /*0268*/ 	.short	0x0100
        /*026a*/ 	.byte	0x04
	.zero		1


	//   ....[25]....
        /*026c*/ 	.word	0x000008b0
        /*0270*/ 	.word	0x000000ff
        /*0274*/ 	.word	0x000000e0
        /*0278*/ 	.short	0x0100
        /*027a*/ 	.byte	0x04
	.zero		1


	//   ....[26]....
        /*027c*/ 	.word	0x000008c0
        /*0280*/ 	.word	0x000000ff
        /*0284*/ 	.word	0x000000c8
        /*0288*/ 	.short	0x0100
        /*028a*/ 	.byte	0x04
	.zero		1


	//   ....[27]....
        /*028c*/ 	.word	0x000008d0
        /*0290*/ 	.word	0x000000ff
        /*0294*/ 	.word	0x000000e8
        /*0298*/ 	.short	0x0100
        /*029a*/ 	.byte	0x04
	.zero		1


	//   ....[28]....
        /*029c*/ 	.word	0x000009c0
        /*02a0*/ 	.word	0x000000ff
        /*02a4*/ 	.word	0x000000f0
        /*02a8*/ 	.short	0x0100
        /*02aa*/ 	.byte	0x04
	.zero		1


	//   ....[29]....
        /*02ac*/ 	.word	0x000009d0
        /*02b0*/ 	.word	0x000000ff
        /*02b4*/ 	.word	0x00000100
        /*02b8*/ 	.short	0x0100
        /*02ba*/ 	.byte	0x04
	.zero		1


	//   ....[30]....
        /*02bc*/ 	.word	0x000009e0
        /*02c0*/ 	.word	0x000000ff
        /*02c4*/ 	.word	0x000000f8
        /*02c8*/ 	.short	0x0100
        /*02ca*/ 	.byte	0x04
	.zero		1


	//   ....[31]....
        /*02cc*/ 	.word	0x000009f0
        /*02d0*/ 	.word	0x000000ff
        /*02d4*/ 	.word	0x00000108
        /*02d8*/ 	.short	0x0100
        /*02da*/ 	.byte	0x04
	.zero		1


	//   ....[32]....
        /*02dc*/ 	.word	0x000016a0
        /*02e0*/ 	.word	0x00000003
        /*02e4*/ 	.word	0x00000100
        /*02e8*/ 	.short	0x010a
        /*02ea*/ 	.byte	0xff
	.zero		1


	//   ....[33]....
        /*02ec*/ 	.word	0x000016d0
        /*02f0*/ 	.word	0x00000003
        /*02f4*/ 	.word	0x000000f0
        /*02f8*/ 	.short	0x0101
        /*02fa*/ 	.byte	0xff
	.zero		1


	//   ....[34]....
        /*02fc*/ 	.word	0x000017b0
        /*0300*/ 	.word	0x000000ff
        /*0304*/ 	.word	0x00000038
        /*0308*/ 	.short	0x010a
        /*030a*/ 	.byte	0x04
	.zero		1


	//   ....[35]....
        /*030c*/ 	.word	0x00001830
        /*0310*/ 	.word	0x000000ff
        /*0314*/ 	.word	0x00000038
        /*0318*/ 	.short	0x010a
        /*031a*/ 	.byte	0x21
	.zero		1


	//   ....[36]....
        /*031c*/ 	.word	0x000019c0
        /*0320*/ 	.word	0x000000ff
        /*0324*/ 	.word	0x00000038
        /*0328*/ 	.short	0x010a
        /*032a*/ 	.byte	0x05
	.zero		1


	//   ....[37]....
        /*032c*/ 	.word	0x00001b30
        /*0330*/ 	.word	0x000000ff
        /*0334*/ 	.word	0x00000038
        /*0338*/ 	.short	0x010a
        /*033a*/ 	.byte	0x04
	.zero		1


	//   ....[38]....
        /*033c*/ 	.word	0x00001bb0
        /*0340*/ 	.word	0x000000ff
        /*0344*/ 	.word	0x00000038
        /*0348*/ 	.short	0x010a
        /*034a*/ 	.byte	0x11
	.zero		1


	//   ....[39]....
        /*034c*/ 	.word	0x00001d40
        /*0350*/ 	.word	0x000000ff
        /*0354*/ 	.word	0x00000038
        /*0358*/ 	.short	0x010a
        /*035a*/ 	.byte	0x05
	.zero		1


	//   ....[40]....
        /*035c*/ 	.word	0x00001ed0
        /*0360*/ 	.word	0x00000003
        /*0364*/ 	.word	0x00000090
        /*0368*/ 	.short	0x010a
        /*036a*/ 	.byte	0xff
	.zero		1


	//   ....[41]....
        /*036c*/ 	.word	0x00002020
        /*0370*/ 	.word	0x00000000
        /*0374*/ 	.word	0x00000000
        /*0378*/ 	.short	0x0101
        /*037a*/ 	.byte	0xff
	.zero		1


	//   ....[42]....
        /*037c*/ 	.word	0x000025e0
        /*0380*/ 	.word	0x000000ff
        /*0384*/ 	.word	0x00000000
        /*0388*/ 	.short	0x010a
        /*038a*/ 	.byte	0x04
	.zero		1


	//   ....[43]....
        /*038c*/ 	.word	0x00002670
        /*0390*/ 	.word	0x000000ff
        /*0394*/ 	.word	0x00000000
        /*0398*/ 	.short	0x010a
        /*039a*/ 	.byte	0x05
	.zero		1


	//   ....[44]....
        /*039c*/ 	.word	0x00002700
        /*03a0*/ 	.word	0x000000ff
        /*03a4*/ 	.word	0x00000000
        /*03a8*/ 	.short	0x010a
        /*03aa*/ 	.byte	0x05
	.zero		1


	//   ....[45]....
        /*03ac*/ 	.word	0x00002790
        /*03b0*/ 	.word	0x000000ff
        /*03b4*/ 	.word	0x00000000
        /*03b8*/ 	.short	0x010a
        /*03ba*/ 	.byte	0x05
	.zero		1


	//   ....[46]....
        /*03bc*/ 	.word	0x00002820
        /*03c0*/ 	.word	0x000000ff
        /*03c4*/ 	.word	0x00000000
        /*03c8*/ 	.short	0x010a
        /*03ca*/ 	.byte	0x05
	.zero		1


	//   ....[47]....
        /*03cc*/ 	.word	0x000028b0
        /*03d0*/ 	.word	0x000000ff
        /*03d4*/ 	.word	0x00000000
        /*03d8*/ 	.short	0x010a
        /*03da*/ 	.byte	0x05
	.zero		1


	//   ....[48]....
        /*03dc*/ 	.word	0x00002950
        /*03e0*/ 	.word	0x00000000
        /*03e4*/ 	.word	0x00000000
        /*03e8*/ 	.short	0x010a
        /*03ea*/ 	.byte	0xff
	.zero		1


	//   ....[49]....
        /*03ec*/ 	.word	0x00002a70
        /*03f0*/ 	.word	0x00000002
        /*03f4*/ 	.word	0x000000f0
        /*03f8*/ 	.short	0x010a
        /*03fa*/ 	.byte	0xff
	.zero		1


	//   ....[50]....
        /*03fc*/ 	.word	0x00002ad0
        /*0400*/ 	.word	0x00000004
        /*0404*/ 	.word	0x00000000
        /*0408*/ 	.short	0x0101
        /*040a*/ 	.byte	0xff
	.zero		1


	//   ....[51]....
        /*040c*/ 	.word	0x00002af0
        /*0410*/ 	.word	0x000000ff
        /*0414*/ 	.word	0x000000a0
        /*0418*/ 	.short	0x010a
        /*041a*/ 	.byte	0x04
	.zero		1


	//   ....[52]....
        /*041c*/ 	.word	0x00002c10
        /*0420*/ 	.word	0x00000002
        /*0424*/ 	.word	0x00000090
        /*0428*/ 	.short	0x010a
        /*042a*/ 	.byte	0xff
	.zero		1


	//   ....[53]....
        /*042c*/ 	.word	0x00002d20
        /*0430*/ 	.word	0x00000002
        /*0434*/ 	.word	0x00000000
        /*0438*/ 	.short	0x0101
        /*043a*/ 	.byte	0xff
	.zero		1


	//   ....[54]....
        /*043c*/ 	.word	0x00002db0
        /*0440*/ 	.word	0x000000ff
        /*0444*/ 	.word	0x000000a0
        /*0448*/ 	.short	0x0106
        /*044a*/ 	.byte	0x04
	.zero		1


	//   ....[55]....
        /*044c*/ 	.word	0x00002dd0
        /*0450*/ 	.word	0x000000ff
        /*0454*/ 	.word	0x000000a0
        /*0458*/ 	.short	0x010a
        /*045a*/ 	.byte	0x04
	.zero		1


	//   ....[56]....
        /*045c*/ 	.word	0x00002e60
        /*0460*/ 	.word	0x000000ff
        /*0464*/ 	.word	0x000000a0
        /*0468*/ 	.short	0x0106
        /*046a*/ 	.byte	0x07
	.zero		1


	//   ....[57]....
        /*046c*/ 	.word	0x00002ea0
        /*0470*/ 	.word	0x00000000
        /*0474*/ 	.word	0x000000a0
        /*0478*/ 	.short	0x010a
        /*047a*/ 	.byte	0xff
	.zero		1


	//   ....[58]....
        /*047c*/ 	.word	0x000033f0
        /*0480*/ 	.word	0x00000000
        /*0484*/ 	.word	0x00000090
        /*0488*/ 	.short	0x010a
        /*048a*/ 	.byte	0xff
	.zero		1


	//   ....[59]....
        /*048c*/ 	.word	0x00003500
        /*0490*/ 	.word	0x00000003
        /*0494*/ 	.word	0x00000000
        /*0498*/ 	.short	0x0101
        /*049a*/ 	.byte	0xff
	.zero		1


	//   ....[60]....
        /*049c*/ 	.word	0x00003510
        /*04a0*/ 	.word	0x000000ff
        /*04a4*/ 	.word	0x00000000
        /*04a8*/ 	.short	0x010a
        /*04aa*/ 	.byte	0x04
	.zero		1


	//   ....[61]....
        /*04ac*/ 	.word	0x00003530
        /*04b0*/ 	.word	0x000000ff
        /*04b4*/ 	.word	0x000000d0
        /*04b8*/ 	.short	0x010a
        /*04ba*/ 	.byte	0x1e
	.zero		1


	//   ....[62]....
        /*04bc*/ 	.word	0x00003600
        /*04c0*/ 	.word	0x000000ff
        /*04c4*/ 	.word	0x00000000
        /*04c8*/ 	.short	0x010a
        /*04ca*/ 	.byte	0x05
	.zero		1


	//   ....[63]....
        /*04cc*/ 	.word	0x00003740
        /*04d0*/ 	.word	0x000000ff
        /*04d4*/ 	.word	0x00000000
        /*04d8*/ 	.short	0x010a
        /*04da*/ 	.byte	0x04
	.zero		1


	//   ....[64]....
        /*04dc*/ 	.word	0x000039d0
        /*04e0*/ 	.word	0x000000ff
        /*04e4*/ 	.word	0x00000000
        /*04e8*/ 	.short	0x010a
        /*04ea*/ 	.byte	0x04
	.zero		1


	//   ....[65]....
        /*04ec*/ 	.word	0x00003a60
        /*04f0*/ 	.word	0x000000ff
        /*04f4*/ 	.word	0x00000000
        /*04f8*/ 	.short	0x010a
        /*04fa*/ 	.byte	0x05
	.zero		1


	//   ....[66]....
        /*04fc*/ 	.word	0x00003af0
        /*0500*/ 	.word	0x000000ff
        /*0504*/ 	.word	0x00000000
        /*0508*/ 	.short	0x010a
        /*050a*/ 	.byte	0x05
	.zero		1


	//   ....[67]....
        /*050c*/ 	.word	0x00003b80
        /*0510*/ 	.word	0x000000ff
        /*0514*/ 	.word	0x00000000
        /*0518*/ 	.short	0x010a
        /*051a*/ 	.byte	0x04
	.zero		1


	//   ....[68]....
        /*051c*/ 	.word	0x000040a0
        /*0520*/ 	.word	0x00000008
        /*0524*/ 	.word	0x00000090
        /*0528*/ 	.short	0x010a
        /*052a*/ 	.byte	0xff
	.zero		1


	//   ....[69]....
        /*052c*/ 	.word	0x00004180
        /*0530*/ 	.word	0x00000008
        /*0534*/ 	.word	0x00000000
        /*0538*/ 	.short	0x0101
        /*053a*/ 	.byte	0xff
	.zero		1


	//   ....[70]....
        /*053c*/ 	.word	0x000045e0
        /*0540*/ 	.word	0x000000b8
        /*0544*/ 	.word	0x000000b0
        /*0548*/ 	.short	0x010a
        /*054a*/ 	.byte	0xff
	.zero		1


	//   ....[71]....
        /*054c*/ 	.word	0x0000a930
        /*0550*/ 	.word	0x000000b6
        /*0554*/ 	.word	0x00000000
        /*0558*/ 	.short	0x0101
        /*055a*/ 	.byte	0xff
	.zero		1


	//   ....[72]....
        /*055c*/ 	.word	0x0000cf10
        /*0560*/ 	.word	0x00000003
        /*0564*/ 	.word	0x00000100
        /*0568*/ 	.short	0x010a
        /*056a*/ 	.byte	0xff
	.zero		1


	//   ....[73]....
        /*056c*/ 	.word	0x0000cf70
        /*0570*/ 	.word	0x00000000
        /*0574*/ 	.word	0x00000038
        /*0578*/ 	.short	0x010a
        /*057a*/ 	.byte	0xff
	.zero		1


	//   ....[74]....
        /*057c*/ 	.word	0x0000cfd0
        /*0580*/ 	.word	0x00000000
        /*0584*/ 	.word	0x00000038
        /*0588*/ 	.short	0x010a
        /*058a*/ 	.byte	0xff
	.zero		1


	//   ....[75]....
        /*058c*/ 	.word	0x0000d020
        /*0590*/ 	.word	0x00000003
        /*0594*/ 	.word	0x00000090
        /*0598*/ 	.short	0x010a
        /*059a*/ 	.byte	0xff
	.zero		1


	//   ....[76]....
        /*059c*/ 	.word	0x0000d080
        /*05a0*/ 	.word	0x00000000
        /*05a4*/ 	.word	0x00000000
        /*05a8*/ 	.short	0x010a
        /*05aa*/ 	.byte	0xff
	.zero		1


	//   ....[77]....
        /*05ac*/ 	.word	0x0000d0e0
        /*05b0*/ 	.word	0x00000000
        /*05b4*/ 	.word	0x00000000
        /*05b8*/ 	.short	0x010a
        /*05ba*/ 	.byte	0xff
	.zero		1


	//   ....[78]....
        /*05bc*/ 	.word	0x0000d140
        /*05c0*/ 	.word	0x00000000
        /*05c4*/ 	.word	0x00000000
        /*05c8*/ 	.short	0x010a
        /*05ca*/ 	.byte	0xff
	.zero		1


	//   ....[79]....
        /*05cc*/ 	.word	0x0000d1a0
        /*05d0*/ 	.word	0x00000000
        /*05d4*/ 	.word	0x00000000
        /*05d8*/ 	.short	0x010a
        /*05da*/ 	.byte	0xff
	.zero		1


	//   ....[80]....
        /*05dc*/ 	.word	0x0000d200
        /*05e0*/ 	.word	0x00000000
        /*05e4*/ 	.word	0x00000000
        /*05e8*/ 	.short	0x010a
        /*05ea*/ 	.byte	0xff
	.zero		1


	//   ....[81]....
        /*05ec*/ 	.word	0x0000d260
        /*05f0*/ 	.word	0x00000000
        /*05f4*/ 	.word	0x00000000
        /*05f8*/ 	.short	0x010a
        /*05fa*/ 	.byte	0xff
	.zero		1


	//   ....[82]....
        /*05fc*/ 	.word	0x0000d2b0
        /*0600*/ 	.word	0x00000002
        /*0604*/ 	.word	0x000000f0
        /*0608*/ 	.short	0x010a
        /*060a*/ 	.byte	0xff
	.zero		1


	//   ....[83]....
        /*060c*/ 	.word	0x0000d310
        /*0610*/ 	.word	0x00000002
        /*0614*/ 	.word	0x000000a0
        /*0618*/ 	.short	0x010a
        /*061a*/ 	.byte	0xff
	.zero		1


	//   ....[84]....
        /*061c*/ 	.word	0x0000d360
        /*0620*/ 	.word	0x00000002
        /*0624*/ 	.word	0x00000090
        /*0628*/ 	.short	0x010a
        /*062a*/ 	.byte	0xff
	.zero		1


	//   ....[85]....
        /*062c*/ 	.word	0x0000d3c0
        /*0630*/ 	.word	0x00000000
        /*0634*/ 	.word	0x000000a0
        /*0638*/ 	.short	0x010a
        /*063a*/ 	.byte	0xff
	.zero		1


	//   ....[86]....
        /*063c*/ 	.word	0x0000d410
        /*0640*/ 	.word	0x00000000
        /*0644*/ 	.word	0x00000090
        /*0648*/ 	.short	0x010a
        /*064a*/ 	.byte	0xff
	.zero		1


	//   ....[87]....
        /*064c*/ 	.word	0x0000d470
        /*0650*/ 	.word	0x00000003
        /*0654*/ 	.word	0x000000d0
        /*0658*/ 	.short	0x010a
        /*065a*/ 	.byte	0xff
	.zero		1


	//   ....[88]....
        /*065c*/ 	.word	0x0000d4d0
        /*0660*/ 	.word	0x00000000
        /*0664*/ 	.word	0x00000000
        /*0668*/ 	.short	0x010a
        /*066a*/ 	.byte	0xff
	.zero		1


	//   ....[89]....
        /*066c*/ 	.word	0x0000d530
        /*0670*/ 	.word	0x00000000
        /*0674*/ 	.word	0x00000000
        /*0678*/ 	.short	0x010a
        /*067a*/ 	.byte	0xff
	.zero		1


	//   ....[90]....
        /*067c*/ 	.word	0x0000d590
        /*0680*/ 	.word	0x00000000
        /*0684*/ 	.word	0x00000000
        /*0688*/ 	.short	0x010a
        /*068a*/ 	.byte	0xff
	.zero		1


	//   ....[91]....
        /*068c*/ 	.word	0x0000d5f0
        /*0690*/ 	.word	0x00000000
        /*0694*/ 	.word	0x00000000
        /*0698*/ 	.short	0x010a
        /*069a*/ 	.byte	0xff
	.zero		1


	//   ....[92]....
        /*069c*/ 	.word	0x0000d650
        /*06a0*/ 	.word	0x00000000
        /*06a4*/ 	.word	0x00000000
        /*06a8*/ 	.short	0x010a
        /*06aa*/ 	.byte	0xff
	.zero		1


	//   ....[93]....
        /*06ac*/ 	.word	0x0000d6a0
        /*06b0*/ 	.word	0x00000008
        /*06b4*/ 	.word	0x00000090
        /*06b8*/ 	.short	0x010a
        /*06ba*/ 	.byte	0xff
	.zero		1


	//   ....[94]....
        /*06bc*/ 	.word	0x0000d6f0
        /*06c0*/ 	.word	0x000000b8
        /*06c4*/ 	.word	0x000000b0
        /*06c8*/ 	.short	0x010a
        /*06ca*/ 	.byte	0xff
	.zero		1


	//----- nvinfo : EIATTR_NUM_MBARRIERS
	.align		4
.L_419:
        /*06cc*/ 	.byte	0x03, 0x38
        /*06ce*/ 	.short	0x0020


	//----- nvinfo : EIATTR_EXIT_INSTR_OFFSETS
	.align		4
        /*06d0*/ 	.byte	0x04, 0x1c
        /*06d2*/ 	.short	(.L_421 - .L_420)


	//   ....[0]....
.L_420:
        /*06d4*/ 	.word	0x00002980


	//   ....[1]....
        /*06d8*/ 	.word	0x00002e70


	//   ....[2]....
        /*06dc*/ 	.word	0x00002ed0


	//   ....[3]....
        /*06e0*/ 	.word	0x00003de0


	//   ....[4]....
        /*06e4*/ 	.word	0x00003e10


	//   ....[5]....
        /*06e8*/ 	.word	0x0000cf00


	//----- nvinfo : EIATTR_MAX_THREADS
	.align		4
.L_421:
        /*06ec*/ 	.byte	0x04, 0x05
        /*06ee*/ 	.short	(.L_423 - .L_422)
.L_422:
        /*06f0*/ 	.word	0x00000100
        /*06f4*/ 	.word	0x00000001
        /*06f8*/ 	.word	0x00000001


	//----- nvinfo : EIATTR_CRS_STACK_SIZE
	.align		4
.L_423:
        /*06fc*/ 	.byte	0x04, 0x1e
        /*06fe*/ 	.short	(.L_425 - .L_424)
.L_424:
        /*0700*/ 	.word	0x00000000


	//----- nvinfo : EIATTR_CBANK_PARAM_SIZE
	.align		4
.L_425:
        /*0704*/ 	.byte	0x03, 0x19
        /*0706*/ 	.short	0x0600


	//----- nvinfo : EIATTR_PARAM_CBANK
	.align		4
        /*0708*/ 	.byte	0x04, 0x0a
        /*070a*/ 	.short	(.L_427 - .L_426)
	.align		4
.L_426:
        /*070c*/ 	.word	index@(.nv.constant0._ZN7cutlass13device_kernelINS_4gemm6kernel13GemmUniversalIN4cute5tupleIJiiiiEEENS1_10collective13CollectiveMmaINS1_35MainloopSm100TmaUmmaWarpSpecializedILi7ELi2ELi4ENS5_IJNS4_1CILi2EEESB_NSA_ILi1EEEEEEEENS5_IJNSA_ILi128EEESF_NSA_ILi64EEEEEENS_6half_tENS5_IJlSC_lEEESI_SJ_NS4_8TiledMMAINS4_8MMA_AtomIJNS4_20SM100_MMA_F16BF16_SSISI_SI_fLi128ELi128ELNS4_4UMMA5MajorE0ELSO_0ELNSN_7ScaleInE0ELSP_0EEEEEENS4_6LayoutINS5_IJSC_SC_SC_EEENS5_IJNSA_ILi0EEESU_SU_EEEEENS5_IJNS4_10UnderscoreESX_SX_EEEEENS4_23SM90_TMA_LOAD_MULTICASTENS4_14ComposedLayoutINS4_7SwizzleILi3ELi4ELi3EEENS4_18smem_ptr_flag_bitsILi16EEENSS_INS5_IJNSA_ILi8EEESG_EEENS5_IJSG_SC_EEEEEEEvNS4_8identityES10_S1A_vS1B_EENS_8epilogue10collective18CollectiveEpilogueINS1D_26Sm100NoSmemWarpSpecializedEJNS5_IJSF_SG_EEESI_NS5_IJSC_llEEESI_S1I_NS1D_6fusion15FusionCallbacksIS1G_NS1J_17LinearCombinationISI_fSI_fLNS_15FloatRoundStyleE2EEESH_S1H_JEEENS4_5SM1004TMEM4LOAD26SM100_TMEM_LOAD_16dp256b8xES16_S16_EEEvvEEEEvNT_6ParamsE)
        /*0710*/ 	.short	0x0380
        /*0712*/ 	.short	0x0600


	//----- nvinfo : EIATTR_SW_WAR
	.align		4
.L_427:
        /*0714*/ 	.byte	0x04, 0x36
        /*0716*/ 	.short	(.L_429 - .L_428)
.L_428:
        /*0718*/ 	.word	0x00000008
.L_429:


//--------------------- .nv.info._ZN7cutlass13device_kernelINS_4gemm6kernel13GemmUniversalIN4cute5tupleIJiiiiEEENS1_10collective13CollectiveMmaINS1_35MainloopSm100TmaUmmaWarpSpecializedILi3ELi2ELi4ENS5_IJNS4_1CILi2EEESB_NSA_ILi1EEEEEEEENS5_IJNSA_ILi256EEENSA_ILi128EEENSA_ILi64EEEEEENS_6half_tENS5_IJlSC_lEEESJ_SK_NS4_8TiledMMAINS4_8MMA_AtomIJNS4_26SM100_MMA_F16BF16_2x1SM_SSISJ_SJ_fLi256ELi128ELNS4_4UMMA5MajorE0ELSP_0ELNSO_7ScaleInE0ELSQ_0EEEEEENS4_6LayoutINS5_IJSC_SC_SC_EEENS5_IJNSA_ILi0EEESV_SV_EEEEENS5_IJNS4_10UnderscoreESY_SY_EEEEENS4_28SM100_TMA_2SM_LOAD_MULTICASTENS4_14ComposedLayoutINS4_7SwizzleILi3ELi4ELi3EEENS4_18smem_ptr_flag_bitsILi16EEENST_INS5_IJNSA_ILi8EEESH_EEENS5_IJSH_SC_EEEEEEEvNS4_8identityENS4_18SM100_TMA_2SM_LOADES1B_vS1C_EENS_8epilogue10collective18CollectiveEpilogueINS1F_23Sm100TmaWarpSpecializedILi4ELi2ELi32ELb1ELb0EEEJNS5_IJSG_SG_SH_EEENS5_IJNST_ISG_SC_EENST_INSA_ILi32EEESC_EEEEESJ_NS5_IJSC_llEEESJ_S1P_NS1F_6fusion15FusionCallbacksIS1J_NS1Q_17LinearCombinationISJ_fSJ_fLNS_15FloatRoundStyleE2EEES1K_S1O_JEEENS4_5SM1004TMEM4LOAD26SM100_TMEM_LOAD_16dp256b4xENS4_13SM90_TMA_LOADENS12_IS14_S16_NST_INS5_IJSH_S17_EEENS5_IJSC_SH_EEEEEEENS4_17SM75_U16x8_LDSM_TENS4_14SM90_TMA_STOREES24_NS4_17SM90_U16x8_STSM_TENS4_39AutoVectorizingCopyWithAssumedAlignmentILi128EEEEEEvvEEEEvNT_6ParamsE --------------------------
	.section	.nv.info._ZN7cutlass13device_kernelINS_4gemm6kernel13GemmUniversalIN4cute5tupleIJiiiiEEENS1_10collective13CollectiveMmaINS1_35MainloopSm100TmaUmmaWarpSpecializedILi3ELi2ELi4ENS5_IJNS4_1CILi2EEESB_NSA_ILi1EEEEEEEENS5_IJNSA_ILi256EEENSA_ILi128EEENSA_ILi64EEEEEENS_6half_tENS5_IJlSC_lEEESJ_SK_NS4_8TiledMMAINS4_8MMA_AtomIJNS4_26SM100_MMA_F16BF16_2x1SM_SSISJ_SJ_fLi256ELi128ELNS4_4UMMA5MajorE0ELSP_0ELNSO_7ScaleInE0ELSQ_0EEEEEENS4_6LayoutINS5_IJSC_SC_SC_EEENS5_IJNSA_ILi0EEESV_SV_EEEEENS5_IJNS4_10UnderscoreESY_SY_EEEEENS4_28SM100_TMA_2SM_LOAD_MULTICASTENS4_14ComposedLayoutINS4_7SwizzleILi3ELi4ELi3EEENS4_18smem_ptr_flag_bitsILi16EEENST_INS5_IJNSA_ILi8EEESH_EEENS5_IJSH_SC_EEEEEEEvNS4_8identityENS4_18SM100_TMA_2SM_LOADES1B_vS1C_EENS_8epilogue10collective18CollectiveEpilogueINS1F_23Sm100TmaWarpSpecializedILi4ELi2ELi32ELb1ELb0EEEJNS5_IJSG_SG_SH_EEENS5_IJNST_ISG_SC_EENST_INSA_ILi32EEESC_EEEEESJ_NS5_IJSC_llEEESJ_S1P_NS1F_6fusion15FusionCallbacksIS1J_NS1Q_17LinearCombinationISJ_fSJ_fLNS_15FloatRoundStyleE2EEES1K_S1O_JEEENS4_5SM1004TMEM4LOAD26SM100_TMEM_LOAD_16dp256b4xENS4_13SM90_TMA_LOADENS12_IS14_S16_NST_INS5_IJSH_S17_EEENS5_IJSC_SH_EEEEEEENS4_17SM75_U16x8_LDSM_TENS4_14SM90_TMA_STOREES24_NS4_17SM90_U16x8_STSM_TENS4_39AutoVectorizingCopyWithAssumedAlignmentILi128EEEEEEvvEEEEvNT_6ParamsE,"",@"SHT_CUDA_INFO"
	.sectionflags	@""
	.align	4


	//----- nvinfo : EIATTR_CUDA_API_VERSION
	.align		4
        /*0000*/ 	.byte	0x04, 0x37
        /*0002*/ 	.short	(.L_431 - .L_430)
.L_430:
        /*0004*/ 	.word	0x00000082


	//----- nvinfo : EIATTR_KPARAM_INFO
	.align		4
.L_431:
        /*0008*/ 	.byte	0x04, 0x17
        /*000a*/ 	.short	(.L_433 - .L_432)
.L_432:
        /*000c*/ 	.word	0x00000000
        /*0010*/ 	.short	0x0000
        /*0012*/ 	.short	0x0000
        /*0014*/ 	.byte	0x00, 0xf0, 0x01, 0x20


	//----- nvinfo : EIATTR_AT_ENTRY_FRAGMENTS
	.align		4
.L_433:
        /*0018*/ 	.byte	0x04, 0x4f
        /*001a*/ 	.short	(.L_435 - .L_434)


	//   ....[0]....
.L_434:
        /*001c*/ 	.word	0x00000007


	//----- nvinfo : EIATTR_RESERVED_SMEM_USED
	.align		4
.L_435:
        /*0020*/ 	.byte	0x01, 0x41
	.zero		2


	//----- nvinfo : EIATTR_SPARSE_MMA_MASK
	.align		4
        /*0024*/ 	.byte	0x03, 0x50
        /*0026*/ 	.short	0x0000


	//----- nvinfo : EIATTR_TCGEN05_2CTA_USED
	.align		4
        /*0028*/ 	.byte	0x01, 0x52
	.zero		2


	//----- nvinfo : EIATTR_MAXREG_COUNT
	.align		4
        /*002c*/ 	.byte	0x03, 0x1b
        /*002e*/ 	.short	0x00ff


	//----- nvinfo : EIATTR_NUM_BARRIERS
	.align		4
        /*0030*/ 	.byte	0x02, 0x4c
        /*0032*/ 	.byte	0x07
	.zero		1


	//----- nvinfo : EIATTR_EXTERNS
	.align		4
        /*0034*/ 	.byte	0x04, 0x0f
        /*0036*/ 	.short	(.L_437 - .L_436)


	//   ....[0]....
	.align		4
.L_436:
        /*0038*/ 	.word	index@(__assertfail)


	//----- nvinfo : EIATTR_MERCURY_ISA_VERSION
	.align		4
.L_437:
        /*003c*/ 	.byte	0x03, 0x5f
        /*003e*/ 	.short	0x0101


	//----- nvinfo : EIATTR_INT_WARP_WIDE_INSTR_OFFSETS
	.align		4
        /*0040*/ 	.byte	0x04, 0x31
        /*0042*/ 	.short	(.L_439 - .L_438)


	//   ....[0]....
.L_438:
        /*0044*/ 	.word	0x00000dc0


	//   ....[1]....
        /*0048*/ 	.word	0x00000e70


	//   ....[2]....
        /*004c*/ 	.word	0x00004300


	//   ....[3]....
        /*0050*/ 	.word	0x00004320


	//   ....[4]....
        /*0054*/ 	.word	0x00004350


	//   ....[5]....
        /*0058*/ 	.word	0x00004ed0


	//   ....[6]....
        /*005c*/ 	.word	0x00004f70


	//   ....[7]....
        /*0060*/ 	.word	0x00005020


	//   ....[8]....
        /*0064*/ 	.word	0x00005090


	//   ....[9]....
        /*0068*/ 	.word	0x00005150


	//   ....[10]....
        /*006c*/ 	.word	0x000051f0


	//   ....[11]....
        /*0070*/ 	.word	0x00005260


	//   ....[12]....
        /*0074*/ 	.word	0x00005320


	//   ....[13]....
        /*0078*/ 	.word	0x000053c0


	//   ....[14]....
        /*007c*/ 	.word	0x00005460


	//   ....[15]....
        /*0080*/ 	.word	0x00005550


	//   ....[16]....
        /*0084*/ 	.word	0x00005630


	//----- nvinfo : EIATTR_COOP_GROUP_MASK_REGIDS
	.align		4
.L_439:
        /*0088*/ 	.byte	0x04, 0x29
        /*008a*/ 	.short	(.L_441 - .L_440)


	//   ....[0]....
.L_440:
        /*008c*/ 	.word	0xffffffff


	//   ....[1]....
        /*0090*/ 	.word	0xffffffff


	//   ....[2]....
        /*0094*/ 	.word	0xffffffff


	//   ....[3]....
        /*0098*/ 	.word	0xffffffff


	//   ....[4]....
        /*009c*/ 	.word	0xffffffff


	//   ....[5]....
        /*00a0*/ 	.word	0xffffffff


	//   ....[6]....
        /*00a4*/ 	.word	0xffffffff


	//   ....[7]....
        /*00a8*/ 	.word	0xffffffff


	//   ....[8]....
        /*00ac*/ 	.word	0xffffffff


	//   ....[9]....
        /*00b0*/ 	.word	0xffffffff


	//   ....[10]....
        /*00b4*/ 	.word	0xffffffff


	//   ....[11]....
        /*00b8*/ 	.word	0xffffffff


	//   ....[12]....
        /*00bc*/ 	.word	0xffffffff


	//   ....[13]....
        /*00c0*/ 	.word	0xffffffff


	//----- nvinfo : EIATTR_COOP_GROUP_INSTR_OFFSETS
	.align		4
.L_441:
        /*00c4*/ 	.byte	0x04, 0x28
        /*00c6*/ 	.short	(.L_443 - .L_442)


	//   ....[0]....
.L_442:
        /*00c8*/ 	.word	0x000000b0


	//   ....[1]....
        /*00cc*/ 	.word	0x00000520


	//   ....[2]....
        /*00d0*/ 	.word	0x000006d0


	//   ....[3]....
        /*00d4*/ 	.word	0x00000870


	//   ....[4]....
        /*00d8*/ 	.word	0x00000970


	//   ....[5]....
        /*00dc*/ 	.word	0x00000ae0


	//   ....[6]....
        /*00e0*/ 	.word	0x00000c80


	//   ....[7]....
        /*00e4*/ 	.word	0x00000ee0


	//   ....[8]....
        /*00e8*/ 	.word	0x00002280


	//   ....[9]....
        /*00ec*/ 	.word	0x000030e0


	//   ....[10]....
        /*00f0*/ 	.word	0x000035b0


	//   ....[11]....
        /*00f4*/ 	.word	0x000035e0


	//   ....[12]....
        /*00f8*/ 	.word	0x00004200


	//   ....[13]....
        /*00fc*/ 	.word	0x00004410


	//----- nvinfo : EIATTR_VRC_CTA_INIT_COUNT
	.align		4
.L_443:
        /*0100*/ 	.byte	0x02, 0x4a
        /*0102*/ 	.byte	0x80
	.zero		1


	//----- nvinfo : EIATTR_SYSCALL_OFFSETS
	.align		4
        /*0104*/ 	.byte	0x04, 0x46
        /*0106*/ 	.short	(.L_445 - .L_444)


	//   ....[0]....
.L_444:
        /*0108*/ 	.word	0x00006190


	//   ....[1]....
        /*010c*/ 	.word	0x00006280


	//   ....[2]....
        /*0110*/ 	.word	0x00006a50


	//   ....[3]....
        /*0114*/ 	.word	0x00006bc0


	//   ....[4]....
        /*0118*/ 	.word	0x000078a0


	//   ....[5]....
        /*011c*/ 	.word	0x00007a10


	//   ....[6]....
        /*0120*/ 	.word	0x000086b0


	//   ....[7]....
        /*0124*/ 	.word	0x00008820


	//   ....[8]....
        /*0128*/ 	.word	0x000094b0


	//   ....[9]....
        /*012c*/ 	.word	0x00009620


	//----- nvinfo : EIATTR_MBARRIER_INSTR_OFFSETS
	.align		4
.L_445:
        /*0130*/ 	.byte	0x04, 0x39
        /*0132*/ 	.short	(.L_447 - .L_446)


	//   ....[0]....
.L_446:
        /*0134*/ 	.word	0x00000660
        /*0138*/ 	.word	0x000000ff
        /*013c*/ 	.word	0x00000000
        /*0140*/ 	.short	0x0100
        /*0142*/ 	.byte	0x04
	.zero		1


	//   ....[1]....
        /*0144*/ 	.word	0x00000670
        /*0148*/ 	.word	0x000000ff
        /*014c*/ 	.word	0x00000018
        /*0150*/ 	.short	0x0100
        /*0152*/ 	.byte	0x04
	.zero		1


	//   ....[2]....
        /*0154*/ 	.word	0x00000680
        /*0158*/ 	.word	0x000000ff
        /*015c*/ 	.word	0x00000008
        /*0160*/ 	.short	0x0100
        /*0162*/ 	.byte	0x04
	.zero		1


	//   ....[3]....
        /*0164*/ 	.word	0x00000690
        /*0168*/ 	.word	0x000000ff
        /*016c*/ 	.word	0x00000020
        /*0170*/ 	.short	0x0100
        /*0172*/ 	.byte	0x04
	.zero		1


	//   ....[4]....
        /*0174*/ 	.word	0x000006a0
        /*0178*/ 	.word	0x000000ff
        /*017c*/ 	.word	0x00000010
        /*0180*/ 	.short	0x0100
        /*0182*/ 	.byte	0x04
	.zero		1


	//   ....[5]....
        /*0184*/ 	.word	0x000006b0
        /*0188*/ 	.word	0x000000ff
        /*018c*/ 	.word	0x00000028
        /*0190*/ 	.short	0x0100
        /*0192*/ 	.byte	0x04
	.zero		1


	//   ....[6]....
        /*0194*/ 	.word	0x000007e0
        /*0198*/ 	.word	0x000000ff
        /*019c*/ 	.word	0x00000030
        /*01a0*/ 	.short	0x0100
        /*01a2*/ 	.byte	0x04
	.zero		1


	//   ....[7]....
        /*01a4*/ 	.word	0x000007f0
        /*01a8*/ 	.word	0x000000ff
        /*01ac*/ 	.word	0x00000050
        /*01b0*/ 	.short	0x0100
        /*01b2*/ 	.byte	0x04
	.zero		1


	//   ....[8]....
        /*01b4*/ 	.word	0x00000800
        /*01b8*/ 	.word	0x000000ff
        /*01bc*/ 	.word	0x00000038
        /*01c0*/ 	.short	0x0100
        /*01c2*/ 	.byte	0x04
	.zero		1


	//   ....[9]....
        /*01c4*/ 	.word	0x00000810
        /*01c8*/ 	.word	0x000000ff
        /*01cc*/ 	.word	0x00000058
        /*01d0*/ 	.short	0x0100
        /*01d2*/ 	.byte	0x04
	.zero		1


	//   ....[10]....
        /*01d4*/ 	.word	0x00000820
        /*01d8*/ 	.word	0x000000ff
        /*01dc*/ 	.word	0x00000040
        /*01e0*/ 	.short	0x0100
        /*01e2*/ 	.byte	0x04
	.zero		1


	//   ....[11]....
        /*01e4*/ 	.word	0x00000830
        /*01e8*/ 	.word	0x000000ff
        /*01ec*/ 	.word	0x00000060
        /*01f0*/ 	.short	0x0100
        /*01f2*/ 	.byte	0x04
	.zero		1


	//   ....[12]....
        /*01f4*/ 	.word	0x00000840
        /*01f8*/ 	.word	0x000000ff
        /*01fc*/ 	.word	0x00000048
        /*0200*/ 	.short	0x0100
        /*0202*/ 	.byte	0x04
	.zero		1


	//   ....[13]....
        /*0204*/ 	.word	0x00000850
        /*0208*/ 	.word	0x000000ff
        /*020c*/ 	.word	0x00000068
        /*0210*/ 	.short	0x0100
        /*0212*/ 	.byte	0x04
	.zero		1


	//   ....[14]....
        /*0214*/ 	.word	0x00000940
        /*0218*/ 	.word	0x000000ff
        /*021c*/ 	.word	0x00000070
        /*0220*/ 	.short	0x0100
        /*0222*/ 	.byte	0x06
	.zero		1


	//   ....[15]....
        /*0224*/ 	.word	0x00000950
        /*0228*/ 	.word	0x000000ff
        /*022c*/ 	.word	0x00000078
        /*0230*/ 	.short	0x0100
        /*0232*/ 	.byte	0x06
	.zero		1


	//   ....[16]....
        /*0234*/ 	.word	0x00000a90
        /*0238*/ 	.word	0x000000ff
        /*023c*/ 	.word	0x00000080
        /*0240*/ 	.short	0x0100
        /*0242*/ 	.byte	0x06
	.zero		1


	//   ....[17]....
        /*0244*/ 	.word	0x00000aa0
        /*0248*/ 	.word	0x000000ff
        /*024c*/ 	.word	0x00000090
        /*0250*/ 	.short	0x0100
        /*0252*/ 	.byte	0x06
	.zero		1


	//   ....[18]....
        /*0254*/ 	.word	0x00000ab0
        /*0258*/ 	.word	0x000000ff
        /*025c*/ 	.word	0x00000088
        /*0260*/ 	.short	0x0100
        /*0262*/ 	.byte	0x06
	.zero		1


	//   ....[19]....
        /*0264*/ 	.word	0x00000ac0
        /*0268*/ 	.word	0x000000ff
        /*026c*/ 	.word	0x00000098
        /*0270*/ 	.short	0x0100
        /*0272*/ 	.byte	0x06
	.zero		1


	//   ....[20]....
        /*0274*/ 	.word	0x00000bf0
        /*0278*/ 	.word	0x000000ff
        /*027c*/ 	.word	0x000000a0
        /*0280*/ 	.short	0x0100
        /*0282*/ 	.byte	0x04
	.zero		1


	//   ....[21]....
        /*0284*/ 	.word	0x00000c00
        /*0288*/ 	.word	0x000000ff
        /*028c*/ 	.word	0x000000c0
        /*0290*/ 	.short	0x0100
        /*0292*/ 	.byte	0x04
	.zero		1


	//   ....[22]....
        /*0294*/ 	.word	0x00000c10
        /*0298*/ 	.word	0x000000ff
        /*029c*/ 	.word	0x000000a8
        /*02a0*/ 	.short	0x0100
        /*02a2*/ 	.byte	0x04
	.zero		1


	//   ....[23]....
        /*02a4*/ 	.word	0x00000c20
        /*02a8*/ 	.word	0x000000ff
        /*02ac*/ 	.word	0x000000c8
        /*02b0*/ 	.short	0x0100
        /*02b2*/ 	.byte	0x04
	.zero		1


	//   ....[24]....
        /*02b4*/ 	.word	0x00000c30
        /*02b8*/ 	.word	0x000000ff
        /*02bc*/ 	.word	0x000000b0
        /*02c0*/ 	.short	0x0100
        /*02c2*/ 	.byte	0x04
	.zero		1


	//   ....[25]....
        /*02c4*/ 	.word	0x00000c40
        /*02c8*/ 	.word	0x000000ff
        /*02cc*/ 	.word	0x000000d0
        /*02d0*/ 	.short	0x0100
        /*02d2*/ 	.byte	0x04
	.zero		1


	//   ....[26]....
        /*02d4*/ 	.word	0x00000c50
        /*02d8*/ 	.word	0x000000ff
        /*02dc*/ 	.word	0x000000b8
        /*02e0*/ 	.short	0x0100
        /*02e2*/ 	.byte	0x04
	.zero		1


	//   ....[27]....
        /*02e4*/ 	.word	0x00000c60
        /*02e8*/ 	.word	0x000000ff
        /*02ec*/ 	.word	0x000000d8
        /*02f0*/ 	.short	0x0100
        /*02f2*/ 	.byte	0x04
	.zero		1


	//   ....[28]....
        /*02f4*/ 	.word	0x00000d60
        /*02f8*/ 	.word	0x000000ff
        /*02fc*/ 	.word	0x000000e0
        /*0300*/ 	.short	0x0100
        /*0302*/ 	.byte	0x04
	.zero		1


	//   ....[29]....
        /*0304*/ 	.word	0x00000d70
        /*0308*/ 	.word	0x000000ff
        /*030c*/ 	.word	0x000000f0
        /*0310*/ 	.short	0x0100
        /*0312*/ 	.byte	0x04
	.zero		1


	//   ....[30]....
        /*0314*/ 	.word	0x00000d80
        /*0318*/ 	.word	0x000000ff
        /*031c*/ 	.word	0x000000e8
        /*0320*/ 	.short	0x0100
        /*0322*/ 	.byte	0x04
	.zero		1


	//   ....[31]....
        /*0324*/ 	.word	0x00000d90
        /*0328*/ 	.word	0x000000ff
        /*032c*/ 	.word	0x000000f8
        /*0330*/ 	.short	0x0100
        /*0332*/ 	.byte	0x04
	.zero		1


	//   ....[32]....
        /*0334*/ 	.word	0x00000e90
        /*0338*/ 	.word	0x000000ff
        /*033c*/ 	.word	0x00000100
        /*0340*/ 	.short	0x0100
        /*0342*/ 	.byte	0x06
	.zero		1


	//   ....[33]....
        /*0344*/ 	.word	0x00001ac0
        /*0348*/ 	.word	0x00000000
        /*034c*/ 	.word	0x000000f0
        /*0350*/ 	.short	0x010a
        /*0352*/ 	.byte	0xff
	.zero		1


	//   ....[34]....
        /*0354*/ 	.word	0x00001ae0
        /*0358*/ 	.word	0x00000000
        /*035c*/ 	.word	0x000000e0
        /*0360*/ 	.short	0x0101
        /*0362*/ 	.byte	0xff
	.zero		1


	//   ....[35]....
        /*0364*/ 	.word	0x00001b90
        /*0368*/ 	.word	0x000000ff
        /*036c*/ 	.word	0x00000018
        /*0370*/ 	.short	0x010a
        /*0372*/ 	.byte	0x04
	.zero		1


	//   ....[36]....
        /*0374*/ 	.word	0x00001c60
        /*0378*/ 	.word	0x000000ff
        /*037c*/ 	.word	0x00000018
        /*0380*/ 	.short	0x010a
        /*0382*/ 	.byte	0x21
	.zero		1


	//   ....[37]....
        /*0384*/ 	.word	0x00001e10
        /*0388*/ 	.word	0x000000ff
        /*038c*/ 	.word	0x00000018
        /*0390*/ 	.short	0x010a
        /*0392*/ 	.byte	0x05
	.zero		1


	//   ....[38]....
        /*0394*/ 	.word	0x00001f30
        /*0398*/ 	.word	0x000000ff
        /*039c*/ 	.word	0x00000078
        /*03a0*/ 	.short	0x0101
        /*03a2*/ 	.byte	0x0d
	.zero		1


	//   ....[39]....
        /*03a4*/ 	.word	0x00001f50
        /*03a8*/ 	.word	0x000000ff
        /*03ac*/ 	.word	0x00000018
        /*03b0*/ 	.short	0x010a
        /*03b2*/ 	.byte	0x04
	.zero		1


	//   ....[40]....
        /*03b4*/ 	.word	0x00001fd0
        /*03b8*/ 	.word	0x000000ff
        /*03bc*/ 	.word	0x00000018
        /*03c0*/ 	.short	0x010a
        /*03c2*/ 	.byte	0x11
	.zero		1


	//   ....[41]....
        /*03c4*/ 	.word	0x00002170
        /*03c8*/ 	.word	0x000000ff
        /*03cc*/ 	.word	0x00000018
        /*03d0*/ 	.short	0x010a
        /*03d2*/ 	.byte	0x05
	.zero		1


	//   ....[42]....
        /*03d4*/ 	.word	0x000022b0
        /*03d8*/ 	.word	0x00000003
        /*03dc*/ 	.word	0x00000080
        /*03e0*/ 	.short	0x010a
        /*03e2*/ 	.byte	0xff
	.zero		1


	//   ....[43]....
        /*03e4*/ 	.word	0x00002400
        /*03e8*/ 	.word	0x00000000
        /*03ec*/ 	.word	0x00000000
        /*03f0*/ 	.short	0x0101
        /*03f2*/ 	.byte	0xff
	.zero		1


	//   ....[44]....
        /*03f4*/ 	.word	0x000029c0
        /*03f8*/ 	.word	0x000000ff
        /*03fc*/ 	.word	0x00000000
        /*0400*/ 	.short	0x010a
        /*0402*/ 	.byte	0x04
	.zero		1


	//   ....[45]....
        /*0404*/ 	.word	0x00002a50
        /*0408*/ 	.word	0x000000ff
        /*040c*/ 	.word	0x00000000
        /*0410*/ 	.short	0x010a
        /*0412*/ 	.byte	0x05
	.zero		1


	//   ....[46]....
        /*0414*/ 	.word	0x00002af0
        /*0418*/ 	.word	0x00000000
        /*041c*/ 	.word	0x00000000
        /*0420*/ 	.short	0x010a
        /*0422*/ 	.byte	0xff
	.zero		1


	//   ....[47]....
        /*0424*/ 	.word	0x00002c30
        /*0428*/ 	.word	0x00000000
        /*042c*/ 	.word	0x000000e0
        /*0430*/ 	.short	0x010a
        /*0432*/ 	.byte	0xff
	.zero		1


	//   ....[48]....
        /*0434*/ 	.word	0x00002ca0
        /*0438*/ 	.word	0x00000004
        /*043c*/ 	.word	0x00000000
        /*0440*/ 	.short	0x0101
        /*0442*/ 	.byte	0xff
	.zero		1


	//   ....[49]....
        /*0444*/ 	.word	0x00002cc0
        /*0448*/ 	.word	0x000000ff
        /*044c*/ 	.word	0x00000090
        /*0450*/ 	.short	0x010a
        /*0452*/ 	.byte	0x04
	.zero		1


	//   ....[50]....
        /*0454*/ 	.word	0x00002de0
        /*0458*/ 	.word	0x00000000
        /*045c*/ 	.word	0x00000080
        /*0460*/ 	.short	0x010a
        /*0462*/ 	.byte	0xff
	.zero		1


	//   ....[51]....
        /*0464*/ 	.word	0x00002ee0
        /*0468*/ 	.word	0x00000000
        /*046c*/ 	.word	0x00000000
        /*0470*/ 	.short	0x0101
        /*0472*/ 	.byte	0xff
	.zero		1


	//   ....[52]....
        /*0474*/ 	.word	0x00002f70
        /*0478*/ 	.word	0x000000ff
        /*047c*/ 	.word	0x00000090
        /*0480*/ 	.short	0x0106
        /*0482*/ 	.byte	0x04
	.zero		1


	//   ....[53]....
        /*0484*/ 	.word	0x00002f90
        /*0488*/ 	.word	0x000000ff
        /*048c*/ 	.word	0x00000090
        /*0490*/ 	.short	0x010a
        /*0492*/ 	.byte	0x04
	.zero		1


	//   ....[54]....
        /*0494*/ 	.word	0x00003020
        /*0498*/ 	.word	0x000000ff
        /*049c*/ 	.word	0x00000090
        /*04a0*/ 	.short	0x0106
        /*04a2*/ 	.byte	0x07
	.zero		1


	//   ....[55]....
        /*04a4*/ 	.word	0x00003060
        /*04a8*/ 	.word	0x00000000
        /*04ac*/ 	.word	0x00000090
        /*04b0*/ 	.short	0x010a
        /*04b2*/ 	.byte	0xff
	.zero		1


	//   ....[56]....
        /*04b4*/ 	.word	0x000032b0
        /*04b8*/ 	.word	0x000000ff
        /*04bc*/ 	.word	0x00000008
        /*04c0*/ 	.short	0x010a
        /*04c2*/ 	.byte	0x05
	.zero		1


	//   ....[57]....
        /*04c4*/ 	.word	0x000032d0
        /*04c8*/ 	.word	0x000000ff
        /*04cc*/ 	.word	0x00000008
        /*04d0*/ 	.short	0x010a
        /*04d2*/ 	.byte	0x05
	.zero		1


	//   ....[58]....
        /*04d4*/ 	.word	0x00003460
        /*04d8*/ 	.word	0x000000ff
        /*04dc*/ 	.word	0x00000008
        /*04e0*/ 	.short	0x010a
        /*04e2*/ 	.byte	0x05
	.zero		1


	//   ....[59]....
        /*04e4*/ 	.word	0x00003480
        /*04e8*/ 	.word	0x000000ff
        /*04ec*/ 	.word	0x00000008
        /*04f0*/ 	.short	0x010a
        /*04f2*/ 	.byte	0x05
	.zero		1


	//   ....[60]....
        /*04f4*/ 	.word	0x00003540
        /*04f8*/ 	.word	0x000000ff
        /*04fc*/ 	.word	0x00000000
        /*0500*/ 	.short	0x0101
        /*0502*/ 	.byte	0x04
	.zero		1


	//   ....[61]....
        /*0504*/ 	.word	0x00003880
        /*0508*/ 	.word	0x00000000
        /*050c*/ 	.word	0x00000080
        /*0510*/ 	.short	0x010a
        /*0512*/ 	.byte	0xff
	.zero		1


	//   ....[62]....
        /*0514*/ 	.word	0x00003940
        /*0518*/ 	.word	0x00000000
        /*051c*/ 	.word	0x00000000
        /*0520*/ 	.short	0x0101
        /*0522*/ 	.byte	0xff
	.zero		1


	//   ....[63]....
        /*0524*/ 	.word	0x00003a00
        /*0528*/ 	.word	0x000000ff
        /*052c*/ 	.word	0x00000000
        /*0530*/ 	.short	0x010a
        /*0532*/ 	.byte	0x04
	.zero		1


	//   ....[64]....
        /*0534*/ 	.word	0x00003a10
        /*0538*/ 	.word	0x000000ff
        /*053c*/ 	.word	0x000000c0
        /*0540*/ 	.short	0x010a
        /*0542*/ 	.byte	0x1f
	.zero		1


	//   ....[65]....
        /*0544*/ 	.word	0x00003ac0
        /*0548*/ 	.word	0x000000ff
        /*054c*/ 	.word	0x00000000
        /*0550*/ 	.short	0x010a
        /*0552*/ 	.byte	0x05
	.zero		1


	//   ....[66]....
        /*0554*/ 	.word	0x00003bf0
        /*0558*/ 	.word	0x000000ff
        /*055c*/ 	.word	0x00000000
        /*0560*/ 	.short	0x010a
        /*0562*/ 	.byte	0x04
	.zero		1


	//   ....[67]....
        /*0564*/ 	.word	0x00003ef0
        /*0568*/ 	.word	0x000000ff
        /*056c*/ 	.word	0x00000000
        /*0570*/ 	.short	0x010a
        /*0572*/ 	.byte	0x04
	.zero		1


	//   ....[68]....
        /*0574*/ 	.word	0x00003f80
        /*0578*/ 	.word	0x000000ff
        /*057c*/ 	.word	0x00000000
        /*0580*/ 	.short	0x010a
        /*0582*/ 	.byte	0x05
	.zero		1


	//   ....[69]....
        /*0584*/ 	.word	0x00004010
        /*0588*/ 	.word	0x000000ff
        /*058c*/ 	.word	0x00000000
        /*0590*/ 	.short	0x010a
        /*0592*/ 	.byte	0x05
	.zero		1


	//   ....[70]....
        /*0594*/ 	.word	0x000040b0
        /*0598*/ 	.word	0x00000000
        /*059c*/ 	.word	0x00000000
        /*05a0*/ 	.short	0x010a
        /*05a2*/ 	.byte	0xff
	.zero		1


	//   ....[71]....
        /*05a4*/ 	.word	0x000040f0
        /*05a8*/ 	.word	0x00000000
        /*05ac*/ 	.word	0x00000000
        /*05b0*/ 	.short	0x010a
        /*05b2*/ 	.byte	0xff
	.zero		1


	//   ....[72]....
        /*05b4*/ 	.word	0x00004160
        /*05b8*/ 	.word	0x000000ff
        /*05bc*/ 	.word	0x00000000
        /*05c0*/ 	.short	0x0101
        /*05c2*/ 	.byte	0x04
	.zero		1


	//   ....[73]....
        /*05c4*/ 	.word	0x000041a0
        /*05c8*/ 	.word	0x000000ff
        /*05cc*/ 	.word	0x00000100
        /*05d0*/ 	.short	0x010a
        /*05d2*/ 	.byte	0x1a
	.zero		1


	//   ....[74]....
        /*05d4*/ 	.word	0x000041f0
        /*05d8*/ 	.word	0x000000ff
        /*05dc*/ 	.word	0x00000000
        /*05e0*/ 	.short	0x0101
        /*05e2*/ 	.byte	0x04
	.zero		1


	//   ....[75]....
        /*05e4*/ 	.word	0x000046d0
        /*05e8*/ 	.word	0x0000000c
        /*05ec*/ 	.word	0x00000080
        /*05f0*/ 	.short	0x010a
        /*05f2*/ 	.byte	0xff
	.zero		1


	//   ....[76]....
        /*05f4*/ 	.word	0x00004840
        /*05f8*/ 	.word	0x00000000
        /*05fc*/ 	.word	0x00000000
        /*0600*/ 	.short	0x0101
        /*0602*/ 	.byte	0xff
	.zero		1


	//   ....[77]....
        /*0604*/ 	.word	0x00004cd0
        /*0608*/ 	.word	0x000000ff
        /*060c*/ 	.word	0x00000078
        /*0610*/ 	.short	0x010a
        /*0612*/ 	.byte	0x15
	.zero		1


	//   ....[78]....
        /*0614*/ 	.word	0x00004e50
        /*0618*/ 	.word	0x000000ff
        /*061c*/ 	.word	0x00000050
        /*0620*/ 	.short	0x010a
        /*0622*/ 	.byte	0x15
	.zero		1


	//   ....[79]....
        /*0624*/ 	.word	0x00005040
        /*0628*/ 	.word	0x000000ff
        /*062c*/ 	.word	0x00000030
        /*0630*/ 	.short	0x010b
        /*0632*/ 	.byte	0x15
	.zero		1


	//   ....[80]....
        /*0634*/ 	.word	0x00005050
        /*0638*/ 	.word	0x000000ff
        /*063c*/ 	.word	0x00000000
        /*0640*/ 	.short	0x0101
        /*0642*/ 	.byte	0x2e
	.zero		1


	//   ....[81]....
        /*0644*/ 	.word	0x00005060
        /*0648*/ 	.word	0x000000ff
        /*064c*/ 	.word	0x00000058
        /*0650*/ 	.short	0x010a
        /*0652*/ 	.byte	0x15
	.zero		1


	//   ....[82]....
        /*0654*/ 	.word	0x00005210
        /*0658*/ 	.word	0x000000ff
        /*065c*/ 	.word	0x00000038
        /*0660*/ 	.short	0x010b
        /*0662*/ 	.byte	0x15
	.zero		1


	//   ....[83]....
        /*0664*/ 	.word	0x00005220
        /*0668*/ 	.word	0x000000ff
        /*066c*/ 	.word	0x00000000
        /*0670*/ 	.short	0x0101
        /*0672*/ 	.byte	0x27
	.zero		1


	//   ....[84]....
        /*0674*/ 	.word	0x00005230
        /*0678*/ 	.word	0x000000ff
        /*067c*/ 	.word	0x00000060
        /*0680*/ 	.short	0x010a
        /*0682*/ 	.byte	0x15
	.zero		1


	//   ....[85]....
        /*0684*/ 	.word	0x000053e0
        /*0688*/ 	.word	0x000000ff
        /*068c*/ 	.word	0x00000040
        /*0690*/ 	.short	0x010b
        /*0692*/ 	.byte	0x15
	.zero		1


	//   ....[86]....
        /*0694*/ 	.word	0x000053f0
        /*0698*/ 	.word	0x000000ff
        /*069c*/ 	.word	0x00000000
        /*06a0*/ 	.short	0x0101
        /*06a2*/ 	.byte	0x26
	.zero		1


	//   ....[87]....
        /*06a4*/ 	.word	0x00005400
        /*06a8*/ 	.word	0x000000ff
        /*06ac*/ 	.word	0x00000068
        /*06b0*/ 	.short	0x010a
        /*06b2*/ 	.byte	0x15
	.zero		1


	//   ....[88]....
        /*06b4*/ 	.word	0x00005650
        /*06b8*/ 	.word	0x000000ff
        /*06bc*/ 	.word	0x00000048
        /*06c0*/ 	.short	0x010b
        /*06c2*/ 	.byte	0x15
	.zero		1


	//   ....[89]....
        /*06c4*/ 	.word	0x00005660
        /*06c8*/ 	.word	0x000000ff
        /*06cc*/ 	.word	0x00000000
        /*06d0*/ 	.short	0x0101
        /*06d2*/ 	.byte	0x25
	.zero		1


	//   ....[90]....
        /*06d4*/ 	.word	0x000056a0
        /*06d8*/ 	.word	0x000000ff
        /*06dc*/ 	.word	0x00000050
        /*06e0*/ 	.short	0x010a
        /*06e2*/ 	.byte	0x15
	.zero		1


	//   ....[91]....
        /*06e4*/ 	.word	0x000056c0
        /*06e8*/ 	.word	0x000000ff
        /*06ec*/ 	.word	0x00000058
        /*06f0*/ 	.short	0x010a
        /*06f2*/ 	.byte	0x15
	.zero		1


	//   ....[92]....
        /*06f4*/ 	.word	0x000056e0
        /*06f8*/ 	.word	0x000000ff
        /*06fc*/ 	.word	0x00000060
        /*0700*/ 	.short	0x010a
        /*0702*/ 	.byte	0x15
	.zero		1


	//   ....[93]....
        /*0704*/ 	.word	0x00005720
        /*0708*/ 	.word	0x00000000
        /*070c*/ 	.word	0x00000068
        /*0710*/ 	.short	0x010a
        /*0712*/ 	.byte	0xff
	.zero		1


	//   ....[94]....
        /*0714*/ 	.word	0x00005a20
        /*0718*/ 	.word	0x00000003
        /*071c*/ 	.word	0x00000080
        /*0720*/ 	.short	0x010a
        /*0722*/ 	.byte	0xff
	.zero		1


	//   ....[95]....
        /*0724*/ 	.word	0x00005ba0
        /*0728*/ 	.word	0x00000000
        /*072c*/ 	.word	0x00000000
        /*0730*/ 	.short	0x0101
        /*0732*/ 	.byte	0xff
	.zero		1


	//   ....[96]....
        /*0734*/ 	.word	0x000066f0
        /*0738*/ 	.word	0x000000ff
        /*073c*/ 	.word	0x00000030
        /*0740*/ 	.short	0x010a
        /*0742*/ 	.byte	0x2b
	.zero		1


	//   ....[97]....
        /*0744*/ 	.word	0x00006730
        /*0748*/ 	.word	0x00000064
        /*074c*/ 	.word	0x000000a0
        /*0750*/ 	.short	0x010a
        /*0752*/ 	.byte	0xff
	.zero		1


	//   ....[98]....
        /*0754*/ 	.word	0x00006830
        /*0758*/ 	.word	0x000000ff
        /*075c*/ 	.word	0x00000030
        /*0760*/ 	.short	0x010a
        /*0762*/ 	.byte	0x2b
	.zero		1


	//   ....[99]....
        /*0764*/ 	.word	0x00006930
        /*0768*/ 	.word	0x00000064
        /*076c*/ 	.word	0x000000a0
        /*0770*/ 	.short	0x010a
        /*0772*/ 	.byte	0xff
	.zero		1


	//   ....[100]....
        /*0774*/ 	.word	0x000075e0
        /*0778*/ 	.word	0x00000000
        /*077c*/ 	.word	0x00000000
        /*0780*/ 	.short	0x0101
        /*0782*/ 	.byte	0xff
	.zero		1


	//   ....[101]....
        /*0784*/ 	.word	0x000075f0
        /*0788*/ 	.word	0x00000004
        /*078c*/ 	.word	0x00000030
        /*0790*/ 	.short	0x010a
        /*0792*/ 	.byte	0xff
	.zero		1


	//   ....[102]....
        /*0794*/ 	.word	0x000076b0
        /*0798*/ 	.word	0x00000004
        /*079c*/ 	.word	0x00000030
        /*07a0*/ 	.short	0x010a
        /*07a2*/ 	.byte	0xff
	.zero		1


	//   ....[103]....
        /*07a4*/ 	.word	0x000083f0
        /*07a8*/ 	.word	0x00000043
        /*07ac*/ 	.word	0x00000000
        /*07b0*/ 	.short	0x0101
        /*07b2*/ 	.byte	0xff
	.zero		1


	//   ....[104]....
        /*07b4*/ 	.word	0x00008410
        /*07b8*/ 	.word	0x00000067
        /*07bc*/ 	.word	0x00000030
        /*07c0*/ 	.short	0x010a
        /*07c2*/ 	.byte	0xff
	.zero		1


	//   ....[105]....
        /*07c4*/ 	.word	0x000084c0
        /*07c8*/ 	.word	0x00000067
        /*07cc*/ 	.word	0x00000030
        /*07d0*/ 	.short	0x010a
        /*07d2*/ 	.byte	0xff
	.zero		1


	//   ....[106]....
        /*07d4*/ 	.word	0x000091f0
        /*07d8*/ 	.word	0x00000043
        /*07dc*/ 	.word	0x00000000
        /*07e0*/ 	.short	0x0101
        /*07e2*/ 	.byte	0xff
	.zero		1


	//   ....[107]....
        /*07e4*/ 	.word	0x00009210
        /*07e8*/ 	.word	0x00000067
        /*07ec*/ 	.word	0x00000030
        /*07f0*/ 	.short	0x010a
        /*07f2*/ 	.byte	0xff
	.zero		1


	//   ....[108]....
        /*07f4*/ 	.word	0x000092c0
        /*07f8*/ 	.word	0x00000067
        /*07fc*/ 	.word	0x00000030
        /*0800*/ 	.short	0x010a
        /*0802*/ 	.byte	0xff
	.zero		1


	//   ....[109]....
        /*0804*/ 	.word	0x00009740
        /*0808*/ 	.word	0x00000064
        /*080c*/ 	.word	0x00000000
        /*0810*/ 	.short	0x0101
        /*0812*/ 	.byte	0xff
	.zero		1


	//   ....[110]....
        /*0814*/ 	.word	0x0000a040
        /*0818*/ 	.word	0x00000003
        /*081c*/ 	.word	0x00000000
        /*0820*/ 	.short	0x0101
        /*0822*/ 	.byte	0xff
	.zero		1


	//   ....[111]....
        /*0824*/ 	.word	0x0000a2f0
        /*0828*/ 	.word	0x000000ff
        /*082c*/ 	.word	0x00000000
        /*0830*/ 	.short	0x0101
        /*0832*/ 	.byte	0x04
	.zero		1


	//   ....[112]....
        /*0834*/ 	.word	0x0000a310
        /*0838*/ 	.word	0x00000000
        /*083c*/ 	.word	0x000000f0
        /*0840*/ 	.short	0x010a
        /*0842*/ 	.byte	0xff
	.zero		1


	//   ....[113]....
        /*0844*/ 	.word	0x0000a370
        /*0848*/ 	.word	0x00000000
        /*084c*/ 	.word	0x00000018
        /*0850*/ 	.short	0x010a
        /*0852*/ 	.byte	0xff
	.zero		1


	//   ....[114]....
        /*0854*/ 	.word	0x0000a3d0
        /*0858*/ 	.word	0x00000000
        /*085c*/ 	.word	0x00000018
        /*0860*/ 	.short	0x010a
        /*0862*/ 	.byte	0xff
	.zero		1


	//   ....[115]....
        /*0864*/ 	.word	0x0000a420
        /*0868*/ 	.word	0x00000003
        /*086c*/ 	.word	0x00000080
        /*0870*/ 	.short	0x010a
        /*0872*/ 	.byte	0xff
	.zero		1


	//   ....[116]....
        /*0874*/ 	.word	0x0000a480
        /*0878*/ 	.word	0x00000000
        /*087c*/ 	.word	0x00000000
        /*0880*/ 	.short	0x010a
        /*0882*/ 	.byte	0xff
	.zero		1


	//   ....[117]....
        /*0884*/ 	.word	0x0000a4e0
        /*0888*/ 	.word	0x00000000
        /*088c*/ 	.word	0x00000000
        /*0890*/ 	.short	0x010a
        /*0892*/ 	.byte	0xff
	.zero		1


	//   ....[118]....
        /*0894*/ 	.word	0x0000a530
        /*0898*/ 	.word	0x00000000
        /*089c*/ 	.word	0x000000e0
        /*08a0*/ 	.short	0x010a
        /*08a2*/ 	.byte	0xff
	.zero		1


	//   ....[119]....
        /*08a4*/ 	.word	0x0000a590
        /*08a8*/ 	.word	0x00000000
        /*08ac*/ 	.word	0x00000090
        /*08b0*/ 	.short	0x010a
        /*08b2*/ 	.byte	0xff
	.zero		1


	//   ....[120]....
        /*08b4*/ 	.word	0x0000a5e0
        /*08b8*/ 	.word	0x00000000
        /*08bc*/ 	.word	0x00000080
        /*08c0*/ 	.short	0x010a
        /*08c2*/ 	.byte	0xff
	.zero		1


	//   ....[121]....
        /*08c4*/ 	.word	0x0000a640
        /*08c8*/ 	.word	0x00000000
        /*08cc*/ 	.word	0x00000090
        /*08d0*/ 	.short	0x010a
        /*08d2*/ 	.byte	0xff
	.zero		1


	//   ....[122]....
        /*08d4*/ 	.word	0x0000a6a0
        /*08d8*/ 	.word	0x00000005
        /*08dc*/ 	.word	0x00000008
        /*08e0*/ 	.short	0x010a
        /*08e2*/ 	.byte	0xff
	.zero		1


	//   ....[123]....
        /*08e4*/ 	.word	0x0000a790
        /*08e8*/ 	.word	0x00000003
        /*08ec*/ 	.word	0x00000008
        /*08f0*/ 	.short	0x010a
        /*08f2*/ 	.byte	0xff
	.zero		1


	//   ....[124]....
        /*08f4*/ 	.word	0x0000a7e0
        /*08f8*/ 	.word	0x00000000
        /*08fc*/ 	.word	0x00000080
        /*0900*/ 	.short	0x010a
        /*0902*/ 	.byte	0xff
	.zero		1


	//   ....[125]....
        /*0904*/ 	.word	0x0000a840
        /*0908*/ 	.word	0x00000000
        /*090c*/ 	.word	0x000000c0
        /*0910*/ 	.short	0x010a
        /*0912*/ 	.byte	0xff
	.zero		1


	//   ....[126]....
        /*0914*/ 	.word	0x0000a8a0
        /*0918*/ 	.word	0x00000000
        /*091c*/ 	.word	0x00000000
        /*0920*/ 	.short	0x010a
        /*0922*/ 	.byte	0xff
	.zero		1


	//   ....[127]....
        /*0924*/ 	.word	0x0000a900
        /*0928*/ 	.word	0x00000000
        /*092c*/ 	.word	0x00000000
        /*0930*/ 	.short	0x010a
        /*0932*/ 	.byte	0xff
	.zero		1


	//   ....[128]....
        /*0934*/ 	.word	0x0000a960
        /*0938*/ 	.word	0x00000000
        /*093c*/ 	.word	0x00000000
        /*0940*/ 	.short	0x010a
        /*0942*/ 	.byte	0xff
	.zero		1


	//   ....[129]....
        /*0944*/ 	.word	0x0000a9c0
        /*0948*/ 	.word	0x00000000
        /*094c*/ 	.word	0x00000000
        /*0950*/ 	.short	0x010a
        /*0952*/ 	.byte	0xff
	.zero		1


	//   ....[130]....
        /*0954*/ 	.word	0x0000aa20
        /*0958*/ 	.word	0x00000000
        /*095c*/ 	.word	0x00000100
        /*0960*/ 	.short	0x010a
        /*0962*/ 	.byte	0xff
	.zero		1


	//   ....[131]....
        /*0964*/ 	.word	0x0000aa70
        /*0968*/ 	.word	0x0000000c
        /*096c*/ 	.word	0x00000080
        /*0970*/ 	.short	0x010a
        /*0972*/ 	.byte	0xff
	.zero		1


	//   ....[132]....
        /*0974*/ 	.word	0x0000aad0
        /*0978*/ 	.word	0x00000000
        /*097c*/ 	.word	0x00000078
        /*0980*/ 	.short	0x010a
        /*0982*/ 	.byte	0xff
	.zero		1


	//   ....[133]....
        /*0984*/ 	.word	0x0000ab30
        /*0988*/ 	.word	0x00000000
        /*098c*/ 	.word	0x00000050
        /*0990*/ 	.short	0x010a
        /*0992*/ 	.byte	0xff
	.zero		1


	//   ....[134]....
        /*0994*/ 	.word	0x0000ab90
        /*0998*/ 	.word	0x00000000
        /*099c*/ 	.word	0x00000058
        /*09a0*/ 	.short	0x010a
        /*09a2*/ 	.byte	0xff
	.zero		1


	//   ....[135]....
        /*09a4*/ 	.word	0x0000abf0
        /*09a8*/ 	.word	0x00000000
        /*09ac*/ 	.word	0x00000060
        /*09b0*/ 	.short	0x010a
        /*09b2*/ 	.byte	0xff
	.zero		1


	//   ....[136]....
        /*09b4*/ 	.word	0x0000ac50
        /*09b8*/ 	.word	0x00000000
        /*09bc*/ 	.word	0x00000068
        /*09c0*/ 	.short	0x010a
        /*09c2*/ 	.byte	0xff
	.zero		1


	//   ....[137]....
        /*09c4*/ 	.word	0x0000acb0
        /*09c8*/ 	.word	0x00000000
        /*09cc*/ 	.word	0x00000050
        /*09d0*/ 	.short	0x010a
        /*09d2*/ 	.byte	0xff
	.zero		1


	//   ....[138]....
        /*09d4*/ 	.word	0x0000ad10
        /*09d8*/ 	.word	0x00000000
        /*09dc*/ 	.word	0x00000058
        /*09e0*/ 	.short	0x010a
        /*09e2*/ 	.byte	0xff
	.zero		1


	//   ....[139]....
        /*09e4*/ 	.word	0x0000ad70
        /*09e8*/ 	.word	0x00000000
        /*09ec*/ 	.word	0x00000060
        /*09f0*/ 	.short	0x010a
        /*09f2*/ 	.byte	0xff
	.zero		1


	//   ....[140]....
        /*09f4*/ 	.word	0x0000adc0
        /*09f8*/ 	.word	0x00000003
        /*09fc*/ 	.word	0x00000080
        /*0a00*/ 	.short	0x010a
        /*0a02*/ 	.byte	0xff
	.zero		1


	//   ....[141]....
        /*0a04*/ 	.word	0x0000ae20
        /*0a08*/ 	.word	0x00000000
        /*0a0c*/ 	.word	0x00000030
        /*0a10*/ 	.short	0x010a
        /*0a12*/ 	.byte	0xff
	.zero		1


	//   ....[142]....
        /*0a14*/ 	.word	0x0000ae70
        /*0a18*/ 	.word	0x00000064
        /*0a1c*/ 	.word	0x000000a0
        /*0a20*/ 	.short	0x010a
        /*0a22*/ 	.byte	0xff
	.zero		1


	//   ....[143]....
        /*0a24*/ 	.word	0x0000aec0
        /*0a28*/ 	.word	0x00000004
        /*0a2c*/ 	.word	0x00000030
        /*0a30*/ 	.short	0x010a
        /*0a32*/ 	.byte	0xff
	.zero		1


	//   ....[144]....
        /*0a34*/ 	.word	0x0000af10
        /*0a38*/ 	.word	0x00000067
        /*0a3c*/ 	.word	0x00000030
        /*0a40*/ 	.short	0x010a
        /*0a42*/ 	.byte	0xff
	.zero		1


	//   ....[145]....
        /*0a44*/ 	.word	0x0000af60
        /*0a48*/ 	.word	0x00000067
        /*0a4c*/ 	.word	0x00000030
        /*0a50*/ 	.short	0x010a
        /*0a52*/ 	.byte	0xff
	.zero		1


	//----- nvinfo : EIATTR_NUM_MBARRIERS
	.align		4
.L_447:
        /*0a54*/ 	.byte	0x03, 0x38
        /*0a56*/ 	.short	0x0021


	//----- nvinfo : EIATTR_EXIT_INSTR_OFFSETS
	.align		4
        /*0a58*/ 	.byte	0x04, 0x1c
        /*0a5a*/ 	.short	(.L_449 - .L_448)


	//   ....[0]....
.L_448:
        /*0a5c*/ 	.word	0x00002b20


	//   ....[1]....
        /*0a60*/ 	.word	0x00003030


	//   ....[2]....
        /*0a64*/ 	.word	0x00003090


	//   ....[3]....
        /*0a68*/ 	.word	0x00004420


	//   ....[4]....
        /*0a6c*/ 	.word	0x00005750


	//   ....[5]....
        /*0a70*/ 	.word	0x00005790


	//   ....[6]....
        /*0a74*/ 	.word	0x0000a1d0


	//   ....[7]....
        /*0a78*/ 	.word	0x0000a250


	//   ....[8]....
        /*0a7c*/ 	.word	0x0000a280


	//   ....[9]....
        /*0a80*/ 	.word	0x0000a300


	//----- nvinfo : EIATTR_MAX_THREADS
	.align		4
.L_449:
        /*0a84*/ 	.byte	0x04, 0x05
        /*0a86*/ 	.short	(.L_451 - .L_450)
.L_450:
        /*0a88*/ 	.word	0x00000100
        /*0a8c*/ 	.word	0x00000001
        /*0a90*/ 	.word	0x00000001


	//----- nvinfo : EIATTR_CRS_STACK_SIZE
	.align		4
.L_451:
        /*0a94*/ 	.byte	0x04, 0x1e
        /*0a96*/ 	.short	(.L_453 - .L_452)
.L_452:
        /*0a98*/ 	.word	0x00000000


	//----- nvinfo : EIATTR_CBANK_PARAM_SIZE
	.align		4
.L_453:
        /*0a9c*/ 	.byte	0x03, 0x19
        /*0a9e*/ 	.short	0x0800


	//----- nvinfo : EIATTR_PARAM_CBANK
	.align		4
        /*0aa0*/ 	.byte	0x04, 0x0a
        /*0aa2*/ 	.short	(.L_455 - .L_454)
	.align		4
.L_454:
        /*0aa4*/ 	.word	index@(.nv.constant0._ZN7cutlass13device_kernelINS_4gemm6kernel13GemmUniversalIN4cute5tupleIJiiiiEEENS1_10collective13CollectiveMmaINS1_35MainloopSm100TmaUmmaWarpSpecializedILi3ELi2ELi4ENS5_IJNS4_1CILi2EEESB_NSA_ILi1EEEEEEEENS5_IJNSA_ILi256EEENSA_ILi128EEENSA_ILi64EEEEEENS_6half_tENS5_IJlSC_lEEESJ_SK_NS4_8TiledMMAINS4_8MMA_AtomIJNS4_26SM100_MMA_F16BF16_2x1SM_SSISJ_SJ_fLi256ELi128ELNS4_4UMMA5MajorE0ELSP_0ELNSO_7ScaleInE0ELSQ_0EEEEEENS4_6LayoutINS5_IJSC_SC_SC_EEENS5_IJNSA_ILi0EEESV_SV_EEEEENS5_IJNS4_10UnderscoreESY_SY_EEEEENS4_28SM100_TMA_2SM_LOAD_MULTICASTENS4_14ComposedLayoutINS4_7SwizzleILi3ELi4ELi3EEENS4_18smem_ptr_flag_bitsILi16EEENST_INS5_IJNSA_ILi8EEESH_EEENS5_IJSH_SC_EEEEEEEvNS4_8identityENS4_18SM100_TMA_2SM_LOADES1B_vS1C_EENS_8epilogue10collective18CollectiveEpilogueINS1F_23Sm100TmaWarpSpecializedILi4ELi2ELi32ELb1ELb0EEEJNS5_IJSG_SG_SH_EEENS5_IJNST_ISG_SC_EENST_INSA_ILi32EEESC_EEEEESJ_NS5_IJSC_llEEESJ_S1P_NS1F_6fusion15FusionCallbacksIS1J_NS1Q_17LinearCombinationISJ_fSJ_fLNS_15FloatRoundStyleE2EEES1K_S1O_JEEENS4_5SM1004TMEM4LOAD26SM100_TMEM_LOAD_16dp256b4xENS4_13SM90_TMA_LOADENS12_IS14_S16_NST_INS5_IJSH_S17_EEENS5_IJSC_SH_EEEEEEENS4_17SM75_U16x8_LDSM_TENS4_14SM90_TMA_STOREES24_NS4_17SM90_U16x8_STSM_TENS4_39AutoVectorizingCopyWithAssumedAlignmentILi128EEEEEEvvEEEEvNT_6ParamsE)
        /*0aa8*/ 	.short	0x0380
        /*0aaa*/ 	.short	0x0800


	//----- nvinfo : EIATTR_SW_WAR
	.align		4
.L_455:
        /*0aac*/ 	.byte	0x04, 0x36
        /*0aae*/ 	.short	(.L_457 - .L_456)
.L_456:
        /*0ab0*/ 	.word	0x00000008
.L_457:


//--------------------- .nv.info._ZN7cutlass13device_kernelINS_4gemm6kernel13GemmUniversalIN4cute5tupleIJiiiiEEENS1_10collective13CollectiveMmaINS1_35MainloopSm100TmaUmmaWarpSpecializedILi8ELi2ELi4ENS5_IJNS4_1CILi2EEESB_NSA_ILi1EEEEEEEENS5_IJNSA_ILi256EEENSA_ILi128EEENSA_ILi64EEEEEENS_6half_tENS5_IJlSC_lEEESJ_SK_NS4_8TiledMMAINS4_8MMA_AtomIJNS4_26SM100_MMA_F16BF16_2x1SM_SSISJ_SJ_fLi256ELi128ELNS4_4UMMA5MajorE0ELSP_0ELNSO_7ScaleInE0ELSQ_0EEEEEENS4_6LayoutINS5_IJSC_SC_SC_EEENS5_IJNSA_ILi0EEESV_SV_EEEEENS5_IJNS4_10UnderscoreESY_SY_EEEEENS4_28SM100_TMA_2SM_LOAD_MULTICASTENS4_14ComposedLayoutINS4_7SwizzleILi3ELi4ELi3EEENS4_18smem_ptr_flag_bitsILi16EEENST_INS5_IJNSA_ILi8EEESH_EEENS5_IJSH_SC_EEEEEEEvNS4_8identityENS4_18SM100_TMA_2SM_LOADES1B_vS1C_EENS_8epilogue10collective18CollectiveEpilogueINS1F_23Sm100TmaWarpSpecializedILi4ELi2ELi32ELb1ELb0EEEJNS5_IJSG_SG_SH_EEENS5_IJNST_ISG_SC_EENST_INSA_ILi32EEESC_EEEEESJ_NS5_IJSC_llEEESJ_S1P_NS1F_6fusion15FusionCallbacksIS1J_NS1Q_17LinearCombinationISJ_fSJ_fLNS_15FloatRoundStyleE2EEES1K_S1O_JEEENS4_5SM1004TMEM4LOAD26SM100_TMEM_LOAD_16dp256b4xENS4_13SM90_TMA_LOADENS12_IS14_S16_NST_INS5_IJSH_S17_EEENS5_IJSC_SH_EEEEEEENS4_17SM75_U16x8_LDSM_TENS4_14SM90_TMA_STOREES24_NS4_17SM90_U16x8_STSM_TENS4_39AutoVectorizingCopyWithAssumedAlignmentILi128EEEEEEvvEEEEvNT_6ParamsE --------------------------
	.section	.nv.info._ZN7cutlass13device_kernelINS_4gemm6kernel13GemmUniversalIN4cute5tupleIJiiiiEEENS1_10collective13CollectiveMmaINS1_35MainloopSm100TmaUmmaWarpSpecializedILi8ELi2ELi4ENS5_IJNS4_1CILi2EEESB_NSA_ILi1EEEEEEEENS5_IJNSA_ILi256EEENSA_ILi128EEENSA_ILi64EEEEEENS_6half_tENS5_IJlSC_lEEESJ_SK_NS4_8TiledMMAINS4_8MMA_AtomIJNS4_26SM100_MMA_F16BF16_2x1SM_SSISJ_SJ_fLi256ELi128ELNS4_4UMMA5MajorE0ELSP_0ELNSO_7ScaleInE0ELSQ_0EEEEEENS4_6LayoutINS5_IJSC_SC_SC_EEENS5_IJNSA_ILi0EEESV_SV_EEEEENS5_IJNS4_10UnderscoreESY_SY_EEEEENS4_28SM100_TMA_2SM_LOAD_MULTICASTENS4_14ComposedLayoutINS4_7SwizzleILi3ELi4ELi3EEENS4_18smem_ptr_flag_bitsILi16EEENST_INS5_IJNSA_ILi8EEESH_EEENS5_IJSH_SC_EEEEEEEvNS4_8identityENS4_18SM100_TMA_2SM_LOADES1B_vS1C_EENS_8epilogue10collective18CollectiveEpilogueINS1F_23Sm100TmaWarpSpecializedILi4ELi2ELi32ELb1ELb0EEEJNS5_IJSG_SG_SH_EEENS5_IJNST_ISG_SC_EENST_INSA_ILi32EEESC_EEEEESJ_NS5_IJSC_llEEESJ_S1P_NS1F_6fusion15FusionCallbacksIS1J_NS1Q_17LinearCombinationISJ_fSJ_fLNS_15FloatRoundStyleE2EEES1K_S1O_JEEENS4_5SM1004TMEM4LOAD26SM100_TMEM_LOAD_16dp256b4xENS4_13SM90_TMA_LOADENS12_IS14_S16_NST_INS5_IJSH_S17_EEENS5_IJSC_SH_EEEEEEENS4_17SM75_U16x8_LDSM_TENS4_14SM90_TMA_STOREES24_NS4_17SM90_U16x8_STSM_TENS4_39AutoVectorizingCopyWithAssumedAlignmentILi128EEEEEEvvEEEEvNT_6ParamsE,"",@"SHT_CUDA_INFO"
	.sectionflags	@""
	.align	4


	//----- nvinfo : EIATTR_CUDA_API_VERSION
	.align		4
        /*0000*/ 	.byte	0x04, 0x37
        /*0002*/ 	.short	(.L_459 - .L_458)
.L_458:
        /*0004*/ 	.word	0x00000082


	//----- nvinfo : EIATTR_KPARAM_INFO
	.align		4
.L_459:
        /*0008*/ 	.byte	0x04, 0x17
        /*000a*/ 	.short	(.L_461 - .L_460)
.L_460:
        /*000c*/ 	.word	0x00000000
        /*0010*/ 	.short	0x0000
        /*0012*/ 	.short	0x0000
        /*0014*/ 	.byte	0x00, 0xf0, 0x01, 0x20


	//----- nvinfo : EIATTR_AT_ENTRY_FRAGMENTS
	.align		4
.L_461:
        /*0018*/ 	.byte	0x04, 0x4f
        /*001a*/ 	.short	(.L_463 - .L_462)


	//   ....[0]....
.L_462:
        /*001c*/ 	.word	0x00000007


	//----- nvinfo : EIATTR_RESERVED_SMEM_USED
	.align		4
.L_463:
        /*0020*/ 	.byte	0x01, 0x41
	.zero		2


	//----- nvinfo : EIATTR_SPARSE_MMA_MASK
	.align		4
        /*0024*/ 	.byte	0x03, 0x50
        /*0026*/ 	.short	0x0000


	//----- nvinfo : EIATTR_TCGEN05_2CTA_USED
	.align		4
        /*0028*/ 	.byte	0x01, 0x52
	.zero		2


	//----- nvinfo : EIATTR_MAXREG_COUNT
	.align		4
        /*002c*/ 	.byte	0x03, 0x1b
        /*002e*/ 	.short	0x00ff


	//----- nvinfo : EIATTR_NUM_BARRIERS
	.align		4
        /*0030*/ 	.byte	0x02, 0x4c
        /*0032*/ 	.byte	0x07
	.zero		1


	//----- nvinfo : EIATTR_EXTERNS
	.align		4
        /*0034*/ 	.byte	0x04, 0x0f
        /*0036*/ 	.short	(.L_465 - .L_464)


	//   ....[0]....
	.align		4
.L_464:
        /*0038*/ 	.word	index@(__assertfail)


	//----- nvinfo : EIATTR_MERCURY_ISA_VERSION
	.align		4
.L_465:
        /*003c*/ 	.byte	0x03, 0x5f
        /*003e*/ 	.short	0x0101


	//----- nvinfo : EIATTR_INT_WARP_WIDE_INSTR_OFFSETS
	.align		4
        /*0040*/ 	.byte	0x04, 0x31
        /*0042*/ 	.short	(.L_467 - .L_466)


	//   ....[0]....
.L_466:
        /*0044*/ 	.word	0x00000e60


	//   ....[1]....
        /*0048*/ 	.word	0x00000f10


	//   ....[2]....
        /*004c*/ 	.word	0x00004670


	//   ....[3]....
        /*0050*/ 	.word	0x00004690


	//   ....[4]....
        /*0054*/ 	.word	0x000046c0


	//   ....[5]....
        /*0058*/ 	.word	0x00005240


	//   ....[6]....
        /*005c*/ 	.word	0x000052e0


	//   ....[7]....
        /*0060*/ 	.word	0x00005390


	//   ....[8]....
        /*0064*/ 	.word	0x00005400


	//   ....[9]....
        /*0068*/ 	.word	0x000054c0


	//   ....[10]....
        /*006c*/ 	.word	0x00005560


	//   ....[11]....
        /*0070*/ 	.word	0x000055d0


	//   ....[12]....
        /*0074*/ 	.word	0x00005690


	//   ....[13]....
        /*0078*/ 	.word	0x00005730


	//   ....[14]....
        /*007c*/ 	.word	0x000057d0


	//   ....[15]....
        /*0080*/ 	.word	0x000058c0


	//   ....[16]....
        /*0084*/ 	.word	0x000059a0


	//----- nvinfo : EIATTR_COOP_GROUP_MASK_REGIDS
	.align		4
.L_467:
        /*0088*/ 	.byte	0x04, 0x29
        /*008a*/ 	.short	(.L_469 - .L_468)


	//   ....[0]....
.L_468:
        /*008c*/ 	.word	0xffffffff


	//   ....[1]....
        /*0090*/ 	.word	0xffffffff


	//   ....[2]....
        /*0094*/ 	.word	0xffffffff


	//   ....[3]....
        /*0098*/ 	.word	0xffffffff


	//   ....[4]....
        /*009c*/ 	.word	0xffffffff


	//   ....[5]....
        /*00a0*/ 	.word	0xffffffff


	//   ....[6]....
        /*00a4*/ 	.word	0xffffffff


	//   ....[7]....
        /*00a8*/ 	.word	0xffffffff


	//   ....[8]....
        /*00ac*/ 	.word	0xffffffff


	//   ....[9]....
        /*00b0*/ 	.word	0xffffffff


	//   ....[10]....
        /*00b4*/ 	.word	0xffffffff


	//   ....[11]....
        /*00b8*/ 	.word	0xffffffff


	//   ....[12]....
        /*00bc*/ 	.word	0xffffffff


	//   ....[13]....
        /*00c0*/ 	.word	0xffffffff


	//----- nvinfo : EIATTR_COOP_GROUP_INSTR_OFFSETS
	.align		4
.L_469:
        /*00c4*/ 	.byte	0x04, 0x28
        /*00c6*/ 	.short	(.L_471 - .L_470)


	//   ....[0]....
.L_470:
        /*00c8*/ 	.word	0x000000b0


	//   ....[1]....
        /*00cc*/ 	.word	0x00000520


	//   ....[2]....
        /*00d0*/ 	.word	0x00000770


	//   ....[3]....
        /*00d4*/ 	.word	0x00000910


	//   ....[4]....
        /*00d8*/ 	.word	0x00000a10


	//   ....[5]....
        /*00dc*/ 	.word	0x00000b80


	//   ....[6]....
        /*00e0*/ 	.word	0x00000d20


	//   ....[7]....
        /*00e4*/ 	.word	0x00000f80


	//   ....[8]....
        /*00e8*/ 	.word	0x00002320


	//   ....[9]....
        /*00ec*/ 	.word	0x00003450


	//   ....[10]....
        /*00f0*/ 	.word	0x00003920


	//   ....[11]....
        /*00f4*/ 	.word	0x00003950


	//   ....[12]....
        /*00f8*/ 	.word	0x00004570


	//   ....[13]....
        /*00fc*/ 	.word	0x00004780


	//----- nvinfo : EIATTR_VRC_CTA_INIT_COUNT
	.align		4
.L_471:
        /*0100*/ 	.byte	0x02, 0x4a
        /*0102*/ 	.byte	0x80
	.zero		1


	//----- nvinfo : EIATTR_SYSCALL_OFFSETS
	.align		4
        /*0104*/ 	.byte	0x04, 0x46
        /*0106*/ 	.short	(.L_473 - .L_472)


	//   ....[0]....
.L_472:
        /*0108*/ 	.word	0x00006500


	//   ....[1]....
        /*010c*/ 	.word	0x000065f0


	//   ....[2]....
        /*0110*/ 	.word	0x00006dc0


	//   ....[3]....
        /*0114*/ 	.word	0x00006f30


	//   ....[4]....
        /*0118*/ 	.word	0x00007c10


	//   ....[5]....
        /*011c*/ 	.word	0x00007d80


	//   ....[6]....
        /*0120*/ 	.word	0x00008a20


	//   ....[7]....
        /*0124*/ 	.word	0x00008b90


	//   ....[8]....
        /*0128*/ 	.word	0x00009820


	//   ....[9]....
        /*012c*/ 	.word	0x00009990


	//----- nvinfo : EIATTR_MBARRIER_INSTR_OFFSETS
	.align		4
.L_473:
        /*0130*/ 	.byte	0x04, 0x39
        /*0132*/ 	.short	(.L_475 - .L_474)


	//   ....[0]....
.L_474:
        /*0134*/ 	.word	0x00000660
        /*0138*/ 	.word	0x000000ff
        /*013c*/ 	.word	0x00000000
        /*0140*/ 	.short	0x0100
        /*0142*/ 	.byte	0x04
	.zero		1


	//   ....[1]....
        /*0144*/ 	.word	0x00000670
        /*0148*/ 	.word	0x000000ff
        /*014c*/ 	.word	0x00000040
        /*0150*/ 	.short	0x0100
        /*0152*/ 	.byte	0x04
	.zero		1


	//   ....[2]....
        /*0154*/ 	.word	0x00000680
        /*0158*/ 	.word	0x000000ff
        /*015c*/ 	.word	0x00000008
        /*0160*/ 	.short	0x0100
        /*0162*/ 	.byte	0x04
	.zero		1


	//   ....[3]....
        /*0164*/ 	.word	0x00000690
        /*0168*/ 	.word	0x000000ff
        /*016c*/ 	.word	0x00000048
        /*0170*/ 	.short	0x0100
        /*0172*/ 	.byte	0x04
	.zero		1


	//   ....[4]....
        /*0174*/ 	.word	0x000006a0
        /*0178*/ 	.word	0x000000ff
        /*017c*/ 	.word	0x00000010
        /*0180*/ 	.short	0x0100
        /*0182*/ 	.byte	0x04
	.zero		1


	//   ....[5]....
        /*0184*/ 	.word	0x000006b0
        /*0188*/ 	.word	0x000000ff
        /*018c*/ 	.word	0x00000050
        /*0190*/ 	.short	0x0100
        /*0192*/ 	.byte	0x04
	.zero		1


	//   ....[6]....
        /*0194*/ 	.word	0x000006c0
        /*0198*/ 	.word	0x000000ff
        /*019c*/ 	.word	0x00000018
        /*01a0*/ 	.short	0x0100
        /*01a2*/ 	.byte	0x04
	.zero		1


	//   ....[7]....
        /*01a4*/ 	.word	0x000006d0
        /*01a8*/ 	.word	0x000000ff
        /*01ac*/ 	.word	0x00000058
        /*01b0*/ 	.short	0x0100
        /*01b2*/ 	.byte	0x04
	.zero		1


	//   ....[8]....
        /*01b4*/ 	.word	0x000006e0
        /*01b8*/ 	.word	0x000000ff
        /*01bc*/ 	.word	0x00000020
        /*01c0*/ 	.short	0x0100
        /*01c2*/ 	.byte	0x04
	.zero		1


	//   ....[9]....
        /*01c4*/ 	.word	0x000006f0
        /*01c8*/ 	.word	0x000000ff
        /*01cc*/ 	.word	0x00000060
        /*01d0*/ 	.short	0x0100
        /*01d2*/ 	.byte	0x04
	.zero		1


	//   ....[10]....
        /*01d4*/ 	.word	0x00000700
        /*01d8*/ 	.word	0x000000ff
        /*01dc*/ 	.word	0x00000028
        /*01e0*/ 	.short	0x0100
        /*01e2*/ 	.byte	0x04
	.zero		1


	//   ....[11]....
        /*01e4*/ 	.word	0x00000710
        /*01e8*/ 	.word	0x000000ff
        /*01ec*/ 	.word	0x00000068
        /*01f0*/ 	.short	0x0100
        /*01f2*/ 	.byte	0x04
	.zero		1


	//   ....[12]....
        /*01f4*/ 	.word	0x00000720
        /*01f8*/ 	.word	0x000000ff
        /*01fc*/ 	.word	0x00000030
        /*0200*/ 	.short	0x0100
        /*0202*/ 	.byte	0x04
	.zero		1


	//   ....[13]....
        /*0204*/ 	.word	0x00000730
        /*0208*/ 	.word	0x000000ff
        /*020c*/ 	.word	0x00000070
        /*0210*/ 	.short	0x0100
        /*0212*/ 	.byte	0x04
	.zero		1


	//   ....[14]....
        /*0214*/ 	.word	0x00000740
        /*0218*/ 	.word	0x000000ff
        /*021c*/ 	.word	0x00000038
        /*0220*/ 	.short	0x0100
        /*0222*/ 	.byte	0x04
	.zero		1


	//   ....[15]....
        /*0224*/ 	.word	0x00000750
        /*0228*/ 	.word	0x000000ff
        /*022c*/ 	.word	0x00000078
        /*0230*/ 	.short	0x0100
        /*0232*/ 	.byte	0x04
	.zero		1


	//   ....[16]....
        /*0234*/ 	.word	0x00000880
        /*0238*/ 	.word	0x000000ff
        /*023c*/ 	.word	0x00000080
        /*0240*/ 	.short	0x0100
        /*0242*/ 	.byte	0x04
	.zero		1


	//   ....[17]....
        /*0244*/ 	.word	0x00000890
        /*0248*/ 	.word	0x000000ff
        /*024c*/ 	.word	0x000000a0
        /*0250*/ 	.short	0x0100
        /*0252*/ 	.byte	0x04
	.zero		1


	//   ....[18]....
        /*0254*/ 	.word	0x000008a0
        /*0258*/ 	.word	0x000000ff
        /*025c*/ 	.word	0x00000088
        /*0260*/ 	.short	0x0100
        /*0262*/ 	.byte	0x04
	.zero		1


	//   ....[19]....
        /*0264*/ 	.word	0x000008b0
        /*0268*/ 	.word	0x000000ff
        /*026c*/ 	.word	0x000000a8
        /*0270*/ 	.short	0x0100
        /*0272*/ 	.byte	0x04
	.zero		1


	//   ....[20]....
        /*0274*/ 	.word	0x000008c0
        /*0278*/ 	.word	0x000000ff
        /*027c*/ 	.word	0x00000090
        /*0280*/ 	.short	0x0100
        /*0282*/ 	.byte	0x04
	.zero		1


	//   ....[21]....
        /*0284*/ 	.word	0x000008d0
        /*0288*/ 	.word	0x000000ff
        /*028c*/ 	.word	0x000000b0
        /*0290*/ 	.short	0x0100
        /*0292*/ 	.byte	0x04
	.zero		1


	//   ....[22]....
        /*0294*/ 	.word	0x000008e0
        /*0298*/ 	.word	0x000000ff
        /*029c*/ 	.word	0x00000098
        /*02a0*/ 	.short	0x0100
        /*02a2*/ 	.byte	0x04
	.zero		1


	//   ....[23]....
        /*02a4*/ 	.word	0x000008f0
        /*02a8*/ 	.word	0x000000ff
        /*02ac*/ 	.word	0x000000b8
        /*02b0*/ 	.short	0x0100
        /*02b2*/ 	.byte	0x04
	.zero		1


	//   ....[24]....
        /*02b4*/ 	.word	0x000009e0
        /*02b8*/ 	.word	0x000000ff
        /*02bc*/ 	.word	0x000000c0
        /*02c0*/ 	.short	0x0100
        /*02c2*/ 	.byte	0x06
	.zero		1


	//   ....[25]....
        /*02c4*/ 	.word	0x000009f0
        /*02c8*/ 	.word	0x000000ff
        /*02cc*/ 	.word	0x000000c8
        /*02d0*/ 	.short	0x0100
        /*02d2*/ 	.byte	0x06
	.zero		1


	//   ....[26]....
        /*02d4*/ 	.word	0x00000b30
        /*02d8*/ 	.word	0x000000ff
        /*02dc*/ 	.word	0x000000d0
        /*02e0*/ 	.short	0x0100
        /*02e2*/ 	.byte	0x06
	.zero		1


	//   ....[27]....
        /*02e4*/ 	.word	0x00000b40
        /*02e8*/ 	.word	0x000000ff
        /*02ec*/ 	.word	0x000000e0
        /*02f0*/ 	.short	0x0100
        /*02f2*/ 	.byte	0x06
	.zero		1


	//   ....[28]....
        /*02f4*/ 	.word	0x00000b50
        /*02f8*/ 	.word	0x000000ff
        /*02fc*/ 	.word	0x000000d8
        /*0300*/ 	.short	0x0100
        /*0302*/ 	.byte	0x06
	.zero		1


	//   ....[29]....
        /*0304*/ 	.word	0x00000b60
        /*0308*/ 	.word	0x000000ff
        /*030c*/ 	.word	0x000000e8
        /*0310*/ 	.short	0x0100
        /*0312*/ 	.byte	0x06
	.zero		1


	//   ....[30]....
        /*0314*/ 	.word	0x00000c90
        /*0318*/ 	.word	0x000000ff
        /*031c*/ 	.word	0x000000f0
        /*0320*/ 	.short	0x0100
        /*0322*/ 	.byte	0x04
	.zero		1


	//   ....[31]....
        /*0324*/ 	.word	0x00000ca0
        /*0328*/ 	.word	0x000000ff
        /*032c*/ 	.word	0x00000110
        /*0330*/ 	.short	0x0100
        /*0332*/ 	.byte	0x04
	.zero		1


	//   ....[32]....
        /*0334*/ 	.word	0x00000cb0
        /*0338*/ 	.word	0x000000ff
        /*033c*/ 	.word	0x000000f8
        /*0340*/ 	.short	0x0100
        /*0342*/ 	.byte	0x04
	.zero		1


	//   ....[33]....
        /*0344*/ 	.word	0x00000cc0
        /*0348*/ 	.word	0x000000ff
        /*034c*/ 	.word	0x00000118
        /*0350*/ 	.short	0x0100
        /*0352*/ 	.byte	0x04
	.zero		1


	//   ....[34]....
        /*0354*/ 	.word	0x00000cd0
        /*0358*/ 	.word	0x000000ff
        /*035c*/ 	.word	0x00000100
        /*0360*/ 	.short	0x0100
        /*0362*/ 	.byte	0x04
	.zero		1


	//   ....[35]....
        /*0364*/ 	.word	0x00000ce0
        /*0368*/ 	.word	0x000000ff
        /*036c*/ 	.word	0x00000120
        /*0370*/ 	.short	0x0100
        /*0372*/ 	.byte	0x04
	.zero		1


	//   ....[36]....
        /*0374*/ 	.word	0x00000cf0
        /*0378*/ 	.word	0x000000ff
        /*037c*/ 	.word	0x00000108
        /*0380*/ 	.short	0x0100
        /*0382*/ 	.byte	0x04
	.zero		1


	//   ....[37]....
        /*0384*/ 	.word	0x00000d00
        /*0388*/ 	.word	0x000000ff
        /*038c*/ 	.word	0x00000128
        /*0390*/ 	.short	0x0100
        /*0392*/ 	.byte	0x04
	.zero		1


	//   ....[38]....
        /*0394*/ 	.word	0x00000e00
        /*0398*/ 	.word	0x000000ff
        /*039c*/ 	.word	0x00000130
        /*03a0*/ 	.short	0x0100
        /*03a2*/ 	.byte	0x04
	.zero		1


	//   ....[39]....
        /*03a4*/ 	.word	0x00000e10
        /*03a8*/ 	.word	0x000000ff
        /*03ac*/ 	.word	0x00000140
        /*03b0*/ 	.short	0x0100
        /*03b2*/ 	.byte	0x04
	.zero		1


	//   ....[40]....
        /*03b4*/ 	.word	0x00000e20
        /*03b8*/ 	.word	0x000000ff
        /*03bc*/ 	.word	0x00000138
        /*03c0*/ 	.short	0x0100
        /*03c2*/ 	.byte	0x04
	.zero		1


	//   ....[41]....
        /*03c4*/ 	.word	0x00000e30
        /*03c8*/ 	.word	0x000000ff
        /*03cc*/ 	.word	0x00000148
        /*03d0*/ 	.short	0x0100
        /*03d2*/ 	.byte	0x04
	.zero		1


	//   ....[42]....
        /*03d4*/ 	.word	0x00000f30
        /*03d8*/ 	.word	0x000000ff
        /*03dc*/ 	.word	0x00000150
        /*03e0*/ 	.short	0x0100
        /*03e2*/ 	.byte	0x06
	.zero		1


	//   ....[43]....
        /*03e4*/ 	.word	0x00001b60
        /*03e8*/ 	.word	0x00000000
        /*03ec*/ 	.word	0x00000140
        /*03f0*/ 	.short	0x010a
        /*03f2*/ 	.byte	0xff
	.zero		1


	//   ....[44]....
        /*03f4*/ 	.word	0x00001b80
        /*03f8*/ 	.word	0x00000000
        /*03fc*/ 	.word	0x00000130
        /*0400*/ 	.short	0x0101
        /*0402*/ 	.byte	0xff
	.zero		1


	//   ....[45]....
        /*0404*/ 	.word	0x00001c30
        /*0408*/ 	.word	0x000000ff
        /*040c*/ 	.word	0x00000040
        /*0410*/ 	.short	0x010a
        /*0412*/ 	.byte	0x04
	.zero		1


	//   ....[46]....
        /*0414*/ 	.word	0x00001d00
        /*0418*/ 	.word	0x000000ff
        /*041c*/ 	.word	0x00000040
        /*0420*/ 	.short	0x010a
        /*0422*/ 	.byte	0x21
	.zero		1


	//   ....[47]....
        /*0424*/ 	.word	0x00001eb0
        /*0428*/ 	.word	0x000000ff
        /*042c*/ 	.word	0x00000040
        /*0430*/ 	.short	0x010a
        /*0432*/ 	.byte	0x05
	.zero		1


	//   ....[48]....
        /*0434*/ 	.word	0x00001fd0
        /*0438*/ 	.word	0x000000ff
        /*043c*/ 	.word	0x000000c8
        /*0440*/ 	.short	0x0101
        /*0442*/ 	.byte	0x0d
	.zero		1


	//   ....[49]....
        /*0444*/ 	.word	0x00001ff0
        /*0448*/ 	.word	0x000000ff
        /*044c*/ 	.word	0x00000040
        /*0450*/ 	.short	0x010a
        /*0452*/ 	.byte	0x04
	.zero		1


	//   ....[50]....
        /*0454*/ 	.word	0x00002070
        /*0458*/ 	.word	0x000000ff
        /*045c*/ 	.word	0x00000040
        /*0460*/ 	.short	0x010a
        /*0462*/ 	.byte	0x11
	.zero		1


	//   ....[51]....
        /*0464*/ 	.word	0x00002210
        /*0468*/ 	.word	0x000000ff
        /*046c*/ 	.word	0x00000040
        /*0470*/ 	.short	0x010a
        /*0472*/ 	.byte	0x05
	.zero		1


	//   ....[52]....
        /*0474*/ 	.word	0x00002350
        /*0478*/ 	.word	0x00000003
        /*047c*/ 	.word	0x000000d0
        /*0480*/ 	.short	0x010a
        /*0482*/ 	.byte	0xff
	.zero		1


	//   ....[53]....
        /*0484*/ 	.word	0x000024a0
        /*0488*/ 	.word	0x00000000
        /*048c*/ 	.word	0x00000000
        /*0490*/ 	.short	0x0101
        /*0492*/ 	.byte	0xff
	.zero		1


	//   ....[54]....
        /*0494*/ 	.word	0x00002a60
        /*0498*/ 	.word	0x000000ff
        /*049c*/ 	.word	0x00000000
        /*04a0*/ 	.short	0x010a
        /*04a2*/ 	.byte	0x04
	.zero		1


	//   ....[55]....
        /*04a4*/ 	.word	0x00002af0
        /*04a8*/ 	.word	0x000000ff
        /*04ac*/ 	.word	0x00000000
        /*04b0*/ 	.short	0x010a
        /*04b2*/ 	.byte	0x05
	.zero		1


	//   ....[56]....
        /*04b4*/ 	.word	0x00002b80
        /*04b8*/ 	.word	0x000000ff
        /*04bc*/ 	.word	0x00000000
        /*04c0*/ 	.short	0x010a
        /*04c2*/ 	.byte	0x05
	.zero		1


	//   ....[57]....
        /*04c4*/ 	.word	0x00002c10
        /*04c8*/ 	.word	0x000000ff
        /*04cc*/ 	.word	0x00000000
        /*04d0*/ 	.short	0x010a
        /*04d2*/ 	.byte	0x05
	.zero		1


	//   ....[58]....
        /*04d4*/ 	.word	0x00002ca0
        /*04d8*/ 	.word	0x000000ff
        /*04dc*/ 	.word	0x00000000
        /*04e0*/ 	.short	0x010a
        /*04e2*/ 	.byte	0x05
	.zero		1


	//   ....[59]....
        /*04e4*/ 	.word	0x00002d30
        /*04e8*/ 	.word	0x000000ff
        /*04ec*/ 	.word	0x00000000
        /*04f0*/ 	.short	0x010a
        /*04f2*/ 	.byte	0x05
	.zero		1


	//   ....[60]....
        /*04f4*/ 	.word	0x00002dc0
        /*04f8*/ 	.word	0x000000ff
        /*04fc*/ 	.word	0x00000000
        /*0500*/ 	.short	0x010a
        /*0502*/ 	.byte	0x05
	.zero		1


	//   ....[61]....
        /*0504*/ 	.word	0x00002e60
        /*0508*/ 	.word	0x00000000
        /*050c*/ 	.word	0x00000000
        /*0510*/ 	.short	0x010a
        /*0512*/ 	.byte	0xff
	.zero		1


	//   ....[62]....
        /*0514*/ 	.word	0x00002fa0
        /*0518*/ 	.word	0x00000000
        /*051c*/ 	.word	0x00000130
        /*0520*/ 	.short	0x010a
        /*0522*/ 	.byte	0xff
	.zero		1


	//   ....[63]....
        /*0524*/ 	.word	0x00003010
        /*0528*/ 	.word	0x00000004
        /*052c*/ 	.word	0x00000000
        /*0530*/ 	.short	0x0101
        /*0532*/ 	.byte	0xff
	.zero		1


	//   ....[64]....
        /*0534*/ 	.word	0x00003030
        /*0538*/ 	.word	0x000000ff
        /*053c*/ 	.word	0x000000e0
        /*0540*/ 	.short	0x010a
        /*0542*/ 	.byte	0x04
	.zero		1


	//   ....[65]....
        /*0544*/ 	.word	0x00003150
        /*0548*/ 	.word	0x00000000
        /*054c*/ 	.word	0x000000d0
        /*0550*/ 	.short	0x010a
        /*0552*/ 	.byte	0xff
	.zero		1


	//   ....[66]....
        /*0554*/ 	.word	0x00003250
        /*0558*/ 	.word	0x00000000
        /*055c*/ 	.word	0x00000000
        /*0560*/ 	.short	0x0101
        /*0562*/ 	.byte	0xff
	.zero		1


	//   ....[67]....
        /*0564*/ 	.word	0x000032e0
        /*0568*/ 	.word	0x000000ff
        /*056c*/ 	.word	0x000000e0
        /*0570*/ 	.short	0x0106
        /*0572*/ 	.byte	0x04
	.zero		1


	//   ....[68]....
        /*0574*/ 	.word	0x00003300
        /*0578*/ 	.word	0x000000ff
        /*057c*/ 	.word	0x000000e0
        /*0580*/ 	.short	0x010a
        /*0582*/ 	.byte	0x04
	.zero		1


	//   ....[69]....
        /*0584*/ 	.word	0x00003390
        /*0588*/ 	.word	0x000000ff
        /*058c*/ 	.word	0x000000e0
        /*0590*/ 	.short	0x0106
        /*0592*/ 	.byte	0x07
	.zero		1


	//   ....[70]....
        /*0594*/ 	.word	0x000033d0
        /*0598*/ 	.word	0x00000000
        /*059c*/ 	.word	0x000000e0
        /*05a0*/ 	.short	0x010a
        /*05a2*/ 	.byte	0xff
	.zero		1


	//   ....[71]....
        /*05a4*/ 	.word	0x00003620
        /*05a8*/ 	.word	0x000000ff
        /*05ac*/ 	.word	0x00000008
        /*05b0*/ 	.short	0x010a
        /*05b2*/ 	.byte	0x05
	.zero		1


	//   ....[72]....
        /*05b4*/ 	.word	0x00003640
        /*05b8*/ 	.word	0x000000ff
        /*05bc*/ 	.word	0x00000008
        /*05c0*/ 	.short	0x010a
        /*05c2*/ 	.byte	0x05
	.zero		1


	//   ....[73]....
        /*05c4*/ 	.word	0x000037d0
        /*05c8*/ 	.word	0x000000ff
        /*05cc*/ 	.word	0x00000008
        /*05d0*/ 	.short	0x010a
        /*05d2*/ 	.byte	0x05
	.zero		1


	//   ....[74]....
        /*05d4*/ 	.word	0x000037f0
        /*05d8*/ 	.word	0x000000ff
        /*05dc*/ 	.word	0x00000008
        /*05e0*/ 	.short	0x010a
        /*05e2*/ 	.byte	0x05
	.zero		1


	//   ....[75]....
        /*05e4*/ 	.word	0x000038b0
        /*05e8*/ 	.word	0x000000ff
        /*05ec*/ 	.word	0x00000000
        /*05f0*/ 	.short	0x0101
        /*05f2*/ 	.byte	0x04
	.zero		1


	//   ....[76]....
        /*05f4*/ 	.word	0x00003bf0
        /*05f8*/ 	.word	0x00000000
        /*05fc*/ 	.word	0x000000d0
        /*0600*/ 	.short	0x010a
        /*0602*/ 	.byte	0xff
	.zero		1


	//   ....[77]....
        /*0604*/ 	.word	0x00003cb0
        /*0608*/ 	.word	0x00000000
        /*060c*/ 	.word	0x00000000
        /*0610*/ 	.short	0x0101
        /*0612*/ 	.byte	0xff
	.zero		1


	//   ....[78]....
        /*0614*/ 	.word	0x00003d70
        /*0618*/ 	.word	0x000000ff
        /*061c*/ 	.word	0x00000000
        /*0620*/ 	.short	0x010a
        /*0622*/ 	.byte	0x04
	.zero		1


	//   ....[79]....
        /*0624*/ 	.word	0x00003d80
        /*0628*/ 	.word	0x000000ff
        /*062c*/ 	.word	0x00000110
        /*0630*/ 	.short	0x010a
        /*0632*/ 	.byte	0x1f
	.zero		1


	//   ....[80]....
        /*0634*/ 	.word	0x00003e30
        /*0638*/ 	.word	0x000000ff
        /*063c*/ 	.word	0x00000000
        /*0640*/ 	.short	0x010a
        /*0642*/ 	.byte	0x05
	.zero		1


	//   ....[81]....
        /*0644*/ 	.word	0x00003f60
        /*0648*/ 	.word	0x000000ff
        /*064c*/ 	.word	0x00000000
        /*0650*/ 	.short	0x010a
        /*0652*/ 	.byte	0x04
	.zero		1


	//   ....[82]....
        /*0654*/ 	.word	0x00004260
        /*0658*/ 	.word	0x000000ff
        /*065c*/ 	.word	0x00000000
        /*0660*/ 	.short	0x010a
        /*0662*/ 	.byte	0x04
	.zero		1


	//   ....[83]....
        /*0664*/ 	.word	0x000042f0
        /*0668*/ 	.word	0x000000ff
        /*066c*/ 	.word	0x00000000
        /*0670*/ 	.short	0x010a
        /*0672*/ 	.byte	0x05
	.zero		1


	//   ....[84]....
        /*0674*/ 	.word	0x00004380
        /*0678*/ 	.word	0x000000ff
        /*067c*/ 	.word	0x00000000
        /*0680*/ 	.short	0x010a
        /*0682*/ 	.byte	0x05
	.zero		1


	//   ....[85]....
        /*0684*/ 	.word	0x00004420
        /*0688*/ 	.word	0x00000000
        /*068c*/ 	.word	0x00000000
        /*0690*/ 	.short	0x010a
        /*0692*/ 	.byte	0xff
	.zero		1


	//   ....[86]....
        /*0694*/ 	.word	0x00004460
        /*0698*/ 	.word	0x00000000
        /*069c*/ 	.word	0x00000000
        /*06a0*/ 	.short	0x010a
        /*06a2*/ 	.byte	0xff
	.zero		1


	//   ....[87]....
        /*06a4*/ 	.word	0x000044d0
        /*06a8*/ 	.word	0x000000ff
        /*06ac*/ 	.word	0x00000000
        /*06b0*/ 	.short	0x0101
        /*06b2*/ 	.byte	0x04
	.zero		1


	//   ....[88]....
        /*06b4*/ 	.word	0x00004510
        /*06b8*/ 	.word	0x000000ff
        /*06bc*/ 	.word	0x00000150
        /*06c0*/ 	.short	0x010a
        /*06c2*/ 	.byte	0x1a
	.zero		1


	//   ....[89]....
        /*06c4*/ 	.word	0x00004560
        /*06c8*/ 	.word	0x000000ff
        /*06cc*/ 	.word	0x00000000
        /*06d0*/ 	.short	0x0101
        /*06d2*/ 	.byte	0x04
	.zero		1


	//   ....[90]....
        /*06d4*/ 	.word	0x00004a40
        /*06d8*/ 	.word	0x0000000c
        /*06dc*/ 	.word	0x000000d0
        /*06e0*/ 	.short	0x010a
        /*06e2*/ 	.byte	0xff
	.zero		1


	//   ....[91]....
        /*06e4*/ 	.word	0x00004bb0
        /*06e8*/ 	.word	0x00000000
        /*06ec*/ 	.word	0x00000000
        /*06f0*/ 	.short	0x0101
        /*06f2*/ 	.byte	0xff
	.zero		1


	//   ....[92]....
        /*06f4*/ 	.word	0x00005040
        /*06f8*/ 	.word	0x000000ff
        /*06fc*/ 	.word	0x000000c8
        /*0700*/ 	.short	0x010a
        /*0702*/ 	.byte	0x15
	.zero		1


	//   ....[93]....
        /*0704*/ 	.word	0x000051c0
        /*0708*/ 	.word	0x000000ff
        /*070c*/ 	.word	0x000000a0
        /*0710*/ 	.short	0x010a
        /*0712*/ 	.byte	0x15
	.zero		1


	//   ....[94]....
        /*0714*/ 	.word	0x000053b0
        /*0718*/ 	.word	0x000000ff
        /*071c*/ 	.word	0x00000080
        /*0720*/ 	.short	0x010b
        /*0722*/ 	.byte	0x15
	.zero		1


	//   ....[95]....
        /*0724*/ 	.word	0x000053c0
        /*0728*/ 	.word	0x000000ff
        /*072c*/ 	.word	0x00000000
        /*0730*/ 	.short	0x0101
        /*0732*/ 	.byte	0x2e
	.zero		1


	//   ....[96]....
        /*0734*/ 	.word	0x000053d0
        /*0738*/ 	.word	0x000000ff
        /*073c*/ 	.word	0x000000a8
        /*0740*/ 	.short	0x010a
        /*0742*/ 	.byte	0x15
	.zero		1


	//   ....[97]....
        /*0744*/ 	.word	0x00005580
        /*0748*/ 	.word	0x000000ff
        /*074c*/ 	.word	0x00000088
        /*0750*/ 	.short	0x010b
        /*0752*/ 	.byte	0x15
	.zero		1


	//   ....[98]....
        /*0754*/ 	.word	0x00005590
        /*0758*/ 	.word	0x000000ff
        /*075c*/ 	.word	0x00000000
        /*0760*/ 	.short	0x0101
        /*0762*/ 	.byte	0x27
	.zero		1


	//   ....[99]....
        /*0764*/ 	.word	0x000055a0
        /*0768*/ 	.word	0x000000ff
        /*076c*/ 	.word	0x000000b0
        /*0770*/ 	.short	0x010a
        /*0772*/ 	.byte	0x15
	.zero		1


	//   ....[100]....
        /*0774*/ 	.word	0x00005750
        /*0778*/ 	.word	0x000000ff
        /*077c*/ 	.word	0x00000090
        /*0780*/ 	.short	0x010b
        /*0782*/ 	.byte	0x15
	.zero		1


	//   ....[101]....
        /*0784*/ 	.word	0x00005760
        /*0788*/ 	.word	0x000000ff
        /*078c*/ 	.word	0x00000000
        /*0790*/ 	.short	0x0101
        /*0792*/ 	.byte	0x26
	.zero		1


	//   ....[102]....
        /*0794*/ 	.word	0x00005770
        /*0798*/ 	.word	0x000000ff
        /*079c*/ 	.word	0x000000b8
        /*07a0*/ 	.short	0x010a
        /*07a2*/ 	.byte	0x15
	.zero		1


	//   ....[103]....
        /*07a4*/ 	.word	0x000059c0
        /*07a8*/ 	.word	0x000000ff
        /*07ac*/ 	.word	0x00000098
        /*07b0*/ 	.short	0x010b
        /*07b2*/ 	.byte	0x15
	.zero		1


	//   ....[104]....
        /*07b4*/ 	.word	0x000059d0
        /*07b8*/ 	.word	0x000000ff
        /*07bc*/ 	.word	0x00000000
        /*07c0*/ 	.short	0x0101
        /*07c2*/ 	.byte	0x25
	.zero		1


	//   ....[105]....
        /*07c4*/ 	.word	0x00005a10
        /*07c8*/ 	.word	0x000000ff
        /*07cc*/ 	.word	0x000000a0
        /*07d0*/ 	.short	0x010a
        /*07d2*/ 	.byte	0x15
	.zero		1


	//   ....[106]....
        /*07d4*/ 	.word	0x00005a30
        /*07d8*/ 	.word	0x000000ff
        /*07dc*/ 	.word	0x000000a8
        /*07e0*/ 	.short	0x010a
        /*07e2*/ 	.byte	0x15
	.zero		1


	//   ....[107]....
        /*07e4*/ 	.word	0x00005a50
        /*07e8*/ 	.word	0x000000ff
        /*07ec*/ 	.word	0x000000b0
        /*07f0*/ 	.short	0x010a
        /*07f2*/ 	.byte	0x15
	.zero		1


	//   ....[108]....
        /*07f4*/ 	.word	0x00005a90
        /*07f8*/ 	.word	0x00000000
        /*07fc*/ 	.word	0x000000b8
        /*0800*/ 	.short	0x010a
        /*0802*/ 	.byte	0xff
	.zero		1


	//   ....[109]....
        /*0804*/ 	.word	0x00005d90
        /*0808*/ 	.word	0x00000003
        /*080c*/ 	.word	0x000000d0
        /*0810*/ 	.short	0x010a
        /*0812*/ 	.byte	0xff
	.zero		1


	//   ....[110]....
        /*0814*/ 	.word	0x00005f10
        /*0818*/ 	.word	0x00000000
        /*081c*/ 	.word	0x00000000
        /*0820*/ 	.short	0x0101
        /*0822*/ 	.byte	0xff
	.zero		1


	//   ....[111]....
        /*0824*/ 	.word	0x00006a60
        /*0828*/ 	.word	0x000000ff
        /*082c*/ 	.word	0x00000080
        /*0830*/ 	.short	0x010a
        /*0832*/ 	.byte	0x2b
	.zero		1


	//   ....[112]....
        /*0834*/ 	.word	0x00006aa0
        /*0838*/ 	.word	0x00000064
        /*083c*/ 	.word	0x000000f0
        /*0840*/ 	.short	0x010a
        /*0842*/ 	.byte	0xff
	.zero		1


	//   ....[113]....
        /*0844*/ 	.word	0x00006ba0
        /*0848*/ 	.word	0x000000ff
        /*084c*/ 	.word	0x00000080
        /*0850*/ 	.short	0x010a
        /*0852*/ 	.byte	0x2b
	.zero		1


	//   ....[114]....
        /*0854*/ 	.word	0x00006ca0
        /*0858*/ 	.word	0x00000064
        /*085c*/ 	.word	0x000000f0
        /*0860*/ 	.short	0x010a
        /*0862*/ 	.byte	0xff
	.zero		1


	//   ....[115]....
        /*0864*/ 	.word	0x00007950
        /*0868*/ 	.word	0x00000000
        /*086c*/ 	.word	0x00000000
        /*0870*/ 	.short	0x0101
        /*0872*/ 	.byte	0xff
	.zero		1


	//   ....[116]....
        /*0874*/ 	.word	0x00007960
        /*0878*/ 	.word	0x00000004
        /*087c*/ 	.word	0x00000080
        /*0880*/ 	.short	0x010a
        /*0882*/ 	.byte	0xff
	.zero		1


	//   ....[117]....
        /*0884*/ 	.word	0x00007a20
        /*0888*/ 	.word	0x00000004
        /*088c*/ 	.word	0x00000080
        /*0890*/ 	.short	0x010a
        /*0892*/ 	.byte	0xff
	.zero		1


	//   ....[118]....
        /*0894*/ 	.word	0x00008760
        /*0898*/ 	.word	0x00000043
        /*089c*/ 	.word	0x00000000
        /*08a0*/ 	.short	0x0101
        /*08a2*/ 	.byte	0xff
	.zero		1


	//   ....[119]....
        /*08a4*/ 	.word	0x00008780
        /*08a8*/ 	.word	0x00000067
        /*08ac*/ 	.word	0x00000080
        /*08b0*/ 	.short	0x010a
        /*08b2*/ 	.byte	0xff
	.zero		1


	//   ....[120]....
        /*08b4*/ 	.word	0x00008830
        /*08b8*/ 	.word	0x00000067
        /*08bc*/ 	.word	0x00000080
        /*08c0*/ 	.short	0x010a
        /*08c2*/ 	.byte	0xff
	.zero		1


	//   ....[121]....
        /*08c4*/ 	.word	0x00009560
        /*08c8*/ 	.word	0x00000043
        /*08cc*/ 	.word	0x00000000
        /*08d0*/ 	.short	0x0101
        /*08d2*/ 	.byte	0xff
	.zero		1


	//   ....[122]....
        /*08d4*/ 	.word	0x00009580
        /*08d8*/ 	.word	0x00000067
        /*08dc*/ 	.word	0x00000080
        /*08e0*/ 	.short	0x010a
        /*08e2*/ 	.byte	0xff
	.zero		1


	//   ....[123]....
        /*08e4*/ 	.word	0x00009630
        /*08e8*/ 	.word	0x00000067
        /*08ec*/ 	.word	0x00000080
        /*08f0*/ 	.short	0x010a
        /*08f2*/ 	.byte	0xff
	.zero		1


	//   ....[124]....
        /*08f4*/ 	.word	0x00009ab0
        /*08f8*/ 	.word	0x00000064
        /*08fc*/ 	.word	0x00000000
        /*0900*/ 	.short	0x0101
        /*0902*/ 	.byte	0xff
	.zero		1


	//   ....[125]....
        /*0904*/ 	.word	0x0000a3b0
        /*0908*/ 	.word	0x00000003
        /*090c*/ 	.word	0x00000000
        /*0910*/ 	.short	0x0101
        /*0912*/ 	.byte	0xff
	.zero		1


	//   ....[126]....
        /*0914*/ 	.word	0x0000a660
        /*0918*/ 	.word	0x000000ff
        /*091c*/ 	.word	0x00000000
        /*0920*/ 	.short	0x0101
        /*0922*/ 	.byte	0x04
	.zero		1


	//   ....[127]....
        /*0924*/ 	.word	0x0000a680
        /*0928*/ 	.word	0x00000000
        /*092c*/ 	.word	0x00000140
        /*0930*/ 	.short	0x010a
        /*0932*/ 	.byte	0xff
	.zero		1


	//   ....[128]....
        /*0934*/ 	.word	0x0000a6e0
        /*0938*/ 	.word	0x00000000
        /*093c*/ 	.word	0x00000040
        /*0940*/ 	.short	0x010a
        /*0942*/ 	.byte	0xff
	.zero		1


	//   ....[129]....
        /*0944*/ 	.word	0x0000a740
        /*0948*/ 	.word	0x00000000
        /*094c*/ 	.word	0x00000040
        /*0950*/ 	.short	0x010a
        /*0952*/ 	.byte	0xff
	.zero		1


	//   ....[130]....
        /*0954*/ 	.word	0x0000a790
        /*0958*/ 	.word	0x00000003
        /*095c*/ 	.word	0x000000d0
        /*0960*/ 	.short	0x010a
        /*0962*/ 	.byte	0xff
	.zero		1


	//   ....[131]....
        /*0964*/ 	.word	0x0000a7f0
        /*0968*/ 	.word	0x00000000
        /*096c*/ 	.word	0x00000000
        /*0970*/ 	.short	0x010a
        /*0972*/ 	.byte	0xff
	.zero		1


	//   ....[132]....
        /*0974*/ 	.word	0x0000a850
        /*0978*/ 	.word	0x00000000
        /*097c*/ 	.word	0x00000000
        /*0980*/ 	.short	0x010a
        /*0982*/ 	.byte	0xff
	.zero		1


	//   ....[133]....
        /*0984*/ 	.word	0x0000a8b0
        /*0988*/ 	.word	0x00000000
        /*098c*/ 	.word	0x00000000
        /*0990*/ 	.short	0x010a
        /*0992*/ 	.byte	0xff
	.zero		1


	//   ....[134]....
        /*0994*/ 	.word	0x0000a910
        /*0998*/ 	.word	0x00000000
        /*099c*/ 	.word	0x00000000
        /*09a0*/ 	.short	0x010a
        /*09a2*/ 	.byte	0xff
	.zero		1


	//   ....[135]....
        /*09a4*/ 	.word	0x0000a970
        /*09a8*/ 	.word	0x00000000
        /*09ac*/ 	.word	0x00000000
        /*09b0*/ 	.short	0x010a
        /*09b2*/ 	.byte	0xff
	.zero		1


	//   ....[136]....
        /*09b4*/ 	.word	0x0000a9d0
        /*09b8*/ 	.word	0x00000000
        /*09bc*/ 	.word	0x00000000
        /*09c0*/ 	.short	0x010a
        /*09c2*/ 	.byte	0xff
	.zero		1


	//   ....[137]....
        /*09c4*/ 	.word	0x0000aa30
        /*09c8*/ 	.word	0x00000000
        /*09cc*/ 	.word	0x00000000
        /*09d0*/ 	.short	0x010a
        /*09d2*/ 	.byte	0xff
	.zero		1


	//   ....[138]....
        /*09d4*/ 	.word	0x0000aa80
        /*09d8*/ 	.word	0x00000000
        /*09dc*/ 	.word	0x00000130
        /*09e0*/ 	.short	0x010a
        /*09e2*/ 	.byte	0xff
	.zero		1


	//   ....[139]....
        /*09e4*/ 	.word	0x0000aae0
        /*09e8*/ 	.word	0x00000000
        /*09ec*/ 	.word	0x000000e0
        /*09f0*/ 	.short	0x010a
        /*09f2*/ 	.byte	0xff
	.zero		1


	//   ....[140]....
        /*09f4*/ 	.word	0x0000ab30
        /*09f8*/ 	.word	0x00000000
        /*09fc*/ 	.word	0x000000d0
        /*0a00*/ 	.short	0x010a
        /*0a02*/ 	.byte	0xff
	.zero		1


	//   ....[141]....
        /*0a04*/ 	.word	0x0000ab90
        /*0a08*/ 	.word	0x00000000
        /*0a0c*/ 	.word	0x000000e0
        /*0a10*/ 	.short	0x010a
        /*0a12*/ 	.byte	0xff
	.zero		1


	//   ....[142]....
        /*0a14*/ 	.word	0x0000abf0
        /*0a18*/ 	.word	0x00000005
        /*0a1c*/ 	.word	0x00000008
        /*0a20*/ 	.short	0x010a
        /*0a22*/ 	.byte	0xff
	.zero		1


	//   ....[143]....
        /*0a24*/ 	.word	0x0000ace0
        /*0a28*/ 	.word	0x00000003
        /*0a2c*/ 	.word	0x00000008
        /*0a30*/ 	.short	0x010a
        /*0a32*/ 	.byte	0xff
	.zero		1


	//   ....[144]....
        /*0a34*/ 	.word	0x0000ad30
        /*0a38*/ 	.word	0x00000000
        /*0a3c*/ 	.word	0x000000d0
        /*0a40*/ 	.short	0x010a
        /*0a42*/ 	.byte	0xff
	.zero		1


	//   ....[145]....
        /*0a44*/ 	.word	0x0000ad90
        /*0a48*/ 	.word	0x00000000
        /*0a4c*/ 	.word	0x00000110
        /*0a50*/ 	.short	0x010a
        /*0a52*/ 	.byte	0xff
	.zero		1


	//   ....[146]....
        /*0a54*/ 	.word	0x0000adf0
        /*0a58*/ 	.word	0x00000000
        /*0a5c*/ 	.word	0x00000000
        /*0a60*/ 	.short	0x010a
        /*0a62*/ 	.byte	0xff
	.zero		1


	//   ....[147]....
        /*0a64*/ 	.word	0x0000ae50
        /*0a68*/ 	.word	0x00000000
        /*0a6c*/ 	.word	0x00000000
        /*0a70*/ 	.short	0x010a
        /*0a72*/ 	.byte	0xff
	.zero		1


	//   ....[148]....
        /*0a74*/ 	.word	0x0000aeb0
        /*0a78*/ 	.word	0x00000000
        /*0a7c*/ 	.word	0x00000000
        /*0a80*/ 	.short	0x010a
        /*0a82*/ 	.byte	0xff
	.zero		1


	//   ....[149]....
        /*0a84*/ 	.word	0x0000af10
        /*0a88*/ 	.word	0x00000000
        /*0a8c*/ 	.word	0x00000000
        /*0a90*/ 	.short	0x010a
        /*0a92*/ 	.byte	0xff
	.zero		1


	//   ....[150]....
        /*0a94*/ 	.word	0x0000af70
        /*0a98*/ 	.word	0x00000000
        /*0a9c*/ 	.word	0x00000150
        /*0aa0*/ 	.short	0x010a
        /*0aa2*/ 	.byte	0xff
	.zero		1


	//   ....[151]....
        /*0aa4*/ 	.word	0x0000afc0
        /*0aa8*/ 	.word	0x0000000c
        /*0aac*/ 	.word	0x000000d0
        /*0ab0*/ 	.short	0x010a
        /*0ab2*/ 	.byte	0xff
	.zero		1


	//   ....[152]....
        /*0ab4*/ 	.word	0x0000b020
        /*0ab8*/ 	.word	0x00000000
        /*0abc*/ 	.word	0x000000c8
        /*0ac0*/ 	.short	0x010a
        /*0ac2*/ 	.byte	0xff
	.zero		1


	//   ....[153]....
        /*0ac4*/ 	.word	0x0000b080
        /*0ac8*/ 	.word	0x00000000
        /*0acc*/ 	.word	0x000000a0
        /*0ad0*/ 	.short	0x010a
        /*0ad2*/ 	.byte	0xff
	.zero		1


	//   ....[154]....
        /*0ad4*/ 	.word	0x0000b0e0
        /*0ad8*/ 	.word	0x00000000
        /*0adc*/ 	.word	0x000000a8
        /*0ae0*/ 	.short	0x010a
        /*0ae2*/ 	.byte	0xff
	.zero		1


	//   ....[155]....
        /*0ae4*/ 	.word	0x0000b140
        /*0ae8*/ 	.word	0x00000000
        /*0aec*/ 	.word	0x000000b0
        /*0af0*/ 	.short	0x010a
        /*0af2*/ 	.byte	0xff
	.zero		1


	//   ....[156]....
        /*0af4*/ 	.word	0x0000b1a0
        /*0af8*/ 	.word	0x00000000
        /*0afc*/ 	.word	0x000000b8
        /*0b00*/ 	.short	0x010a
        /*0b02*/ 	.byte	0xff
	.zero		1


	//   ....[157]....
        /*0b04*/ 	.word	0x0000b200
        /*0b08*/ 	.word	0x00000000
        /*0b0c*/ 	.word	0x000000a0
        /*0b10*/ 	.short	0x010a
        /*0b12*/ 	.byte	0xff
	.zero		1


	//   ....[158]....
        /*0b14*/ 	.word	0x0000b260
        /*0b18*/ 	.word	0x00000000
        /*0b1c*/ 	.word	0x000000a8
        /*0b20*/ 	.short	0x010a
        /*0b22*/ 	.byte	0xff
	.zero		1


	//   ....[159]....
        /*0b24*/ 	.word	0x0000b2c0
        /*0b28*/ 	.word	0x00000000
        /*0b2c*/ 	.word	0x000000b0
        /*0b30*/ 	.short	0x010a
        /*0b32*/ 	.byte	0xff
	.zero		1


	//   ....[160]....
        /*0b34*/ 	.word	0x0000b310
        /*0b38*/ 	.word	0x00000003
        /*0b3c*/ 	.word	0x000000d0
        /*0b40*/ 	.short	0x010a
        /*0b42*/ 	.byte	0xff
	.zero		1


	//   ....[161]....
        /*0b44*/ 	.word	0x0000b370
        /*0b48*/ 	.word	0x00000000
        /*0b4c*/ 	.word	0x00000080
        /*0b50*/ 	.short	0x010a
        /*0b52*/ 	.byte	0xff
	.zero		1


	//   ....[162]....
        /*0b54*/ 	.word	0x0000b3c0
        /*0b58*/ 	.word	0x00000064
        /*0b5c*/ 	.word	0x000000f0
        /*0b60*/ 	.short	0x010a
        /*0b62*/ 	.byte	0xff
	.zero		1


	//   ....[163]....
        /*0b64*/ 	.word	0x0000b410
        /*0b68*/ 	.word	0x00000004
        /*0b6c*/ 	.word	0x00000080
        /*0b70*/ 	.short	0x010a
        /*0b72*/ 	.byte	0xff
	.zero		1


	//   ....[164]....
        /*0b74*/ 	.word	0x0000b460
        /*0b78*/ 	.word	0x00000067
        /*0b7c*/ 	.word	0x00000080
        /*0b80*/ 	.short	0x010a
        /*0b82*/ 	.byte	0xff
	.zero		1


	//   ....[165]....
        /*0b84*/ 	.word	0x0000b4b0
        /*0b88*/ 	.word	0x00000067
        /*0b8c*/ 	.word	0x00000080
        /*0b90*/ 	.short	0x010a
        /*0b92*/ 	.byte	0xff
	.zero		1


	//----- nvinfo : EIATTR_NUM_MBARRIERS
	.align		4
.L_475:
        /*0b94*/ 	.byte	0x03, 0x38
        /*0b96*/ 	.short	0x002b


	//----- nvinfo : EIATTR_EXIT_INSTR_OFFSETS
	.align		4
        /*0b98*/ 	.byte	0x04, 0x1c
        /*0b9a*/ 	.short	(.L_477 - .L_476)


	//   ....[0]....
.L_476:
        /*0b9c*/ 	.word	0x00002e90


	//   ....[1]....
        /*0ba0*/ 	.word	0x000033a0


	//   ....[2]....
        /*0ba4*/ 	.word	0x00003400


	//   ....[3]....
        /*0ba8*/ 	.word	0x00004790


	//   ....[4]....
        /*0bac*/ 	.word	0x00005ac0


	//   ....[5]....
        /*0bb0*/ 	.word	0x00005b00


	//   ....[6]....
        /*0bb4*/ 	.word	0x0000a540


	//   ....[7]....
        /*0bb8*/ 	.word	0x0000a5c0


	//   ....[8]....
        /*0bbc*/ 	.word	0x0000a5f0


	//   ....[9]....
        /*0bc0*/ 	.word	0x0000a670


	//----- nvinfo : EIATTR_MAX_THREADS
	.align		4
.L_477:
        /*0bc4*/ 	.byte	0x04, 0x05
        /*0bc6*/ 	.short	(.L_479 - .L_478)
.L_478:
        /*0bc8*/ 	.word	0x00000100
        /*0bcc*/ 	.word	0x00000001
        /*0bd0*/ 	.word	0x00000001


	//----- nvinfo : EIATTR_CRS_STACK_SIZE
	.align		4
.L_479:
        /*0bd4*/ 	.byte	0x04, 0x1e
        /*0bd6*/ 	.short	(.L_481 - .L_480)
.L_480:
        /*0bd8*/ 	.word	0x00000000


	//----- nvinfo : EIATTR_CBANK_PARAM_SIZE
	.align		4
.L_481:
        /*0bdc*/ 	.byte	0x03, 0x19
        /*0bde*/ 	.short	0x0800


	//----- nvinfo : EIATTR_PARAM_CBANK
	.align		4
        /*0be0*/ 	.byte	0x04, 0x0a
        /*0be2*/ 	.short	(.L_483 - .L_482)
	.align		4
.L_482:
        /*0be4*/ 	.word	index@(.nv.constant0._ZN7cutlass13device_kernelINS_4gemm6kernel13GemmUniversalIN4cute5tupleIJiiiiEEENS1_10collective13CollectiveMmaINS1_35MainloopSm100TmaUmmaWarpSpecializedILi8ELi2ELi4ENS5_IJNS4_1CILi2EEESB_NSA_ILi1EEEEEEEENS5_IJNSA_ILi256EEENSA_ILi128EEENSA_ILi64EEEEEENS_6half_tENS5_IJlSC_lEEESJ_SK_NS4_8TiledMMAINS4_8MMA_AtomIJNS4_26SM100_MMA_F16BF16_2x1SM_SSISJ_SJ_fLi256ELi128ELNS4_4UMMA5MajorE0ELSP_0ELNSO_7ScaleInE0ELSQ_0EEEEEENS4_6LayoutINS5_IJSC_SC_SC_EEENS5_IJNSA_ILi0EEESV_SV_EEEEENS5_IJNS4_10UnderscoreESY_SY_EEEEENS4_28SM100_TMA_2SM_LOAD_MULTICASTENS4_14ComposedLayoutINS4_7SwizzleILi3ELi4ELi3EEENS4_18smem_ptr_flag_bitsILi16EEENST_INS5_IJNSA_ILi8EEESH_EEENS5_IJSH_SC_EEEEEEEvNS4_8identityENS4_18SM100_TMA_2SM_LOADES1B_vS1C_EENS_8epilogue10collective18CollectiveEpilogueINS1F_23Sm100TmaWarpSpecializedILi4ELi2ELi32ELb1ELb0EEEJNS5_IJSG_SG_SH_EEENS5_IJNST_ISG_SC_EENST_INSA_ILi32EEESC_EEEEESJ_NS5_IJSC_llEEESJ_S1P_NS1F_6fusion15FusionCallbacksIS1J_NS1Q_17LinearCombinationISJ_fSJ_fLNS_15FloatRoundStyleE2EEES1K_S1O_JEEENS4_5SM1004TMEM4LOAD26SM100_TMEM_LOAD_16dp256b4xENS4_13SM90_TMA_LOADENS12_IS14_S16_NST_INS5_IJSH_S17_EEENS5_IJSC_SH_EEEEEEENS4_17SM75_U16x8_LDSM_TENS4_14SM90_TMA_STOREES24_NS4_17SM90_U16x8_STSM_TENS4_39AutoVectorizingCopyWithAssumedAlignmentILi128EEEEEEvvEEEEvNT_6ParamsE)
        /*0be8*/ 	.short	0x0380
        /*0bea*/ 	.short	0x0800


	//----- nvinfo : EIATTR_SW_WAR
	.align		4
.L_483:
        /*0bec*/ 	.byte	0x04, 0x36
        /*0bee*/ 	.short	(.L_485 - .L_484)
.L_484:
        /*0bf0*/ 	.word	0x00000008
.L_485:


//--------------------- .nv.callgraph             --------------------------
	.section	.nv.callgraph,"",@"SHT_CUDA_CALLGRAPH"
	.align	4
	.sectionentsize	8
	.align		4
        /*0000*/ 	.word	0x00000000
	.align		4
        /*0004*/ 	.word	0xffffffff
	.align		4
        /*0008*/ 	.word	index@(_ZN7cutlass13device_kernelINS_4gemm6kernel13GemmUniversalIN4cute5tupleIJiiiiEEENS1_10collective13CollectiveMmaINS1_35MainloopSm100TmaUmmaWarpSpecializedILi6ELi2ELi4ENS5_IJNS4_1CILi2EEESB_NSA_ILi1EEEEEEEENS5_IJNSA_ILi128EEESF_NSA_ILi64EEEEEENS_6half_tENS5_IJlSC_lEEESI_SJ_NS4_8TiledMMAINS4_8MMA_AtomIJNS4_20SM100_MMA_F16BF16_SSISI_SI_fLi128ELi128ELNS4_4UMMA5MajorE0ELSO_0ELNSN_7ScaleInE0ELSP_0EEEEEENS4_6LayoutINS5_IJSC_SC_SC_EEENS5_IJNSA_ILi0EEESU_SU_EEEEENS5_IJNS4_10UnderscoreESX_SX_EEEEENS4_23SM90_TMA_LOAD_MULTICASTENS4_14ComposedLayoutINS4_7SwizzleILi3ELi4ELi3EEENS4_18smem_ptr_flag_bitsILi16EEENSS_INS5_IJNSA_ILi8EEESG_EEENS5_IJSG_SC_EEEEEEEvNS4_8identityES10_S1A_vS1B_EENS_8epilogue10collective18CollectiveEpilogueINS1D_26Sm100NoSmemWarpSpecializedEJNS5_IJSF_SG_EEESI_NS5_IJSC_llEEESI_S1I_NS1D_6fusion15Sm90TreeVisitorINS1J_11Sm90ComputeINS_24homogeneous_multiply_addESI_fLNS_15FloatRoundStyleE2EvEEJNS1J_19Sm90ScalarBroadcastIfSV_Li1ENS_10multipliesEEENS1J_12Sm90SrcFetchISI_EENS1K_INS1L_IS1Q_ffLS1N_2EvEEJS1R_NS1J_12Sm90AccFetchEEEEEEENS4_5SM1004TMEM4LOAD26SM100_TMEM_LOAD_16dp256b8xES16_S16_EEEvvEEEEvNT_6ParamsE)
	.align		4
        /*000c*/ 	.word	index@(__assertfail)
	.align		4
        /*0010*/ 	.word	index@(_ZN7cutlass13device_kernelINS_4gemm6kernel13GemmUniversalIN4cute5tupleIJiiiiEEENS1_10collective13CollectiveMmaINS1_35MainloopSm100TmaUmmaWarpSpecializedILi6ELi2ELi4ENS5_IJNS4_1CILi2EEESB_NSA_ILi1EEEEEEEENS5_IJNSA_ILi128EEESF_NSA_ILi64EEEEEENS_6half_tENS5_IJlSC_lEEESI_SJ_NS4_8TiledMMAINS4_8MMA_AtomIJNS4_20SM100_MMA_F16BF16_SSISI_SI_fLi128ELi128ELNS4_4UMMA5MajorE0ELSO_0ELNSN_7ScaleInE0ELSP_0EEEEEENS4_6LayoutINS5_IJSC_SC_SC_EEENS5_IJNSA_ILi0EEESU_SU_EEEEENS5_IJNS4_10UnderscoreESX_SX_EEEEENS4_23SM90_TMA_LOAD_MULTICASTENS4_14ComposedLayoutINS4_7SwizzleILi3ELi4ELi3EEENS4_18smem_ptr_flag_bitsILi16EEENSS_INS5_IJNSA_ILi8EEESG_EEENS5_IJSG_SC_EEEEEEEvNS4_8identityES10_S1A_vS1B_EENS_8epilogue10collective18CollectiveEpilogueINS1D_23Sm100TmaWarpSpecializedILi4ELi2ELi32ELb1ELb0EEEJSH_NS5_IJNSS_ISF_SC_EENSS_INSA_ILi32EEESC_EEEEESI_NS5_IJSC_llEEESI_S1M_NS1D_6fusion15Sm90TreeVisitorINS1N_11Sm90ComputeINS_24homogeneous_multiply_addESI_fLNS_15FloatRoundStyleE2EvEEJNS1N_19Sm90ScalarBroadcastIfSV_Li1ENS_10multipliesEEENS1N_12Sm90SrcFetchISI_EENS1O_INS1P_IS1U_ffLS1R_2EvEEJS1V_NS1N_12Sm90AccFetchEEEEEEENS4_5SM1004TMEM4LOAD26SM100_TMEM_LOAD_16dp256b4xENS4_13SM90_TMA_LOADENS11_IS13_S15_NSS_INS5_IJSG_S16_EEENS5_IJSC_SG_EEEEEEENS4_17SM75_U16x8_LDSM_TENS4_14SM90_TMA_STOREES2A_NS4_17SM90_U16x8_STSM_TENS4_39AutoVectorizingCopyWithAssumedAlignmentILi128EEEEEEvvEEEEvNT_6ParamsE)
	.align		4
        /*0014*/ 	.word	index@(__assertfail)
	.align		4
        /*0018*/ 	.word	index@(_ZN7cutlass13device_kernelINS_4gemm6kernel13GemmUniversalIN4cute5tupleIJiiiiEEENS1_10collective13CollectiveMmaINS1_35MainloopSm100TmaUmmaWarpSpecializedILi8ELi2ELi4ENS5_IJNS4_1CILi2EEESB_NSA_ILi1EEEEEEEENS5_IJNSA_ILi256EEENSA_ILi128EEENSA_ILi64EEEEEENS_6half_tENS5_IJlSC_lEEESJ_SK_NS4_8TiledMMAINS4_8MMA_AtomIJNS4_26SM100_MMA_F16BF16_2x1SM_SSISJ_SJ_fLi256ELi128ELNS4_4UMMA5MajorE0ELSP_0ELNSO_7ScaleInE0ELSQ_0EEEEEENS4_6LayoutINS5_IJSC_SC_SC_EEENS5_IJNSA_ILi0EEESV_SV_EEEEENS5_IJNS4_10UnderscoreESY_SY_EEEEENS4_28SM100_TMA_2SM_LOAD_MULTICASTENS4_14ComposedLayoutINS4_7SwizzleILi3ELi4ELi3EEENS4_18smem_ptr_flag_bitsILi16EEENST_INS5_IJNSA_ILi8EEESH_EEENS5_IJSH_SC_EEEEEEEvNS4_8identityENS4_18SM100_TMA_2SM_LOADES1B_vS1C_EENS_8epilogue10collective18CollectiveEpilogueINS1F_23Sm100TmaWarpSpecializedILi4ELi2ELi32ELb1ELb0EEEJNS5_IJSG_SG_SH_EEENS5_IJNST_ISG_SC_EENST_INSA_ILi32EEESC_EEEEESJ_NS5_IJSC_llEEESJ_S1P_NS1F_6fusion15Sm90TreeVisitorINS1Q_11Sm90ComputeINS_24homogeneous_multiply_addESJ_fLNS_15FloatRoundStyleE2EvEEJNS1Q_19Sm90ScalarBroadcastIfSW_Li1ENS_10multipliesEEENS1Q_12Sm90SrcFetchISJ_EENS1R_INS1S_IS1X_ffLS1U_2EvEEJS1Y_NS1Q_12Sm90AccFetchEEEEEEENS4_5SM1004TMEM4LOAD26SM100_TMEM_LOAD_16dp256b4xENS4_13SM90_TMA_LOADENS12_IS14_S16_NST_INS5_IJSH_S17_EEENS5_IJSC_SH_EEEEEEENS4_17SM75_U16x8_LDSM_TENS4_14SM90_TMA_STOREES2D_NS4_17SM90_U16x8_STSM_TENS4_39AutoVectorizingCopyWithAssumedAlignmentILi128EEEEEEvvEEEEvNT_6ParamsE)
	.align		4
        /*001c*/ 	.word	index@(__assertfail)
	.align		4
        /*0020*/ 	.word	index@(_ZN7cutlass13device_kernelINS_4gemm6kernel13GemmUniversalIN4cute5tupleIJiiiiEEENS1_10collective13CollectiveMmaINS1_35MainloopSm100TmaUmmaWarpSpecializedILi9ELi2ELi4ENS5_IJNS4_1CILi2EEESB_NSA_ILi1EEEEEEEENS5_IJNSA_ILi256EEENSA_ILi128EEENSA_ILi64EEEEEENS_6half_tENS5_IJlSC_lEEESJ_SK_NS4_8TiledMMAINS4_8MMA_AtomIJNS4_26SM100_MMA_F16BF16_2x1SM_SSISJ_SJ_fLi256ELi128ELNS4_4UMMA5MajorE0ELSP_0ELNSO_7ScaleInE0ELSQ_0EEEEEENS4_6LayoutINS5_IJSC_SC_SC_EEENS5_IJNSA_ILi0EEESV_SV_EEEEENS5_IJNS4_10UnderscoreESY_SY_EEEEENS4_28SM100_TMA_2SM_LOAD_MULTICASTENS4_14ComposedLayoutINS4_7SwizzleILi3ELi4ELi3EEENS4_18smem_ptr_flag_bitsILi16EEENST_INS5_IJNSA_ILi8EEESH_EEENS5_IJSH_SC_EEEEEEEvNS4_8identityENS4_18SM100_TMA_2SM_LOADES1B_vS1C_EENS_8epilogue10collective18CollectiveEpilogueINS1F_26Sm100NoSmemWarpSpecializedEJNS5_IJSG_SH_EEESJ_NS5_IJSC_llEEESJ_S1K_NS1F_6fusion15FusionCallbacksIS1I_NS1L_17LinearCombinationISJ_fSJ_fLNS_15FloatRoundStyleE2EEENS5_IJSG_SG_SH_EEES1J_JEEENS4_5SM1004TMEM4LOAD26SM100_TMEM_LOAD_16dp256b8xES17_S17_EEEvvEEEEvNT_6ParamsE)
	.align		4
        /*0024*/ 	.word	index@(__assertfail)
	.align		4
        /*0028*/ 	.word	index@(_ZN7cutlass13device_kernelINS_4gemm6kernel13GemmUniversalIN4cute5tupleIJiiiiEEENS1_10collective13CollectiveMmaINS1_35MainloopSm100TmaUmmaWarpSpecializedILi6ELi2ELi4ENS5_IJNS4_1CILi2EEESB_NSA_ILi1EEEEEEEENS5_IJNSA_ILi128EEESF_NSA_ILi64EEEEEENS_6half_tENS5_IJlSC_lEEESI_SJ_NS4_8TiledMMAINS4_8MMA_AtomIJNS4_20SM100_MMA_F16BF16_SSISI_SI_fLi128ELi128ELNS4_4UMMA5MajorE0ELSO_0ELNSN_7ScaleInE0ELSP_0EEEEEENS4_6LayoutINS5_IJSC_SC_SC_EEENS5_IJNSA_ILi0EEESU_SU_EEEEENS5_IJNS4_10UnderscoreESX_SX_EEEEENS4_23SM90_TMA_LOAD_MULTICASTENS4_14ComposedLayoutINS4_7SwizzleILi3ELi4ELi3EEENS4_18smem_ptr_flag_bitsILi16EEENSS_INS5_IJNSA_ILi8EEESG_EEENS5_IJSG_SC_EEEEEEEvNS4_8identityES10_S1A_vS1B_EENS_8epilogue10collective18CollectiveEpilogueINS1D_23Sm100TmaWarpSpecializedILi4ELi2ELi32ELb1ELb0EEEJSH_NS5_IJNSS_ISF_SC_EENSS_INSA_ILi32EEESC_EEEEESI_NS5_IJSC_llEEESI_S1M_NS1D_6fusion15FusionCallbacksIS1H_NS1N_17LinearCombinationISI_fSI_fLNS_15FloatRoundStyleE2EEESH_S1L_JEEENS4_5SM1004TMEM4LOAD26SM100_TMEM_LOAD_16dp256b4xENS4_13SM90_TMA_LOADENS11_IS13_S15_NSS_INS5_IJSG_S16_EEENS5_IJSC_SG_EEEEEEENS4_17SM75_U16x8_LDSM_TENS4_14SM90_TMA_STOREES21_NS4_17SM90_U16x8_STSM_TENS4_39AutoVectorizingCopyWithAssumedAlignmentILi128EEEEEEvvEEEEvNT_6ParamsE)
	.align		4
        /*002c*/ 	.word	index@(__assertfail)
	.align		4
        /*0030*/ 	.word	index@(_ZN7cutlass13device_kernelINS_4gemm6kernel13GemmUniversalIN4cute5tupleIJiiiiEEENS1_10collective13CollectiveMmaINS1_35MainloopSm100TmaUmmaWarpSpecializedILi7ELi2ELi4ENS5_IJNS4_1CILi2EEESB_NSA_ILi1EEEEEEEENS5_IJNSA_ILi128EEESF_NSA_ILi64EEEEEENS_6half_tENS5_IJlSC_lEEESI_SJ_NS4_8TiledMMAINS4_8MMA_AtomIJNS4_20SM100_MMA_F16BF16_SSISI_SI_fLi128ELi128ELNS4_4UMMA5MajorE0ELSO_0ELNSN_7ScaleInE0ELSP_0EEEEEENS4_6LayoutINS5_IJSC_SC_SC_EEENS5_IJNSA_ILi0EEESU_SU_EEEEENS5_IJNS4_10UnderscoreESX_SX_EEEEENS4_23SM90_TMA_LOAD_MULTICASTENS4_14ComposedLayoutINS4_7SwizzleILi3ELi4ELi3EEENS4_18smem_ptr_flag_bitsILi16EEENSS_INS5_IJNSA_ILi8EEESG_EEENS5_IJSG_SC_EEEEEEEvNS4_8identityES10_S1A_vS1B_EENS_8epilogue10collective18CollectiveEpilogueINS1D_26Sm100NoSmemWarpSpecializedEJNS5_IJSF_SG_EEESI_NS5_IJSC_llEEESI_S1I_NS1D_6fusion15FusionCallbacksIS1G_NS1J_17LinearCombinationISI_fSI_fLNS_15FloatRoundStyleE2EEESH_S1H_JEEENS4_5SM1004TMEM4LOAD26SM100_TMEM_LOAD_16dp256b8xES16_S16_EEEvvEEEEvNT_6ParamsE)
	.align		4
        /*0034*/ 	.word	index@(__assertfail)
	.align		4
        /*0038*/ 	.word	index@(_ZN7cutlass13device_kernelINS_4gemm6kernel13GemmUniversalIN4cute5tupleIJiiiiEEENS1_10collective13CollectiveMmaINS1_35MainloopSm100TmaUmmaWarpSpecializedILi3ELi2ELi4ENS5_IJNS4_1CILi2EEESB_NSA_ILi1EEEEEEEENS5_IJNSA_ILi256EEENSA_ILi128EEENSA_ILi64EEEEEENS_6half_tENS5_IJlSC_lEEESJ_SK_NS4_8TiledMMAINS4_8MMA_AtomIJNS4_26SM100_MMA_F16BF16_2x1SM_SSISJ_SJ_fLi256ELi128ELNS4_4UMMA5MajorE0ELSP_0ELNSO_7ScaleInE0ELSQ_0EEEEEENS4_6LayoutINS5_IJSC_SC_SC_EEENS5_IJNSA_ILi0EEESV_SV_EEEEENS5_IJNS4_10UnderscoreESY_SY_EEEEENS4_28SM100_TMA_2SM_LOAD_MULTICASTENS4_14ComposedLayoutINS4_7SwizzleILi3ELi4ELi3EEENS4_18smem_ptr_flag_bitsILi16EEENST_INS5_IJNSA_ILi8EEESH_EEENS5_IJSH_SC_EEEEEEEvNS4_8identityENS4_18SM100_TMA_2SM_LOADES1B_vS1C_EENS_8epilogue10collective18CollectiveEpilogueINS1F_23Sm100TmaWarpSpecializedILi4ELi2ELi32ELb1ELb0EEEJNS5_IJSG_SG_SH_EEENS5_IJNST_ISG_SC_EENST_INSA_ILi32EEESC_EEEEESJ_NS5_IJSC_llEEESJ_S1P_NS1F_6fusion15FusionCallbacksIS1J_NS1Q_17LinearCombinationISJ_fSJ_fLNS_15FloatRoundStyleE2EEES1K_S1O_JEEENS4_5SM1004TMEM4LOAD26SM100_TMEM_LOAD_16dp256b4xENS4_13SM90_TMA_LOADENS12_IS14_S16_NST_INS5_IJSH_S17_EEENS5_IJSC_SH_EEEEEEENS4_17SM75_U16x8_LDSM_TENS4_14SM90_TMA_STOREES24_NS4_17SM90_U16x8_STSM_TENS4_39AutoVectorizingCopyWithAssumedAlignmentILi128EEEEEEvvEEEEvNT_6ParamsE)
	.align		4
        /*003c*/ 	.word	index@(__assertfail)
	.align		4
        /*0040*/ 	.word	index@(_ZN7cutlass13device_kernelINS_4gemm6kernel13GemmUniversalIN4cute5tupleIJiiiiEEENS1_10collective13CollectiveMmaINS1_35MainloopSm100TmaUmmaWarpSpecializedILi8ELi2ELi4ENS5_IJNS4_1CILi2EEESB_NSA_ILi1EEEEEEEENS5_IJNSA_ILi256EEENSA_ILi128EEENSA_ILi64EEEEEENS_6half_tENS5_IJlSC_lEEESJ_SK_NS4_8TiledMMAINS4_8MMA_AtomIJNS4_26SM100_MMA_F16BF16_2x1SM_SSISJ_SJ_fLi256ELi128ELNS4_4UMMA5MajorE0ELSP_0ELNSO_7ScaleInE0ELSQ_0EEEEEENS4_6LayoutINS5_IJSC_SC_SC_EEENS5_IJNSA_ILi0EEESV_SV_EEEEENS5_IJNS4_10UnderscoreESY_SY_EEEEENS4_28SM100_TMA_2SM_LOAD_MULTICASTENS4_14ComposedLayoutINS4_7SwizzleILi3ELi4ELi3EEENS4_18smem_ptr_flag_bitsILi16EEENST_INS5_IJNSA_ILi8EEESH_EEENS5_IJSH_SC_EEEEEEEvNS4_8identityENS4_18SM100_TMA_2SM_LOADES1B_vS1C_EENS_8epilogue10collective18CollectiveEpilogueINS1F_23Sm100TmaWarpSpecializedILi4ELi2ELi32ELb1ELb0EEEJNS5_IJSG_SG_SH_EEENS5_IJNST_ISG_SC_EENST_INSA_ILi32EEESC_EEEEESJ_NS5_IJSC_llEEESJ_S1P_NS1F_6fusion15FusionCallbacksIS1J_NS1Q_17LinearCombinationISJ_fSJ_fLNS_15FloatRoundStyleE2EEES1K_S1O_JEEENS4_5SM1004TMEM4LOAD26SM100_TMEM_LOAD_16dp256b4xENS4_13SM90_TMA_LOADENS12_IS14_S16_NST_INS5_IJSH_S17_EEENS5_IJSC_SH_EEEEEEENS4_17SM75_U16x8_LDSM_TENS4_14SM90_TMA_STOREES24_NS4_17SM90_U16x8_STSM_TENS4_39AutoVectorizingCopyWithAssumedAlignmentILi128EEEEEEvvEEEEvNT_6ParamsE)
	.align		4
        /*0044*/ 	.word	index@(__assertfail)
	.align		4
        /*0048*/ 	.word	0x00000000
	.align		4
        /*004c*/ 	.word	0xfffffffe
	.align		4
        /*0050*/ 	.word	0x00000000
	.align		4
        /*0054*/ 	.word	0xfffffffd
	.align		4
        /*0058*/ 	.word	0x00000000
	.align		4
        /*005c*/ 	.word	0xfffffffc


//--------------------- .nv.constant4             --------------------------
	.section	.nv.constant4,"a",@progbits
	.align	8
	.align		8
.nv.constant4:
        /*0000*/ 	.dword	precalc_xorwow_matrix
	.align		8
        /*0008*/ 	.dword	precalc_xorwow_offset_matrix
	.align		8
        /*0010*/ 	.dword	mrg32k3aM1
	.align		8
        /*0018*/ 	.dword	mrg32k3aM2
	.align		8
        /*0020*/ 	.dword	mrg32k3aM1SubSeq
	.align		8
        /*0028*/ 	.dword	mrg32k3aM2SubSeq
	.align		8
        /*0030*/ 	.dword	mrg32k3aM1Seq
	.align		8
        /*0038*/ 	.dword	mrg32k3aM2Seq
	.align		8
        /*0040*/ 	.dword	__unnamed_1
	.align		8
        /*0048*/ 	.dword	__unnamed_2
	.align		8
        /*0050*/ 	.dword	__unnamed_3
	.align		8
        /*0058*/ 	.dword	_ZN34_INTERNAL_e940d57d_4_k_cu_c99a28774cuda3std3__45__cpo5beginE
	.align		8
        /*0060*/ 	.dword	_ZN34_INTERNAL_e940d57d_4_k_cu_c99a28774cuda3std3__45__cpo3endE
	.align		8
        /*0068*/ 	.dword	_ZN34_INTERNAL_e940d57d_4_k_cu_c99a28774cuda3std3__45__cpo6cbeginE
	.align		8
        /*0070*/ 	.dword	_ZN34_INTERNAL_e940d57d_4_k_cu_c99a28774cuda3std3__45__cpo4cendE
	.align		8
        /*0078*/ 	.dword	_ZN34_INTERNAL_e940d57d_4_k_cu_c99a28774cuda3std3__436_GLOBAL__N__e940d57d_4_k_cu_c99a28776ignoreE
	.align		8
        /*0080*/ 	.dword	_ZN34_INTERNAL_e940d57d_4_k_cu_c99a28774cuda3std3__419piecewise_constructE
	.align		8
        /*0088*/ 	.dword	_ZN34_INTERNAL_e940d57d_4_k_cu_c99a28774cuda3std3__48in_placeE
	.align		8
        /*0090*/ 	.dword	_ZN34_INTERNAL_e940d57d_4_k_cu_c99a28774cuda3std6ranges3__45__cpo4swapE
	.align		8
        /*0098*/ 	.dword	_ZN34_INTERNAL_e940d57d_4_k_cu_c99a28774cuda3std6ranges3__45__cpo9iter_moveE
	.align		8
        /*00a0*/ 	.dword	_ZN34_INTERNAL_e940d57d_4_k_cu_c99a28774cute7productE
	.align		8
        /*00a8*/ 	.dword	_ZN34_INTERNAL_e940d57d_4_k_cu_c99a28774cute1_E
	.align		8
        /*00b0*/ 	.dword	$str$27
	.align		8
        /*00b8*/ 	.dword	$str$28
	.align		8
        /*00c0*/ 	.dword	$str$29
	.align		8
        /*00c8*/ 	.dword	$str$30
	.align		8
        /*00d0*/ 	.dword	__assertfail


//--------------------- .nv.constant3             --------------------------
	.section	.nv.constant3,"a",@progbits
	.align	8
.nv.constant3:
	.type		__cr_lgamma_table,@object
	.size		__cr_lgamma_table,(.L_9 - __cr_lgamma_table)
__cr_lgamma_table:
        /*0000*/ 	.byte	0x00, 0x00, 0x00, 0x00, 0x00, 0x00, 0x00, 0x00, 0x00, 0x00, 0x00, 0x00, 0x00, 0x00, 0x00, 0x00
        /*0010*/ 	.byte	0xef, 0x39, 0xfa, 0xfe, 0x42, 0x2e, 0xe6, 0x3f, 0x02, 0x20, 0x2a, 0xfa, 0x0b, 0xab, 0xfc, 0x3f
        /*0020*/ 	.byte	0xf9, 0x2c, 0x92, 0x7c, 0xa7, 0x6c, 0x09, 0x40, 0xc9, 0x79, 0x44, 0x3c, 0x64, 0x26, 0x13, 0x40
        /*0030*/ 	.byte	0xca, 0x01, 0xcf, 0x3a, 0x27, 0x51, 0x1a, 0x40, 0x30, 0xcc, 0x2d, 0xf3, 0xe1, 0x0c, 0x21, 0x40
        /*0040*/ 	.byte	0x0d, 0xb7, 0xfc, 0x82, 0x8e, 0x35, 0x25, 0x40
.L_9:


//--------------------- .text._ZN7cutlass9reference6device6kernel17BlockCompareEqualINS_6half_tEEEvPiPKT_S8_m --------------------------
	.section	.text._ZN7cutlass9reference6device6kernel17BlockCompareEqualINS_6half_tEEEvPiPKT_S8_m,"ax",@progbits
	.align	128
        .global         _ZN7cutlass9reference6device6kernel17BlockCompareEqualINS_6half_tEEEvPiPKT_S8_m
        .type           _ZN7cutlass9reference6device6kernel17BlockCompareEqualINS_6half_tEEEvPiPKT_S8_m,@function
        .size           _ZN7cutlass9reference6device6kernel17BlockCompareEqualINS_6half_tEEEvPiPKT_S8_m,(.L_x_2152 - _ZN7cutlass9reference6device6kernel17BlockCompareEqualINS_6half_tEEEvPiPKT_S8_m)
        .other          _ZN7cutlass9reference6device6kernel17BlockCompareEqualINS_6half_tEEEvPiPKT_S8_m,@"STO_CUDA_ENTRY STV_DEFAULT"
_ZN7cutlass9reference6device6kernel17BlockCompareEqualINS_6half_tEEEvPiPKT_S8_m:
.text._ZN7cutlass9reference6device6kernel17BlockCompareEqualINS_6half_tEEEvPiPKT_S8_m:
[----:B------:R-:W-:Y:S01]  /*0000*/  LDC R1, c[0x0][0x37c] ;  /* 0x0000df00ff017b82 */ /* 0x000fe20000000800 */
[----:B------:R-:W0:Y:S01]  /*0010*/  S2R R0, SR_TID.X ;  /* 0x0000000000007919 */ /* 0x000e220000002100 */
[----:B------:R-:W0:Y:S01]  /*0020*/  LDCU UR4, c[0x0][0x360] ;  /* 0x00006c00ff0477ac */ /* 0x000e220008000800 */
[----:B------:R-:W0:Y:S01]  /*0030*/  S2R R3, SR_CTAID.X ;  /* 0x0000000000037919 */ /* 0x000e220000002500 */
[----:B------:R-:W1:Y:S01]  /*0040*/  LDCU.64 UR6, c[0x0][0x398] ;  /* 0x00007300ff0677ac */ /* 0x000e620008000a00 */
[----:B0-----:R-:W-:-:S05]  /*0050*/  IMAD R0, R3, UR4, R0 ;  /* 0x0000000403007c24 */ /* 0x001fca000f8e0200 */
[----:B-1----:R-:W-:-:S04]  /*0060*/  ISETP.GE.U32.AND P0, PT, R0, UR6, PT ;  /* 0x0000000600007c0c */ /* 0x002fc8000bf06070 */
[----:B------:R-:W-:-:S13]  /*0070*/  ISETP.GE.U32.AND.EX P0, PT, RZ, UR7, PT, P0 ;  /* 0x00000007ff007c0c */ /* 0x000fda000bf06100 */
[----:B------:R-:W-:Y:S05]  /*0080*/  @P0 EXIT ;  /* 0x000000000000094d */ /* 0x000fea0003800000 */
[----:B------:R-:W0:Y:S01]  /*0090*/  LDCU UR5, c[0x0][0x370] ;  /* 0x00006e00ff0577ac */ /* 0x000e220008000800 */
[----:B------:R-:W-:Y:S01]  /*00a0*/  BSSY.RECONVERGENT B0, `(.L_x_0) ;  /* 0x0000017000007945 */ /* 0x000fe20003800200 */
[----:B------:R-:W-:Y:S01]  /*00b0*/  IMAD.MOV.U32 R7, RZ, RZ, RZ ;  /* 0x000000ffff077224 */ /* 0x000fe200078e00ff */
[----:B------:R-:W1:Y:S01]  /*00c0*/  LDCU.64 UR6, c[0x0][0x358] ;  /* 0x00006b00ff0677ac */ /* 0x000e620008000a00 */
[----:B------:R-:W2:Y:S01]  /*00d0*/  LDCU.64 UR12, c[0x0][0x398] ;  /* 0x00007300ff0c77ac */ /* 0x000ea20008000a00 */
[----:B------:R-:W3:Y:S01]  /*00e0*/  LDCU.64 UR8, c[0x0][0x388] ;  /* 0x00007100ff0877ac */ /* 0x000ee20008000a00 */
[----:B------:R-:W4:Y:S01]  /*00f0*/  LDCU.64 UR10, c[0x0][0x390] ;  /* 0x00007200ff0a77ac */ /* 0x000f220008000a00 */
[----:B0-----:R-:W-:-:S12]  /*0100*/  UIMAD UR4, UR4, UR5, URZ ;  /* 0x00000005040472a4 */ /* 0x001fd8000f8e02ff */
.L_x_2:
[C---:B------:R-:W-:Y:S01]  /*0110*/  IMAD.SHL.U32 R4, R0.reuse, 0x2, RZ ;  /* 0x0000000200047824 */ /* 0x040fe200078e00ff */
[----:B------:R-:W-:-:S04]  /*0120*/  SHF.L.U64.HI R5, R0, 0x1, R7 ;  /* 0x0000000100057819 */ /* 0x000fc80000010207 */
[C---:B---3--:R-:W-:Y:S02]  /*0130*/  IADD3 R2, P0, PT, R4.reuse, UR8, RZ ;  /* 0x0000000804027c10 */ /* 0x048fe4000ff1e0ff */
[----:B----4-:R-:W-:Y:S02]  /*0140*/  IADD3 R4, P1, PT, R4, UR10, RZ ;  /* 0x0000000a04047c10 */ /* 0x010fe4000ff3e0ff */
[C---:B------:R-:W-:Y:S02]  /*0150*/  IADD3.X R3, PT, PT, R5.reuse, UR9, RZ, P0, !PT ;  /* 0x0000000905037c10 */ /* 0x040fe400087fe4ff */
[----:B------:R-:W-:-:S03]  /*0160*/  IADD3.X R5, PT, PT, R5, UR11, RZ, P1, !PT ;  /* 0x0000000b05057c10 */ /* 0x000fc60008ffe4ff */
[----:B-1----:R-:W3:Y:S04]  /*0170*/  LDG.E.U16 R2, desc[UR6][R2.64] ;  /* 0x0000000602027981 */ /* 0x002ee8000c1e1500 */
[----:B------:R-:W3:Y:S02]  /*0180*/  LDG.E.U16 R5, desc[UR6][R4.64] ;  /* 0x0000000604057981 */ /* 0x000ee4000c1e1500 */
[----:B---3--:R-:W-:-:S13]  /*0190*/  HSETP2.NE.AND P0, PT, R2.H0_H0, R5.H0_H0, PT ;  /* 0x2000000502007234 */ /* 0x008fda0003f05800 */
[----:B------:R-:W-:Y:S05]  /*01a0*/  @P0 BRA `(.L_x_1) ;  /* 0x0000000000180947 */ /* 0x000fea0003800000 */
[----:B------:R-:W-:-:S05]  /*01b0*/  IADD3 R0, P0, PT, R0, UR4, RZ ;  /* 0x0000000400007c10 */ /* 0x000fca000ff1e0ff */
[----:B------:R-:W-:Y:S01]  /*01c0*/  IMAD.X R7, RZ, RZ, R7, P0 ;  /* 0x000000ffff077224 */ /* 0x000fe200000e0607 */
[----:B--2---:R-:W-:-:S04]  /*01d0*/  ISETP.GE.U32.AND P0, PT, R0, UR12, PT ;  /* 0x0000000c00007c0c */ /* 0x004fc8000bf06070 */
[----:B------:R-:W-:-:S13]  /*01e0*/  ISETP.GE.U32.AND.EX P0, PT, R7, UR13, PT, P0 ;  /* 0x0000000d07007c0c */ /* 0x000fda000bf06100 */
[----:B------:R-:W-:Y:S05]  /*01f0*/  @!P0 BRA `(.L_x_2) ;  /* 0xfffffffc00c48947 */ /* 0x000fea000383ffff */
[----:B------:R-:W-:Y:S05]  /*0200*/  EXIT ;  /* 0x000000000000794d */ /* 0x000fea0003800000 */
.L_x_1:
[----:B--2---:R-:W-:Y:S05]  /*0210*/  BSYNC.RECONVERGENT B0 ;  /* 0x0000000000007941 */ /* 0x004fea0003800200 */
.L_x_0:
[----:B------:R-:W0:Y:S02]  /*0220*/  LDC.64 R2, c[0x0][0x380] ;  /* 0x0000e000ff027b82 */ /* 0x000e240000000a00 */
[----:B0-----:R-:W-:Y:S01]  /*0230*/  STG.E desc[UR6][R2.64], RZ ;  /* 0x000000ff02007986 */ /* 0x001fe2000c101906 */
[----:B------:R-:W-:Y:S05]  /*0240*/  EXIT ;  /* 0x000000000000794d */ /* 0x000fea0003800000 */
.L_x_3:
[----:B------:R-:W-:-:S00]  /*0250*/  BRA `(.L_x_3) ;  /* 0xfffffffc00fc7947 */ /* 0x000fc0000383ffff */
[----:B------:R-:W-:-:S00]  /*0260*/  NOP ;  /* 0x0000000000007918 */ /* 0x000fc00000000000 */
        /* <DEDUP_REMOVED lines=9> */
.L_x_2152:


//--------------------- .text._ZN7cutlass9reference6device6kernel11GemmComplexINS_6half_tENS_6layout8RowMajorES4_NS5_11ColumnMajorES4_S7_ffS4_NS_16NumericConverterIS4_fLNS_15FloatRoundStyleE2EEENS_12multiply_addIfffEELi4ELi16EEEvNS_4gemm9GemmCoordET5_NS_9TensorRefIT_T0_EENS_16ComplexTransformENSG_IT1_T2_EESK_SF_NSG_IT3_T4_EENSG_IT7_SP_EET6_illll --------------------------
	.section	.text._ZN7cutlass9reference6device6kernel11GemmComplexINS_6half_tENS_6layout8RowMajorES4_NS5_11ColumnMajorES4_S7_ffS4_NS_16NumericConverterIS4_fLNS_15FloatRoundStyleE2EEENS_12multiply_addIfffEELi4ELi16EEEvNS_4gemm9GemmCoordET5_NS_9TensorRefIT_T0_EENS_16ComplexTransformENSG_IT1_T2_EESK_SF_NSG_IT3_T4_EENSG_IT7_SP_EET6_illll,"ax",@progbits
	.align	128
        .global         _ZN7cutlass9reference6device6kernel11GemmComplexINS_6half_tENS_6layout8RowMajorES4_NS5_11ColumnMajorES4_S7_ffS4_NS_16NumericConverterIS4_fLNS_15FloatRoundStyleE2EEENS_12multiply_addIfffEELi4ELi16EEEvNS_4gemm9GemmCoordET5_NS_9TensorRefIT_T0_EENS_16ComplexTransformENSG_IT1_T2_EESK_SF_NSG_IT3_T4_EENSG_IT7_SP_EET6_illll
        .type           _ZN7cutlass9reference6device6kernel11GemmComplexINS_6half_tENS_6layout8RowMajorES4_NS5_11ColumnMajorES4_S7_ffS4_NS_16NumericConverterIS4_fLNS_15FloatRoundStyleE2EEENS_12multiply_addIfffEELi4ELi16EEEvNS_4gemm9GemmCoordET5_NS_9TensorRefIT_T0_EENS_16ComplexTransformENSG_IT1_T2_EESK_SF_NSG_IT3_T4_EENSG_IT7_SP_EET6_illll,@function
        .size           _ZN7cutlass9reference6device6kernel11GemmComplexINS_6half_tENS_6layout8RowMajorES4_NS5_11ColumnMajorES4_S7_ffS4_NS_16NumericConverterIS4_fLNS_15FloatRoundStyleE2EEENS_12multiply_addIfffEELi4ELi16EEEvNS_4gemm9GemmCoordET5_NS_9TensorRefIT_T0_EENS_16ComplexTransformENSG_IT1_T2_EESK_SF_NSG_IT3_T4_EENSG_IT7_SP_EET6_illll,(.L_x_2153 - _ZN7cutlass9reference6device6kernel11GemmComplexINS_6half_tENS_6layout8RowMajorES4_NS5_11ColumnMajorES4_S7_ffS4_NS_16NumericConverterIS4_fLNS_15FloatRoundStyleE2EEENS_12multiply_addIfffEELi4ELi16EEEvNS_4gemm9GemmCoordET5_NS_9TensorRefIT_T0_EENS_16ComplexTransformENSG_IT1_T2_EESK_SF_NSG_IT3_T4_EENSG_IT7_SP_EET6_illll)
        .other          _ZN7cutlass9reference6device6kernel11GemmComplexINS_6half_tENS_6layout8RowMajorES4_NS5_11ColumnMajorES4_S7_ffS4_NS_16NumericConverterIS4_fLNS_15FloatRoundStyleE2EEENS_12multiply_addIfffEELi4ELi16EEEvNS_4gemm9GemmCoordET5_NS_9TensorRefIT_T0_EENS_16ComplexTransformENSG_IT1_T2_EESK_SF_NSG_IT3_T4_EENSG_IT7_SP_EET6_illll,@"STO_CUDA_ENTRY STV_DEFAULT"
_ZN7cutlass9reference6device6kernel11GemmComplexINS_6half_tENS_6layout8RowMajorES4_NS5_11ColumnMajorES4_S7_ffS4_NS_16NumericConverterIS4_fLNS_15FloatRoundStyleE2EEENS_12multiply_addIfffEELi4ELi16EEEvNS_4gemm9GemmCoordET5_NS_9TensorRefIT_T0_EENS_16ComplexTransformENSG_IT1_T2_EESK_SF_NSG_IT3_T4_EENSG_IT7_SP_EET6_illll:
.text._ZN7cutlass9reference6device6kernel11GemmComplexINS_6half_tENS_6layout8RowMajorES4_NS5_11ColumnMajorES4_S7_ffS4_NS_16NumericConverterIS4_fLNS_15FloatRoundStyleE2EEENS_12multiply_addIfffEELi4ELi16EEEvNS_4gemm9GemmCoordET5_NS_9TensorRefIT_T0_EENS_16ComplexTransformENSG_IT1_T2_EESK_SF_NSG_IT3_T4_EENSG_IT7_SP_EET6_illll:
[----:B------:R-:W-:Y:S08]  /*0000*/  LDC R1, c[0x0][0x37c] ;  /* 0x0000df00ff017b82 */ /* 0x000ff00000000800 */
[----:B------:R-:W0:Y:S01]  /*0010*/  S2UR UR24, SR_CTAID.Z ;  /* 0x00000000001879c3 */ /* 0x000e220000002700 */
[----:B------:R-:W0:Y:S01]  /*0020*/  LDCU.64 UR4, c[0x0][0x3e8] ;  /* 0x00007d00ff0477ac */ /* 0x000e220008000a00 */
[----:B------:R-:W1:Y:S01]  /*0030*/  S2R R2, SR_TID.X ;  /* 0x0000000000027919 */ /* 0x000e620000002100 */
[----:B------:R-:W2:Y:S05]  /*0040*/  LDCU.128 UR8, c[0x0][0x3f0] ;  /* 0x00007e00ff0877ac */ /* 0x000eaa0008000c00 */
[----:B------:R-:W3:Y:S01]  /*0050*/  LDC R0, c[0x0][0x3e4] ;  /* 0x0000f900ff007b82 */ /* 0x000ee20000000800 */
[----:B------:R-:W4:Y:S01]  /*0060*/  LDCU.64 UR14, c[0x0][0x390] ;  /* 0x00007200ff0e77ac */ /* 0x000f220008000a00 */
[----:B------:R-:W5:Y:S06]  /*0070*/  LDCU.64 UR12, c[0x0][0x3a8] ;  /* 0x00007500ff0c77ac */ /* 0x000f6c0008000a00 */
[----:B------:R-:W1:Y:S01]  /*0080*/  LDC R5, c[0x0][0x360] ;  /* 0x0000d800ff057b82 */ /* 0x000e620000000800 */
[----:B------:R-:W5:Y:S01]  /*0090*/  LDCU.64 UR6, c[0x0][0x3c0] ;  /* 0x00007800ff0677ac */ /* 0x000f620008000a00 */
[----:B------:R-:W5:Y:S06]  /*00a0*/  LDCU.64 UR16, c[0x0][0x3d0] ;  /* 0x00007a00ff1077ac */ /* 0x000f6c0008000a00 */
[----:B------:R-:W1:Y:S01]  /*00b0*/  LDC R3, c[0x0][0x364] ;  /* 0x0000d900ff037b82 */ /* 0x000e620000000800 */
[----:B0-----:R-:W-:-:S02]  /*00c0*/  UIMAD.WIDE.U32 UR18, UR24, UR4, URZ ;  /* 0x00000004181272a5 */ /* 0x001fc4000f8e00ff */
[----:B--2---:R-:W-:Y:S02]  /*00d0*/  UIMAD.WIDE.U32 UR20, UR24, UR8, URZ ;  /* 0x00000008181472a5 */ /* 0x004fe4000f8e00ff */
[----:B------:R-:W-:Y:S01]  /*00e0*/  UIMAD UR25, UR24, UR5, UR19 ;  /* 0x00000005181972a4 */ /* 0x000fe2000f8e0213 */
[----:B------:R-:W0:Y:S01]  /*00f0*/  LDCU.64 UR4, c[0x0][0x400] ;  /* 0x00008000ff0477ac */ /* 0x000e220008000a00 */
[----:B---3--:R-:W-:Y:S01]  /*0100*/  ISETP.LE.AND P0, PT, R0, UR24, PT ;  /* 0x0000001800007c0c */ /* 0x008fe2000bf03270 */
[----:B------:R-:W2:Y:S01]  /*0110*/  S2UR UR8, SR_CTAID.Y ;  /* 0x00000000000879c3 */ /* 0x000ea20000002600 */
[----:B------:R-:W3:Y:S01]  /*0120*/  S2R R0, SR_TID.Y ;  /* 0x0000000000007919 */ /* 0x000ee20000002200 */
[----:B----4-:R-:W-:Y:S02]  /*0130*/  ULEA UR26, UP1, UR18, UR14, 0x1 ;  /* 0x0000000e121a7291 */ /* 0x010fe4000f8208ff */
[----:B------:R-:W-:Y:S02]  /*0140*/  UIMAD UR9, UR24, UR9, UR21 ;  /* 0x00000009180972a4 */ /* 0x000fe4000f8e0215 */
[----:B------:R-:W-:-:S02]  /*0150*/  ULEA.HI.X UR25, UR18, UR15, UR25, 0x1, UP1 ;  /* 0x0000000f12197291 */ /* 0x000fc400088f0c19 */
[----:B------:R-:W-:Y:S02]  /*0160*/  UIMAD.WIDE.U32 UR18, UR24, UR10, URZ ;  /* 0x0000000a181272a5 */ /* 0x000fe4000f8e00ff */
[----:B-----5:R-:W-:Y:S02]  /*0170*/  ULEA UR28, UP0, UR20, UR12, 0x1 ;  /* 0x0000000c141c7291 */ /* 0x020fe4000f8008ff */
[----:B------:R-:W-:Y:S02]  /*0180*/  UISETP.NE.U32.AND UP2, UPT, UR6, URZ, UPT ;  /* 0x000000ff0600728c */ /* 0x000fe4000bf45070 */
[----:B------:R-:W-:Y:S02]  /*0190*/  UIMAD UR12, UR24, UR11, UR19 ;  /* 0x0000000b180c72a4 */ /* 0x000fe4000f8e0213 */
[----:B0-----:R-:W-:Y:S02]  /*01a0*/  UIMAD.WIDE.U32 UR14, UR24, UR4, URZ ;  /* 0x00000004180e72a5 */ /* 0x001fe4000f8e00ff */
[----:B------:R-:W-:Y:S01]  /*01b0*/  ULEA.HI.X UR27, UR20, UR13, UR9, 0x1, UP0 ;  /* 0x0000000d141b7291 */ /* 0x000fe200080f0c09 */
[----:B------:R-:W0:Y:S01]  /*01c0*/  S2UR UR9, SR_CTAID.X ;  /* 0x00000000000979c3 */ /* 0x000e220000002500 */
[----:B------:R-:W-:-:S02]  /*01d0*/  UISETP.NE.AND.EX UP2, UPT, UR7, URZ, UPT, UP2 ;  /* 0x000000ff0700728c */ /* 0x000fc4000bf45320 */
[----:B------:R-:W-:Y:S02]  /*01e0*/  ULEA UR6, UP1, UR18, UR6, 0x1 ;  /* 0x0000000612067291 */ /* 0x000fe4000f8208ff */
[----:B------:R-:W-:Y:S02]  /*01f0*/  UIMAD UR22, UR24, UR5, UR15 ;  /* 0x00000005181672a4 */ /* 0x000fe4000f8e020f */
[----:B------:R-:W-:Y:S02]  /*0200*/  ULEA UR23, UP0, UR14, UR16, 0x1 ;  /* 0x000000100e177291 */ /* 0x000fe4000f8008ff */
[----:B------:R-:W-:Y:S01]  /*0210*/  USHF.L.U64.HI UR13, UR18, 0x1, UR12 ;  /* 0x00000001120d7899 */ /* 0x000fe2000801020c */
[----:B012---:R-:W-:Y:S11]  /*0220*/  @P0 EXIT ;  /* 0x000000000000094d */ /* 0x007ff60003800000 */
[----:B------:R-:W0:Y:S01]  /*0230*/  LDCU UR12, c[0x0][0x388] ;  /* 0x00007100ff0c77ac */ /* 0x000e220008000800 */
[----:B------:R-:W-:Y:S02]  /*0240*/  IMAD R2, R5, UR9, R2 ;  /* 0x0000000905027c24 */ /* 0x000fe4000f8e0202 */
[----:B---3--:R-:W-:Y:S01]  /*0250*/  IMAD R0, R3, UR8, R0 ;  /* 0x0000000803007c24 */ /* 0x008fe2000f8e0200 */
[----:B------:R-:W-:Y:S02]  /*0260*/  ULEA.HI.X UR22, UR14, UR17, UR22, 0x1, UP0 ;  /* 0x000000110e167291 */ /* 0x000fe400080f0c16 */
[----:B------:R-:W-:Y:S01]  /*0270*/  UIADD3.X UR13, UPT, UPT, UR13, UR7, URZ, UP1, !UPT ;  /* 0x000000070d0d7290 */ /* 0x000fe20008ffe4ff */
[----:B------:R-:W-:Y:S01]  /*0280*/  SHF.L.U32 R18, R2, 0x2, RZ ;  /* 0x0000000202127819 */ /* 0x000fe200000006ff */
[----:B------:R-:W-:Y:S01]  /*0290*/  USEL UR7, UR6, URZ, UP2 ;  /* 0x000000ff06077287 */ /* 0x000fe20009000000 */
[----:B------:R-:W-:Y:S01]  /*02a0*/  SHF.L.U32 R5, R0, 0x4, RZ ;  /* 0x0000000400057819 */ /* 0x000fe200000006ff */
[----:B------:R-:W-:Y:S01]  /*02b0*/  USEL UR6, UR13, URZ, UP2 ;  /* 0x000000ff0d067287 */ /* 0x000fe20009000000 */
[----:B------:R-:W1:Y:S01]  /*02c0*/  LDCU UR14, c[0x0][0x378] ;  /* 0x00006f00ff0e77ac */ /* 0x000e620008000800 */
[----:B------:R-:W2:Y:S01]  /*02d0*/  LDCU.64 UR8, c[0x0][0x358] ;  /* 0x00006b00ff0877ac */ /* 0x000ea20008000a00 */
[----:B0-----:R-:W-:-:S02]  /*02e0*/  UISETP.GT.AND UP0, UPT, UR12, URZ, UPT ;  /* 0x000000ff0c00728c */ /* 0x001fc4000bf04270 */
[----:B------:R-:W-:Y:S02]  /*02f0*/  UMOV UR21, UR7 ;  /* 0x0000000700157c82 */ /* 0x000fe40008000000 */
[----:B------:R-:W-:-:S05]  /*0300*/  UMOV UR20, UR6 ;  /* 0x0000000600147c82 */ /* 0x000fca0008000000 */
[----:B------:R-:W-:Y:S05]  /*0310*/  BRA.U UP0, `(.L_x_4) ;  /* 0x0000004500e87547 */ /* 0x000fea000b800000 */
[----:B------:R-:W0:Y:S01]  /*0320*/  LDCU.64 UR12, c[0x0][0x3d8] ;  /* 0x00007b00ff0c77ac */ /* 0x000e220008000a00 */
[----:B------:R-:W3:Y:S01]  /*0330*/  LDC.64 R2, c[0x0][0x3c8] ;  /* 0x0000f200ff027b82 */ /* 0x000ee20000000a00 */
[----:B------:R-:W-:Y:S01]  /*0340*/  SHF.R.S32.HI R19, RZ, 0x1f, R18 ;  /* 0x0000001fff137819 */ /* 0x000fe20000011412 */
[C---:B------:R-:W-:Y:S01]  /*0350*/  VIADD R87, R18.reuse, 0x1 ;  /* 0x0000000112577836 */ /* 0x040fe20000000000 */
[----:B-1----:R-:W-:Y:S01]  /*0360*/  UIMAD.WIDE.U32 UR26, UR14, UR4, URZ ;  /* 0x000000040e1a72a5 */ /* 0x002fe2000f8e00ff */
[C---:B------:R-:W-:Y:S01]  /*0370*/  VIADD R86, R18.reuse, 0x2 ;  /* 0x0000000212567836 */ /* 0x040fe20000000000 */
[----:B------:R-:W1:Y:S01]  /*0380*/  LDCU UR4, c[0x0][0x38c] ;  /* 0x00007180ff0477ac */ /* 0x000e620008000800 */
[----:B------:R-:W-:Y:S02]  /*0390*/  VIADD R85, R18, 0x3 ;  /* 0x0000000312557836 */ /* 0x000fe40000000000 */
[----:B------:R-:W1:Y:S01]  /*03a0*/  LDC R0, c[0x0][0x3e0] ;  /* 0x0000f800ff007b82 */ /* 0x000e620000000800 */
[----:B------:R-:W-:Y:S01]  /*03b0*/  UIMAD.WIDE.U32 UR16, UR14, UR10, URZ ;  /* 0x0000000a0e1072a5 */ /* 0x000fe2000f8e00ff */
[C---:B------:R-:W-:Y:S01]  /*03c0*/  VIADD R84, R5.reuse, 0x1 ;  /* 0x0000000105547836 */ /* 0x040fe20000000000 */
[----:B------:R-:W-:Y:S01]  /*03d0*/  UIMAD UR18, UR14, UR5, UR27 ;  /* 0x000000050e1272a4 */ /* 0x000fe2000f8e021b */
[C---:B------:R-:W-:Y:S01]  /*03e0*/  VIADD R83, R5.reuse, 0x2 ;  /* 0x0000000205537836 */ /* 0x040fe20000000000 */
[----:B------:R-:W-:Y:S01]  /*03f0*/  UIMAD UR15, UR14, UR11, UR17 ;  /* 0x0000000b0e0f72a4 */ /* 0x000fe2000f8e0211 */
[C---:B------:R-:W-:Y:S01]  /*0400*/  VIADD R82, R5.reuse, 0x3 ;  /* 0x0000000305527836 */ /* 0x040fe20000000000 */
[----:B------:R-:W4:Y:S01]  /*0410*/  LDCU UR5, c[0x0][0x3e4] ;  /* 0x00007c80ff0577ac */ /* 0x000f220008000800 */
[----:B------:R-:W-:-:S02]  /*0420*/  VIADD R81, R5, 0x4 ;  /* 0x0000000405517836 */ /* 0x000fc40000000000 */
[C---:B0-----:R-:W-:Y:S01]  /*0430*/  IMAD.WIDE.U32 R8, R5.reuse, UR12, R18 ;  /* 0x0000000c05087c25 */ /* 0x041fe2000f8e0012 */
[----:B------:R-:W0:Y:S03]  /*0440*/  LDCU.64 UR10, c[0x0][0x380] ;  /* 0x00007000ff0a77ac */ /* 0x000e260008000a00 */
[C---:B------:R-:W-:Y:S01]  /*0450*/  IMAD R66, R5.reuse, UR13, R9 ;  /* 0x0000000d05427c24 */ /* 0x040fe2000f8e0209 */
[----:B------:R-:W-:Y:S01]  /*0460*/  IADD3 R33, P0, PT, R8, UR12, RZ ;  /* 0x0000000c08217c10 */ /* 0x000fe2000ff1e0ff */
[CC--:B---3--:R-:W-:Y:S01]  /*0470*/  IMAD.WIDE.U32 R6, R5.reuse, R2.reuse, R18 ;  /* 0x0000000205067225 */ /* 0x0c8fe200078e0012 */
[----:B------:R-:W-:Y:S02]  /*0480*/  USHF.L.U32 UR19, UR16, 0x1, URZ ;  /* 0x0000000110137899 */ /* 0x000fe400080006ff */
[----:B------:R-:W-:Y:S01]  /*0490*/  IADD3.X R32, PT, PT, R66, UR13, RZ, P0, !PT ;  /* 0x0000000d42207c10 */ /* 0x000fe200087fe4ff */
[----:B------:R-:W-:Y:S01]  /*04a0*/  IMAD R68, R5, R3, R7 ;  /* 0x0000000305447224 */ /* 0x000fe200078e0207 */
[----:B------:R-:W-:Y:S01]  /*04b0*/  IADD3 R35, P0, PT, R33, UR12, RZ ;  /* 0x0000000c21237c10 */ /* 0x000fe2000ff1e0ff */
[----:B------:R-:W-:Y:S01]  /*04c0*/  IMAD.SHL.U32 R67, R8, 0x2, RZ ;  /* 0x0000000208437824 */ /* 0x000fe200078e00ff */
[CC--:B------:R-:W-:Y:S01]  /*04d0*/  IADD3 R55, P2, PT, R6.reuse, R2.reuse, RZ ;  /* 0x0000000206377210 */ /* 0x0c0fe20007f5e0ff */
[----:B------:R-:W-:Y:S01]  /*04e0*/  IMAD.SHL.U32 R69, R6, 0x2, RZ ;  /* 0x0000000206457824 */ /* 0x000fe200078e00ff */
[----:B------:R-:W-:Y:S01]  /*04f0*/  IADD3.X R34, PT, PT, R32, UR13, RZ, P0, !PT ;  /* 0x0000000d20227c10 */ /* 0x000fe200087fe4ff */
[----:B------:R-:W-:Y:S01]  /*0500*/  VIADD R80, R5, 0x5 ;  /* 0x0000000505507836 */ /* 0x000fe20000000000 */
[----:B------:R-:W-:Y:S01]  /*0510*/  IADD3 R37, P0, PT, R35, UR12, RZ ;  /* 0x0000000c23257c10 */ /* 0x000fe2000ff1e0ff */
[----:B------:R-:W-:Y:S01]  /*0520*/  VIADD R79, R5, 0x6 ;  /* 0x00000006054f7836 */ /* 0x000fe20000000000 */
[-C--:B------:R-:W-:Y:S01]  /*0530*/  IADD3 R55, P1, PT, R55, R2.reuse, RZ ;  /* 0x0000000237377210 */ /* 0x080fe20007f3e0ff */
[C---:B------:R-:W-:Y:S01]  /*0540*/  VIADD R78, R5.reuse, 0x7 ;  /* 0x00000007054e7836 */ /* 0x040fe20000000000 */
        /* <DEDUP_REMOVED lines=16> */
[----:B------:R-:W-:Y:S01]  /*0650*/  IADD3 R55, P4, PT, R55, R2, RZ ;  /* 0x0000000237377210 */ /* 0x000fe20007f9e0ff */
[----:B-1----:R-:W-:Y:S01]  /*0660*/  FMUL R0, R0, UR4 ;  /* 0x0000000400007c20 */ /* 0x002fe20008400000 */
[----:B------:R-:W-:-:S02]  /*0670*/  IADD3.X R42, PT, PT, R40, UR13, RZ, P0, !PT ;  /* 0x0000000d282a7c10 */ /* 0x000fc400087fe4ff */
[----:B------:R-:W-:Y:S02]  /*0680*/  IADD3 R45, P0, PT, R43, UR12, RZ ;  /* 0x0000000c2b2d7c10 */ /* 0x000fe4000ff1e0ff */
[----:B------:R-:W-:Y:S02]  /*0690*/  IADD3 R55, P3, PT, R55, R2, RZ ;  /* 0x0000000237377210 */ /* 0x000fe40007f7e0ff */
[----:B------:R-:W-:Y:S02]  /*06a0*/  IADD3.X R44, PT, PT, R42, UR13, RZ, P0, !PT ;  /* 0x0000000d2a2c7c10 */ /* 0x000fe400087fe4ff */
[----:B------:R-:W-:Y:S02]  /*06b0*/  IADD3.X R54, PT, PT, R3, R68, R3, P1, P2 ;  /* 0x0000004403367210 */ /* 0x000fe40000fe4403 */
[----:B------:R-:W-:Y:S02]  /*06c0*/  IADD3 R47, P0, PT, R45, UR12, RZ ;  /* 0x0000000c2d2f7c10 */ /* 0x000fe4000ff1e0ff */
[----:B------:R-:W-:-:S02]  /*06d0*/  IADD3 R55, P2, PT, R55, R2, RZ ;  /* 0x0000000237377210 */ /* 0x000fc40007f5e0ff */
[----:B------:R-:W-:Y:S02]  /*06e0*/  IADD3.X R46, PT, PT, R44, UR13, RZ, P0, !PT ;  /* 0x0000000d2c2e7c10 */ /* 0x000fe400087fe4ff */
[----:B------:R-:W-:Y:S02]  /*06f0*/  IADD3 R55, P1, PT, R55, R2, RZ ;  /* 0x0000000237377210 */ /* 0x000fe40007f3e0ff */
[----:B------:R-:W-:Y:S02]  /*0700*/  IADD3 R49, P0, PT, R47, UR12, RZ ;  /* 0x0000000c2f317c10 */ /* 0x000fe4000ff1e0ff */
[----:B------:R-:W-:Y:S02]  /*0710*/  IADD3.X R54, PT, PT, R3, R54, R3, P5, P6 ;  /* 0x0000003603367210 */ /* 0x000fe40002fec403 */
[----:B------:R-:W-:Y:S02]  /*0720*/  IADD3 R55, P5, PT, R55, R2, RZ ;  /* 0x0000000237377210 */ /* 0x000fe40007fbe0ff */
[----:B------:R-:W-:-:S02]  /*0730*/  IADD3.X R48, PT, PT, R46, UR13, RZ, P0, !PT ;  /* 0x0000000d2e307c10 */ /* 0x000fc400087fe4ff */
[----:B------:R-:W-:Y:S02]  /*0740*/  IADD3 R51, P0, PT, R49, UR12, RZ ;  /* 0x0000000c31337c10 */ /* 0x000fe4000ff1e0ff */
[--C-:B------:R-:W-:Y:S02]  /*0750*/  IADD3.X R54, PT, PT, R3, R54, R3.reuse, P3, P4 ;  /* 0x0000003603367210 */ /* 0x100fe40001fe8403 */
[----:B------:R-:W-:Y:S02]  /*0760*/  IADD3 R55, P3, PT, R55, R2, RZ ;  /* 0x0000000237377210 */ /* 0x000fe40007f7e0ff */
[----:B------:R-:W-:Y:S02]  /*0770*/  IADD3.X R50, PT, PT, R48, UR13, RZ, P0, !PT ;  /* 0x0000000d30327c10 */ /* 0x000fe400087fe4ff */
[----:B------:R-:W-:Y:S02]  /*0780*/  IADD3 R53, P0, PT, R51, UR12, RZ ;  /* 0x0000000c33357c10 */ /* 0x000fe4000ff1e0ff */
[----:B------:R-:W-:-:S02]  /*0790*/  IADD3.X R54, PT, PT, R3, R54, R3, P1, P2 ;  /* 0x0000003603367210 */ /* 0x000fc40000fe4403 */
[----:B------:R-:W-:Y:S02]  /*07a0*/  IADD3 R55, P1, PT, R55, R2, RZ ;  /* 0x0000000237377210 */ /* 0x000fe40007f3e0ff */
[----:B------:R-:W-:Y:S02]  /*07b0*/  IADD3.X R52, PT, PT, R50, UR13, RZ, P0, !PT ;  /* 0x0000000d32347c10 */ /* 0x000fe400087fe4ff */
[----:B------:R-:W-:Y:S02]  /*07c0*/  IADD3 R57, P0, PT, R53, UR12, RZ ;  /* 0x0000000c35397c10 */ /* 0x000fe4000ff1e0ff */
[----:B------:R-:W-:Y:S02]  /*07d0*/  IADD3.X R54, PT, PT, R3, R54, R3, P3, P5 ;  /* 0x0000003603367210 */ /* 0x000fe40001fea403 */
[----:B------:R-:W-:Y:S02]  /*07e0*/  IADD3 R55, P2, PT, R55, R2, RZ ;  /* 0x0000000237377210 */ /* 0x000fe40007f5e0ff */
[----:B------:R-:W-:-:S02]  /*07f0*/  IADD3.X R56, PT, PT, R52, UR13, RZ, P0, !PT ;  /* 0x0000000d34387c10 */ /* 0x000fc400087fe4ff */
[----:B------:R-:W-:Y:S02]  /*0800*/  IADD3 R61, P0, PT, R57, UR12, RZ ;  /* 0x0000000c393d7c10 */ /* 0x000fe4000ff1e0ff */
[--C-:B------:R-:W-:Y:S02]  /*0810*/  IADD3.X R54, PT, PT, R3, R54, R3.reuse, P2, P1 ;  /* 0x0000003603367210 */ /* 0x100fe400017e2403 */
[-C--:B------:R-:W-:Y:S02]  /*0820*/  IADD3 R59, P1, PT, R55, R2.reuse, RZ ;  /* 0x00000002373b7210 */ /* 0x080fe40007f3e0ff */
[----:B------:R-:W-:Y:S02]  /*0830*/  IADD3.X R60, PT, PT, R56, UR13, RZ, P0, !PT ;  /* 0x0000000d383c7c10 */ /* 0x000fe400087fe4ff */
[----:B------:R-:W-:Y:S01]  /*0840*/  IADD3 R65, P0, PT, R61, UR12, RZ ;  /* 0x0000000c3d417c10 */ /* 0x000fe2000ff1e0ff */
[----:B------:R-:W-:Y:S01]  /*0850*/  IMAD.X R58, R54, 0x1, R3, P1 ;  /* 0x00000001363a7824 */ /* 0x000fe200008e0603 */
[----:B------:R-:W-:-:S02]  /*0860*/  IADD3 R63, P2, PT, R59, R2, RZ ;  /* 0x000000023b3f7210 */ /* 0x000fc40007f5e0ff */
[----:B------:R-:W-:Y:S02]  /*0870*/  IADD3.X R64, PT, PT, R60, UR13, RZ, P0, !PT ;  /* 0x0000000d3c407c10 */ /* 0x000fe400087fe4ff */
[----:B------:R-:W-:Y:S01]  /*0880*/  IADD3 R2, P1, PT, R63, R2, RZ ;  /* 0x000000023f027210 */ /* 0x000fe20007f3e0ff */
[--C-:B------:R-:W-:Y:S01]  /*0890*/  IMAD.X R62, R58, 0x1, R3.reuse, P2 ;  /* 0x000000013a3e7824 */ /* 0x100fe200010e0603 */
[----:B------:R-:W-:Y:S01]  /*08a0*/  IADD3 R91, P0, PT, R65, UR12, RZ ;  /* 0x0000000c415b7c10 */ /* 0x000fe2000ff1e0ff */
[----:B------:R-:W-:Y:S01]  /*08b0*/  USHF.L.U64.HI UR12, UR26, 0x1, UR18 ;  /* 0x000000011a0c7899 */ /* 0x000fe20008010212 */
[----:B------:R-:W-:Y:S01]  /*08c0*/  SHF.L.U64.HI R66, R8, 0x1, R66 ;  /* 0x0000000108427819 */ /* 0x000fe20000010242 */
[----:B------:R-:W-:Y:S01]  /*08d0*/  IMAD.X R3, R62, 0x1, R3, P1 ;  /* 0x000000013e037824 */ /* 0x000fe200008e0603 */
[----:B------:R-:W-:Y:S01]  /*08e0*/  IADD3.X R90, PT, PT, R64, UR13, RZ, P0, !PT ;  /* 0x0000000d405a7c10 */ /* 0x000fe200087fe4ff */
[----:B------:R-:W-:Y:S01]  /*08f0*/  IMAD.SHL.U32 R89, R2, 0x2, RZ ;  /* 0x0000000202597824 */ /* 0x000fe200078e00ff */
[----:B------:R-:W-:Y:S01]  /*0900*/  SHF.L.U64.HI R68, R6, 0x1, R68 ;  /* 0x0000000106447819 */ /* 0x000fe20000010244 */
[----:B------:R-:W-:Y:S01]  /*0910*/  USHF.L.U32 UR13, UR26, 0x1, URZ ;  /* 0x000000011a0d7899 */ /* 0x000fe200080006ff */
[C---:B------:R-:W-:Y:S01]  /*0920*/  SHF.L.U64.HI R90, R91.reuse, 0x1, R90 ;  /* 0x000000015b5a7819 */ /* 0x040fe2000001025a */
[----:B------:R-:W-:Y:S01]  /*0930*/  IMAD.SHL.U32 R91, R91, 0x2, RZ ;  /* 0x000000025b5b7824 */ /* 0x000fe200078e00ff */
[----:B------:R-:W-:Y:S01]  /*0940*/  SHF.L.U64.HI R88, R2, 0x1, R3 ;  /* 0x0000000102587819 */ /* 0x000fe20000010203 */
[----:B0---4-:R-:W-:-:S12]  /*0950*/  USHF.L.U64.HI UR18, UR16, 0x1, UR15 ;  /* 0x0000000110127899 */ /* 0x011fd8000801020f */
.L_x_133:
[----:B------:R-:W-:Y:S01]  /*0960*/  IADD3 R30, P0, PT, R69, UR21, RZ ;  /* 0x00000015451e7c10 */ /* 0x000fe2000ff1e0ff */
[----:B0-----:R-:W0:Y:S01]  /*0970*/  LDC.64 R92, c[0x0][0x3c8] ;  /* 0x0000f200ff5c7b82 */ /* 0x001e220000000a00 */
[----:B------:R-:W-:Y:S01]  /*0980*/  ISETP.GE.AND P6, PT, R5, UR11, PT ;  /* 0x0000000b05007c0c */ /* 0x000fe2000bfc6270 */
[----:B------:R-:W-:Y:S01]  /*0990*/  BSSY.RECONVERGENT B0, `(.L_x_5) ;  /* 0x0000027000007945 */ /* 0x000fe20003800200 */
[----:B------:R-:W-:Y:S02]  /*09a0*/  IADD3.X R31, PT, PT, R68, UR20, RZ, P0, !PT ;  /* 0x00000014441f7c10 */ /* 0x000fe400087fe4ff */
[----:B------:R-:W-:Y:S02]  /*09b0*/  IADD3 R96, P4, PT, R67, UR23, RZ ;  /* 0x0000001743607c10 */ /* 0x000fe4000ff9e0ff */
[C---:B------:R-:W-:Y:S02]  /*09c0*/  LEA R94, P3, R33.reuse, UR23, 0x1 ;  /* 0x00000017215e7c11 */ /* 0x040fe4000f8608ff */
[----:B------:R-:W-:Y:S02]  /*09d0*/  IADD3.X R97, PT, PT, R66, UR22, RZ, P4, !PT ;  /* 0x0000001642617c10 */ /* 0x000fe4000a7fe4ff */
[----:B------:R-:W-:Y:S02]  /*09e0*/  LEA.HI.X R95, R33, UR22, R32, 0x1, P3 ;  /* 0x00000016215f7c11 */ /* 0x000fe400098f0c20 */
[----:B------:R-:W-:Y:S02]  /*09f0*/  ISETP.LT.AND P4, PT, R87, UR10, !P6 ;  /* 0x0000000a57007c0c */ /* 0x000fe4000f781270 */
[----:B------:R-:W-:Y:S02]  /*0a00*/  ISETP.LT.AND P3, PT, R86, UR10, !P6 ;  /* 0x0000000a56007c0c */ /* 0x000fe4000f761270 */
[----:B------:R-:W-:Y:S02]  /*0a10*/  ISETP.GE.AND P1, PT, R84, UR11, PT ;  /* 0x0000000b54007c0c */ /* 0x000fe4000bf26270 */
[----:B------:R-:W-:Y:S02]  /*0a20*/  ISETP.GE.AND P2, PT, R83, UR11, PT ;  /* 0x0000000b53007c0c */ /* 0x000fe4000bf46270 */
[C---:B0-----:R-:W-:Y:S04]  /*0a30*/  LEA R28, P0, R92.reuse, R30, 0x1 ;  /* 0x0000001e5c1c7211 */ /* 0x041fe800078008ff */
[C-C-:B------:R-:W-:Y:S02]  /*0a40*/  LEA.HI.X R29, R92.reuse, R31, R93.reuse, 0x1, P0 ;  /* 0x0000001f5c1d7211 */ /* 0x140fe400000f0c5d */
[C---:B------:R-:W-:Y:S04]  /*0a50*/  LEA R26, P0, R92.reuse, R28, 0x1 ;  /* 0x0000001c5c1a7211 */ /* 0x040fe800078008ff */
[C-C-:B------:R-:W-:Y:S02]  /*0a60*/  LEA.HI.X R27, R92.reuse, R29, R93.reuse, 0x1, P0 ;  /* 0x0000001d5c1b7211 */ /* 0x140fe400000f0c5d */
[C---:B------:R-:W-:Y:S04]  /*0a70*/  LEA R24, P0, R92.reuse, R26, 0x1 ;  /* 0x0000001a5c187211 */ /* 0x040fe800078008ff */
[C-C-:B------:R-:W-:Y:S02]  /*0a80*/  LEA.HI.X R25, R92.reuse, R27, R93.reuse, 0x1, P0 ;  /* 0x0000001b5c197211 */ /* 0x140fe400000f0c5d */
[C---:B------:R-:W-:Y:S04]  /*0a90*/  LEA R22, P0, R92.reuse, R24, 0x1 ;  /* 0x000000185c167211 */ /* 0x040fe800078008ff */
[C-C-:B------:R-:W-:Y:S02]  /*0aa0*/  LEA.HI.X R23, R92.reuse, R25, R93.reuse, 0x1, P0 ;  /* 0x000000195c177211 */ /* 0x140fe400000f0c5d */
[C---:B------:R-:W-:Y:S04]  /*0ab0*/  LEA R20, P0, R92.reuse, R22, 0x1 ;  /* 0x000000165c147211 */ /* 0x040fe800078008ff */
[--C-:B------:R-:W-:Y:S02]  /*0ac0*/  LEA.HI.X R21, R92, R23, R93.reuse, 0x1, P0 ;  /* 0x000000175c157211 */ /* 0x100fe400000f0c5d */
[----:B------:R-:W-:Y:S02]  /*0ad0*/  ISETP.LT.AND P0, PT, R18, UR10, !P6 ;  /* 0x0000000a12007c0c */ /* 0x000fe4000f701270 */
[C---:B------:R-:W-:Y:S02]  /*0ae0*/  LEA R16, P5, R92.reuse, R20, 0x1 ;  /* 0x000000145c107211 */ /* 0x040fe400078a08ff */
[----:B------:R-:W-:Y:S02]  /*0af0*/  ISETP.LT.AND P6, PT, R85, UR10, !P6 ;  /* 0x0000000a55007c0c */ /* 0x000fe4000f7c1270 */
[C-C-:B------:R-:W-:Y:S02]  /*0b00*/  LEA.HI.X R17, R92.reuse, R21, R93.reuse, 0x1, P5 ;  /* 0x000000155c117211 */ /* 0x140fe400028f0c5d */
[C---:B-123--:R-:W-:Y:S04]  /*0b10*/  LEA R14, P5, R92.reuse, R16, 0x1 ;  /* 0x000000105c0e7211 */ /* 0x04efe800078a08ff */
[C---:B------:R-:W-:Y:S02]  /*0b20*/  LEA.HI.X R15, R92.reuse, R17, R93, 0x1, P5 ;  /* 0x000000115c0f7211 */ /* 0x040fe400028f0c5d */
[----:B----4-:R-:W-:Y:S04]  /*0b30*/  LEA R12, P5, R92, R14, 0x1 ;  /* 0x0000000e5c0c7211 */ /* 0x010fe800078a08ff */
[----:B------:R-:W-:Y:S01]  /*0b40*/  P2R R7, PR, RZ, 0x20 ;  /* 0x00000020ff077803 */ /* 0x000fe20000000000 */
[----:B------:R-:W-:Y:S08]  /*0b50*/  @!P0 BRA `(.L_x_6) ;  /* 0x0000000000288947 */ /* 0x000ff00003800000 */
[----:B------:R-:W-:Y:S02]  /*0b60*/  ISETP.NE.U32.AND P0, PT, RZ, UR7, PT ;  /* 0x00000007ff007c0c */ /* 0x000fe4000bf05070 */
[----:B------:R-:W-:Y:S02]  /*0b70*/  MOV R2, R0 ;  /* 0x0000000000027202 */ /* 0x000fe40000000f00 */
[----:B------:R-:W-:Y:S11]  /*0b80*/  ISETP.NE.AND.EX P0, PT, RZ, UR6, PT, P0 ;  /* 0x00000006ff007c0c */ /* 0x000ff6000bf05300 */
[----:B------:R-:W-:Y:S02]  /*0b90*/  @!UPT UIADD3 URZ, UPT, UPT, URZ, URZ, URZ ;  /* 0x000000fffffff290 */ /* 0x000fe4000fffe0ff */
[----:B------:R-:W0:Y:S01]  /*0ba0*/  @P0 LDC R4, c[0x0][0x3bc] ;  /* 0x0000ef00ff040b82 */ /* 0x000e220000000800 */
[----:B--2---:R-:W2:Y:S02]  /*0bb0*/  @P0 LDG.E.U16 R3, desc[UR8][R30.64] ;  /* 0x000000081e030981 */ /* 0x004ea4000c1e1500 */
[----:B--2---:R-:W-:Y:S05]  /*0bc0*/  @P0 HADD2.F32 R3, -RZ, R3.H0_H0 ;  /* 0x20000003ff030230 */ /* 0x004fea0000004100 */
[----:B0-----:R-:W-:Y:S05]  /*0bd0*/  @P0 FFMA R2, R3, R4, R0 ;  /* 0x0000000403020223 */ /* 0x001fea0000000000 */
[----:B------:R-:W-:Y:S05]  /*0be0*/  F2FP.F16.F32.PACK_AB R6, RZ, R2 ;  /* 0x00000002ff06723e */ /* 0x000fea00000000ff */
[----:B------:R0:W-:Y:S02]  /*0bf0*/  STG.E.U16 desc[UR8][R96.64], R6 ;  /* 0x0000000660007986 */ /* 0x0001e4000c101508 */
.L_x_6:
[----:B--2---:R-:W-:Y:S05]  /*0c00*/  BSYNC.RECONVERGENT B0 ;  /* 0x0000000000007941 */ /* 0x004fea0003800200 */
.L_x_5:
[----:B------:R-:W-:Y:S01]  /*0c10*/  ISETP.NE.AND P0, PT, R7, RZ, PT ;  /* 0x000000ff0700720c */ /* 0x000fe20003f05270 */
[----:B------:R-:W-:Y:S01]  /*0c20*/  BSSY.RECONVERGENT B0, `(.L_x_7) ;  /* 0x0000010000007945 */ /* 0x000fe20003800200 */
[----:B------:R-:W-:Y:S02]  /*0c30*/  ISETP.LT.AND P5, PT, R18, UR10, !P1 ;  /* 0x0000000a12007c0c */ /* 0x000fe4000cfa1270 */
[C---:B------:R-:W-:Y:S02]  /*0c40*/  LEA.HI.X R13, R92.reuse, R15, R93, 0x1, P0 ;  /* 0x0000000f5c0d7211 */ /* 0x040fe400000f0c5d */
[----:B------:R-:W-:Y:S04]  /*0c50*/  LEA R10, P0, R92, R12, 0x1 ;  /* 0x0000000c5c0a7211 */ /* 0x000fe800078008ff */
[----:B------:R-:W-:Y:S01]  /*0c60*/  P2R R7, PR, RZ, 0x1 ;  /* 0x00000001ff077803 */ /* 0x000fe20000000000 */
[----:B------:R-:W-:Y:S08]  /*0c70*/  @!P4 BRA `(.L_x_8) ;  /* 0x000000000028c947 */ /* 0x000ff00003800000 */
[----:B------:R-:W-:Y:S02]  /*0c80*/  ISETP.NE.U32.AND P0, PT, RZ, UR7, PT ;  /* 0x00000007ff007c0c */ /* 0x000fe4000bf05070 */
[----:B------:R-:W-:Y:S02]  /*0c90*/  MOV R2, R0 ;  /* 0x0000000000027202 */ /* 0x000fe40000000f00 */
[----:B------:R-:W-:Y:S11]  /*0ca0*/  ISETP.NE.AND.EX P0, PT, RZ, UR6, PT, P0 ;  /* 0x00000006ff007c0c */ /* 0x000ff6000bf05300 */
[----:B------:R-:W-:Y:S02]  /*0cb0*/  @!UPT UIADD3 URZ, UPT, UPT, URZ, URZ, URZ ;  /* 0x000000fffffff290 */ /* 0x000fe4000fffe0ff */
[----:B------:R-:W1:Y:S01]  /*0cc0*/  @P0 LDC R4, c[0x0][0x3bc] ;  /* 0x0000ef00ff040b82 */ /* 0x000e620000000800 */
[----:B------:R-:W2:Y:S02]  /*0cd0*/  @P0 LDG.E.U16 R3, desc[UR8][R30.64+0x2] ;  /* 0x000002081e030981 */ /* 0x000ea4000c1e1500 */
[----:B--2---:R-:W-:Y:S05]  /*0ce0*/  @P0 HADD2.F32 R3, -RZ, R3.H0_H0 ;  /* 0x20000003ff030230 */ /* 0x004fea0000004100 */
[----:B-1----:R-:W-:Y:S05]  /*0cf0*/  @P0 FFMA R2, R3, R4, R0 ;  /* 0x0000000403020223 */ /* 0x002fea0000000000 */
[----:B0-----:R-:W-:Y:S05]  /*0d00*/  F2FP.F16.F32.PACK_AB R6, RZ, R2 ;  /* 0x00000002ff06723e */ /* 0x001fea00000000ff */
[----:B------:R1:W-:Y:S02]  /*0d10*/  STG.E.U16 desc[UR8][R96.64+0x2], R6 ;  /* 0x0000020660007986 */ /* 0x0003e4000c101508 */
.L_x_8:
[----:B------:R-:W-:Y:S05]  /*0d20*/  BSYNC.RECONVERGENT B0 ;  /* 0x0000000000007941 */ /* 0x000fea0003800200 */
.L_x_7:
        /* <DEDUP_REMOVED lines=11> */
[----:B------:R-:W2:Y:S01]  /*0de0*/  @P0 LDC R4, c[0x0][0x3bc] ;  /* 0x0000ef00ff040b82 */ /* 0x000ea20000000800 */
[----:B------:R-:W3:Y:S02]  /*0df0*/  @P0 LDG.E.U16 R3, desc[UR8][R30.64+0x4] ;  /* 0x000004081e030981 */ /* 0x000ee4000c1e1500 */
[----:B---3--:R-:W-:Y:S05]  /*0e00*/  @P0 HADD2.F32 R3, -RZ, R3.H0_H0 ;  /* 0x20000003ff030230 */ /* 0x008fea0000004100 */
[----:B--2---:R-:W-:Y:S05]  /*0e10*/  @P0 FFMA R2, R3, R4, R0 ;  /* 0x0000000403020223 */ /* 0x004fea0000000000 */
[----:B01----:R-:W-:Y:S05]  /*0e20*/  F2FP.F16.F32.PACK_AB R6, RZ, R2 ;  /* 0x00000002ff06723e */ /* 0x003fea00000000ff */
[----:B------:R2:W-:Y:S02]  /*0e30*/  STG.E.U16 desc[UR8][R96.64+0x4], R6 ;  /* 0x0000040660007986 */ /* 0x0005e4000c101508 */
.L_x_10:
[----:B------:R-:W-:Y:S05]  /*0e40*/  BSYNC.RECONVERGENT B0 ;  /* 0x0000000000007941 */ /* 0x000fea0003800200 */
.L_x_9:
[----:B------:R-:W-:Y:S01]  /*0e50*/  ISETP.NE.AND P0, PT, R98, RZ, PT ;  /* 0x000000ff6200720c */ /* 0x000fe20003f05270 */
[----:B------:R-:W-:Y:S01]  /*0e60*/  BSSY.RECONVERGENT B0, `(.L_x_11) ;  /* 0x0000011000007945 */ /* 0x000fe20003800200 */
[----:B------:R-:W-:Y:S02]  /*0e70*/  ISETP.LT.AND P3, PT, R86, UR10, !P1 ;  /* 0x0000000a56007c0c */ /* 0x000fe4000cf61270 */
[C---:B------:R-:W-:Y:S02]  /*0e80*/  LEA.HI.X R9, R92.reuse, R11, R93, 0x1, P0 ;  /* 0x0000000b5c097211 */ /* 0x040fe400000f0c5d */
[----:B012---:R-:W-:Y:S02]  /*0e90*/  LEA R6, P0, R92, R8, 0x1 ;  /* 0x000000085c067211 */ /* 0x007fe400078008ff */
[----:B------:R-:W-:Y:S02]  /*0ea0*/  ISETP.LT.AND P1, PT, R85, UR10, !P1 ;  /* 0x0000000a55007c0c */ /* 0x000fe4000cf21270 */
[----:B------:R-:W-:Y:S01]  /*0eb0*/  P2R R98, PR, RZ, 0x1 ;  /* 0x00000001ff627803 */ /* 0x000fe20000000000 */
[----:B------:R-:W-:Y:S10]  /*0ec0*/  @!P6 BRA `(.L_x_12) ;  /* 0x000000000028e947 */ /* 0x000ff40003800000 */
[----:B------:R-:W-:Y:S02]  /*0ed0*/  ISETP.NE.U32.AND P0, PT, RZ, UR7, PT ;  /* 0x00000007ff007c0c */ /* 0x000fe4000bf05070 */
[----:B------:R-:W-:Y:S02]  /*0ee0*/  MOV R2, R0 ;  /* 0x0000000000027202 */ /* 0x000fe40000000f00 */
[----:B------:R-:W-:Y:S11]  /*0ef0*/  ISETP.NE.AND.EX P0, PT, RZ, UR6, PT, P0 ;  /* 0x00000006ff007c0c */ /* 0x000ff6000bf05300 */
[----:B------:R-:W-:Y:S02]  /*0f00*/  @!UPT UIADD3 URZ, UPT, UPT, URZ, URZ, URZ ;  /* 0x000000fffffff290 */ /* 0x000fe4000fffe0ff */
[----:B------:R-:W0:Y:S01]  /*0f10*/  @P0 LDC R4, c[0x0][0x3bc] ;  /* 0x0000ef00ff040b82 */ /* 0x000e220000000800 */
[----:B------:R-:W2:Y:S02]  /*0f20*/  @P0 LDG.E.U16 R3, desc[UR8][R30.64+0x6] ;  /* 0x000006081e030981 */ /* 0x000ea4000c1e1500 */
[----:B--2---:R-:W-:Y:S05]  /*0f30*/  @P0 HADD2.F32 R3, -RZ, R3.H0_H0 ;  /* 0x20000003ff030230 */ /* 0x004fea0000004100 */
[----:B0-----:R-:W-:Y:S05]  /*0f40*/  @P0 FFMA R2, R3, R4, R0 ;  /* 0x0000000403020223 */ /* 0x001fea0000000000 */
[----:B------:R-:W-:Y:S05]  /*0f50*/  F2FP.F16.F32.PACK_AB R31, RZ, R2 ;  /* 0x00000002ff1f723e */ /* 0x000fea00000000ff */
[----:B------:R0:W-:Y:S02]  /*0f60*/  STG.E.U16 desc[UR8][R96.64+0x6], R31 ;  /* 0x0000061f60007986 */ /* 0x0001e4000c101508 */
.L_x_12:
[----:B------:R-:W-:Y:S05]  /*0f70*/  BSYNC.RECONVERGENT B0 ;  /* 0x0000000000007941 */ /* 0x000fea0003800200 */
.L_x_11:
[----:B------:R-:W-:Y:S01]  /*0f80*/  ISETP.NE.AND P0, PT, R98, RZ, PT ;  /* 0x000000ff6200720c */ /* 0x000fe20003f05270 */
[----:B------:R-:W-:Y:S03]  /*0f90*/  BSSY.RECONVERGENT B0, `(.L_x_13) ;  /* 0x000000d000007945 */ /* 0x000fe60003800200 */
[----:B------:R-:W-:Y:S01]  /*0fa0*/  LEA.HI.X R7, R92, R9, R93, 0x1, P0 ;  /* 0x000000095c077211 */ /* 0x000fe200000f0c5d */
        /* <DEDUP_REMOVED lines=9> */
[----:B------:R-:W-:Y:S05]  /*1040*/  F2FP.F16.F32.PACK_AB R30, RZ, R2 ;  /* 0x00000002ff1e723e */ /* 0x000fea00000000ff */
[----:B------:R1:W-:Y:S02]  /*1050*/  STG.E.U16 desc[UR8][R94.64], R30 ;  /* 0x0000001e5e007986 */ /* 0x0003e4000c101508 */
.L_x_14:
[----:B------:R-:W-:Y:S05]  /*1060*/  BSYNC.RECONVERGENT B0 ;  /* 0x0000000000007941 */ /* 0x000fea0003800200 */
.L_x_13:
[----:B------:R-:W-:Y:S04]  /*1070*/  BSSY.RECONVERGENT B0, `(.L_x_15) ;  /* 0x000000c000007945 */ /* 0x000fe80003800200 */
[----:B------:R-:W-:Y:S05]  /*1080*/  @!P4 BRA `(.L_x_16) ;  /* 0x000000000028c947 */ /* 0x000fea0003800000 */
        /* <DEDUP_REMOVED lines=8> */
[----:B-1----:R-:W-:Y:S05]  /*1110*/  F2FP.F16.F32.PACK_AB R30, RZ, R2 ;  /* 0x00000002ff1e723e */ /* 0x002fea00000000ff */
[----:B------:R2:W-:Y:S02]  /*1120*/  STG.E.U16 desc[UR8][R94.64+0x2], R30 ;  /* 0x0000021e5e007986 */ /* 0x0005e4000c101508 */
.L_x_16:
[----:B------:R-:W-:Y:S05]  /*1130*/  BSYNC.RECONVERGENT B0 ;  /* 0x0000000000007941 */ /* 0x000fea0003800200 */
.L_x_15:
[----:B------:R-:W-:Y:S04]  /*1140*/  BSSY.RECONVERGENT B0, `(.L_x_17) ;  /* 0x000000c000007945 */ /* 0x000fe80003800200 */
[----:B------:R-:W-:Y:S05]  /*1150*/  @!P3 BRA `(.L_x_18) ;  /* 0x000000000028b947 */ /* 0x000fea0003800000 */
[----:B------:R-:W-:Y:S02]  /*1160*/  ISETP.NE.U32.AND P0, PT, RZ, UR7, PT ;  /* 0x00000007ff007c0c */ /* 0x000fe4000bf05070 */
[----:B------:R-:W-:Y:S02]  /*1170*/  MOV R2, R0 ;  /* 0x0000000000027202 */ /* 0x000fe40000000f00 */
[----:B------:R-:W-:Y:S11]  /*1180*/  ISETP.NE.AND.EX P0, PT, RZ, UR6, PT, P0 ;  /* 0x00000006ff007c0c */ /* 0x000ff6000bf05300 */
[----:B------:R-:W-:Y:S02]  /*1190*/  @!UPT UIADD3 URZ, UPT, UPT, URZ, URZ, URZ ;  /* 0x000000fffffff290 */ /* 0x000fe4000fffe0ff */
[----:B------:R-:W3:Y:S01]  /*11a0*/  @P0 LDC R4, c[0x0][0x3bc] ;  /* 0x0000ef00ff040b82 */ /* 0x000ee20000000800 */
[----:B------:R-:W4:Y:S02]  /*11b0*/  @P0 LDG.E.U16 R3, desc[UR8][R28.64+0x4] ;  /* 0x000004081c030981 */ /* 0x000f24000c1e1500 */
[----:B----4-:R-:W-:Y:S05]  /*11c0*/  @P0 HADD2.F32 R3, -RZ, R3.H0_H0 ;  /* 0x20000003ff030230 */ /* 0x010fea0000004100 */
[----:B---3--:R-:W-:Y:S05]  /*11d0*/  @P0 FFMA R2, R3, R4, R0 ;  /* 0x0000000403020223 */ /* 0x008fea0000000000 */
[----:B-12---:R-:W-:Y:S05]  /*11e0*/  F2FP.F16.F32.PACK_AB R30, RZ, R2 ;  /* 0x00000002ff1e723e */ /* 0x006fea00000000ff */
[----:B------:R3:W-:Y:S02]  /*11f0*/  STG.E.U16 desc[UR8][R94.64+0x4], R30 ;  /* 0x0000041e5e007986 */ /* 0x0007e4000c101508 */
.L_x_18:
[----:B------:R-:W-:Y:S05]  /*1200*/  BSYNC.RECONVERGENT B0 ;  /* 0x0000000000007941 */ /* 0x000fea0003800200 */
.L_x_17:
[----:B------:R-:W-:Y:S04]  /*1210*/  BSSY.RECONVERGENT B0, `(.L_x_19) ;  /* 0x000000c000007945 */ /* 0x000fe80003800200 */
[----:B------:R-:W-:Y:S05]  /*1220*/  @!P1 BRA `(.L_x_20) ;  /* 0x0000000000289947 */ /* 0x000fea0003800000 */
[----:B------:R-:W-:Y:S02]  /*1230*/  ISETP.NE.U32.AND P0, PT, RZ, UR7, PT ;  /* 0x00000007ff007c0c */ /* 0x000fe4000bf05070 */
[----:B------:R-:W-:Y:S02]  /*1240*/  MOV R2, R0 ;  /* 0x0000000000027202 */ /* 0x000fe40000000f00 */
[----:B------:R-:W-:Y:S11]  /*1250*/  ISETP.NE.AND.EX P0, PT, RZ, UR6, PT, P0 ;  /* 0x00000006ff007c0c */ /* 0x000ff6000bf05300 */
[----:B------:R-:W-:Y:S02]  /*1260*/  @!UPT UIADD3 URZ, UPT, UPT, URZ, URZ, URZ ;  /* 0x000000fffffff290 */ /* 0x000fe4000fffe0ff */
[----:B------:R-:W4:Y:S01]  /*1270*/  @P0 LDC R4, c[0x0][0x3bc] ;  /* 0x0000ef00ff040b82 */ /* 0x000f220000000800 */
[----:B------:R-:W5:Y:S02]  /*1280*/  @P0 LDG.E.U16 R3, desc[UR8][R28.64+0x6] ;  /* 0x000006081c030981 */ /* 0x000f64000c1e1500 */
[----:B-----5:R-:W-:Y:S05]  /*1290*/  @P0 HADD2.F32 R3, -RZ, R3.H0_H0 ;  /* 0x20000003ff030230 */ /* 0x020fea0000004100 */
[----:B----4-:R-:W-:Y:S05]  /*12a0*/  @P0 FFMA R2, R3, R4, R0 ;  /* 0x0000000403020223 */ /* 0x010fea0000000000 */
[----:B------:R-:W-:Y:S05]  /*12b0*/  F2FP.F16.F32.PACK_AB R29, RZ, R2 ;  /* 0x00000002ff1d723e */ /* 0x000fea00000000ff */
[----:B------:R4:W-:Y:S02]  /*12c0*/  STG.E.U16 desc[UR8][R94.64+0x6], R29 ;  /* 0x0000061d5e007986 */ /* 0x0009e4000c101508 */
.L_x_20:
[----:B------:R-:W-:Y:S05]  /*12d0*/  BSYNC.RECONVERGENT B0 ;  /* 0x0000000000007941 */ /* 0x000fea0003800200 */
.L_x_19:
[----:B------:R-:W-:Y:S01]  /*12e0*/  ISETP.GE.AND P0, PT, R82, UR11, PT ;  /* 0x0000000b52007c0c */ /* 0x000fe2000bf06270 */
[----:B------:R-:W-:Y:S01]  /*12f0*/  BSSY.RECONVERGENT B0, `(.L_x_21) ;  /* 0x000001c000007945 */ /* 0x000fe20003800200 */
[----:B------:R-:W-:Y:S02]  /*1300*/  LOP3.LUT R114, R114, 0xfffffffd, RZ, 0xc0, !PT ;  /* 0xfffffffd72727812 */ /* 0x000fe400078ec0ff */
[----:B------:R-:W-:Y:S02]  /*1310*/  LEA R92, P5, R35, UR23, 0x1 ;  /* 0x00000017235c7c11 */ /* 0x000fe4000f8a08ff */
[----:B------:R-:W-:Y:S02]  /*1320*/  ISETP.LT.AND P3, PT, R87, UR10, !P2 ;  /* 0x0000000a57007c0c */ /* 0x000fe4000d761270 */
[----:B------:R-:W-:Y:S02]  /*1330*/  LEA.HI.X R93, R35, UR22, R34, 0x1, P5 ;  /* 0x00000016235d7c11 */ /* 0x000fe4000a8f0c22 */
[----:B------:R-:W-:Y:S02]  /*1340*/  ISETP.LT.AND P5, PT, R86, UR10, !P2 ;  /* 0x0000000a56007c0c */ /* 0x000fe4000d7a1270 */
[----:B------:R-:W-:Y:S02]  /*1350*/  ISETP.LT.AND P6, PT, R85, UR10, !P2 ;  /* 0x0000000a55007c0c */ /* 0x000fe4000d7c1270 */
[----:B------:R-:W-:Y:S02]  /*1360*/  @P0 LOP3.LUT R114, R114, 0x2, RZ, 0xfc, !PT ;  /* 0x0000000272720812 */ /* 0x000fe400078efcff */
[----:B------:R-:W-:Y:S02]  /*1370*/  ISETP.LT.AND P0, PT, R18, UR10, !P2 ;  /* 0x0000000a12007c0c */ /* 0x000fe4000d701270 */
[----:B------:R-:W-:Y:S02]  /*1380*/  LOP3.LUT R114, R114, 0xfffffffe, RZ, 0xc0, !PT ;  /* 0xfffffffe72727812 */ /* 0x000fe400078ec0ff */
[----:B-123--:R-:W-:Y:S02]  /*1390*/  LEA R30, P4, R37, UR23, 0x1 ;  /* 0x00000017251e7c11 */ /* 0x00efe4000f8808ff */
[----:B------:R-:W-:Y:S02]  /*13a0*/  ISETP.GE.AND P2, PT, R82, UR11, PT ;  /* 0x0000000b52007c0c */ /* 0x000fe4000bf46270 */
[----:B------:R-:W-:Y:S02]  /*13b0*/  @P5 LOP3.LUT R114, R114, 0x1, RZ, 0xfc, !PT ;  /* 0x0000000172725812 */ /* 0x000fe400078efcff */
[----:B------:R-:W-:Y:S02]  /*13c0*/  ISETP.GE.AND P1, PT, R81, UR11, PT ;  /* 0x0000000b51007c0c */ /* 0x000fe4000bf26270 */
[----:B0-----:R-:W-:Y:S02]  /*13d0*/  LEA.HI.X R31, R37, UR22, R36, 0x1, P4 ;  /* 0x00000016251f7c11 */ /* 0x001fe4000a0f0c24 */
[----:B------:R-:W-:Y:S01]  /*13e0*/  ISETP.LT.AND P5, PT, R18, UR10, !P2 ;  /* 0x0000000a12007c0c */ /* 0x000fe2000d7a1270 */
[----:B------:R-:W-:Y:S01]  /*13f0*/  @!UPT UIADD3 URZ, UPT, UPT, URZ, URZ, URZ ;  /* 0x000000fffffff290 */ /* 0x000fe2000fffe0ff */
[----:B------:R-:W-:Y:S11]  /*1400*/  @!P0 BRA `(.L_x_22) ;  /* 0x0000000000288947 */ /* 0x000ff60003800000 */
        /* <DEDUP_REMOVED lines=10> */
.L_x_22:
[----:B------:R-:W-:Y:S05]  /*14b0*/  BSYNC.RECONVERGENT B0 ;  /* 0x0000000000007941 */ /* 0x000fea0003800200 */
.L_x_21:
[----:B------:R-:W-:Y:S01]  /*14c0*/  ISETP.LT.AND P4, PT, R87, UR10, !P2 ;  /* 0x0000000a57007c0c */ /* 0x000fe2000d781270 */
[----:B------:R-:W-:Y:S04]  /*14d0*/  BSSY.RECONVERGENT B0, `(.L_x_23) ;  /* 0x000000c000007945 */ /* 0x000fe80003800200 */
        /* <DEDUP_REMOVED lines=11> */
.L_x_24:
[----:B------:R-:W-:Y:S05]  /*1590*/  BSYNC.RECONVERGENT B0 ;  /* 0x0000000000007941 */ /* 0x000fea0003800200 */
.L_x_23:
[----:B------:R-:W-:Y:S01]  /*15a0*/  LOP3.LUT P0, RZ, R114, 0x1, RZ, 0xc0, !PT ;  /* 0x0000000172ff7812 */ /* 0x000fe2000780c0ff */
[----:B------:R-:W-:Y:S01]  /*15b0*/  BSSY.RECONVERGENT B0, `(.L_x_25) ;  /* 0x000000e000007945 */ /* 0x000fe20003800200 */
[----:B------:R-:W-:Y:S02]  /*15c0*/  ISETP.LT.AND P3, PT, R86, UR10, !P2 ;  /* 0x0000000a56007c0c */ /* 0x000fe4000d761270 */
[----:B------:R-:W-:Y:S09]  /*15d0*/  ISETP.LT.AND P2, PT, R85, UR10, !P2 ;  /* 0x0000000a55007c0c */ /* 0x000ff2000d741270 */
        /* <DEDUP_REMOVED lines=11> */
.L_x_26:
[----:B------:R-:W-:Y:S05]  /*1690*/  BSYNC.RECONVERGENT B0 ;  /* 0x0000000000007941 */ /* 0x000fea0003800200 */
.L_x_25:
[----:B------:R-:W-:Y:S04]  /*16a0*/  BSSY.RECONVERGENT B0, `(.L_x_27) ;  /* 0x000000c000007945 */ /* 0x000fe80003800200 */
[----:B------:R-:W-:Y:S05]  /*16b0*/  @!P6 BRA `(.L_x_28) ;  /* 0x000000000028e947 */ /* 0x000fea0003800000 */
[----:B------:R-:W-:Y:S02]  /*16c0*/  ISETP.NE.U32.AND P0, PT, RZ, UR7, PT ;  /* 0x00000007ff007c0c */ /* 0x000fe4000bf05070 */
[----:B------:R-:W-:Y:S02]  /*16d0*/  MOV R2, R0 ;  /* 0x0000000000027202 */ /* 0x000fe40000000f00 */
[----:B------:R-:W-:Y:S11]  /*16e0*/  ISETP.NE.AND.EX P0, PT, RZ, UR6, PT, P0 ;  /* 0x00000006ff007c0c */ /* 0x000ff6000bf05300 */
[----:B------:R-:W-:Y:S02]  /*16f0*/  @!UPT UIADD3 URZ, UPT, UPT, URZ, URZ, URZ ;  /* 0x000000fffffff290 */ /* 0x000fe4000fffe0ff */
[----:B------:R-:W3:Y:S01]  /*1700*/  @P0 LDC R4, c[0x0][0x3bc] ;  /* 0x0000ef00ff040b82 */ /* 0x000ee20000000800 */
[----:B------:R-:W5:Y:S02]  /*1710*/  @P0 LDG.E.U16 R3, desc[UR8][R26.64+0x6] ;  /* 0x000006081a030981 */ /* 0x000f64000c1e1500 */
[----:B-----5:R-:W-:Y:S05]  /*1720*/  @P0 HADD2.F32 R3, -RZ, R3.H0_H0 ;  /* 0x20000003ff030230 */ /* 0x020fea0000004100 */
[----:B---3--:R-:W-:Y:S05]  /*1730*/  @P0 FFMA R2, R3, R4, R0 ;  /* 0x0000000403020223 */ /* 0x008fea0000000000 */
[----:B------:R-:W-:Y:S05]  /*1740*/  F2FP.F16.F32.PACK_AB R27, RZ, R2 ;  /* 0x00000002ff1b723e */ /* 0x000fea00000000ff */
[----:B------:R3:W-:Y:S02]  /*1750*/  STG.E.U16 desc[UR8][R92.64+0x6], R27 ;  /* 0x0000061b5c007986 */ /* 0x0007e4000c101508 */
.L_x_28:
[----:B------:R-:W-:Y:S05]  /*1760*/  BSYNC.RECONVERGENT B0 ;  /* 0x0000000000007941 */ /* 0x000fea0003800200 */
.L_x_27:
[----:B------:R-:W-:Y:S04]  /*1770*/  BSSY.RECONVERGENT B0, `(.L_x_29) ;  /* 0x000000c000007945 */ /* 0x000fe80003800200 */
[----:B------:R-:W-:Y:S05]  /*1780*/  @!P5 BRA `(.L_x_30) ;  /* 0x000000000028d947 */ /* 0x000fea0003800000 */
[----:B------:R-:W-:Y:S02]  /*1790*/  ISETP.NE.U32.AND P0, PT, RZ, UR7, PT ;  /* 0x00000007ff007c0c */ /* 0x000fe4000bf05070 */
[----:B------:R-:W-:Y:S02]  /*17a0*/  MOV R2, R0 ;  /* 0x0000000000027202 */ /* 0x000fe40000000f00 */
[----:B------:R-:W-:Y:S11]  /*17b0*/  ISETP.NE.AND.EX P0, PT, RZ, UR6, PT, P0 ;  /* 0x00000006ff007c0c */ /* 0x000ff6000bf05300 */
[----:B------:R-:W-:Y:S02]  /*17c0*/  @!UPT UIADD3 URZ, UPT, UPT, URZ, URZ, URZ ;  /* 0x000000fffffff290 */ /* 0x000fe4000fffe0ff */
[----:B------:R-:W5:Y:S01]  /*17d0*/  @P0 LDC R4, c[0x0][0x3bc] ;  /* 0x0000ef00ff040b82 */ /* 0x000f620000000800 */
[----:B------:R-:W2:Y:S02]  /*17e0*/  @P0 LDG.E.U16 R3, desc[UR8][R24.64] ;  /* 0x0000000818030981 */ /* 0x000ea4000c1e1500 */
[----:B--2---:R-:W-:Y:S05]  /*17f0*/  @P0 HADD2.F32 R3, -RZ, R3.H0_H0 ;  /* 0x20000003ff030230 */ /* 0x004fea0000004100 */
[----:B-----5:R-:W-:Y:S05]  /*1800*/  @P0 FFMA R2, R3, R4, R0 ;  /* 0x0000000403020223 */ /* 0x020fea0000000000 */
[----:B------:R-:W-:Y:S05]  /*1810*/  F2FP.F16.F32.PACK_AB R26, RZ, R2 ;  /* 0x00000002ff1a723e */ /* 0x000fea00000000ff */
[----:B------:R2:W-:Y:S02]  /*1820*/  STG.E.U16 desc[UR8][R30.64], R26 ;  /* 0x0000001a1e007986 */ /* 0x0005e4000c101508 */
.L_x_30:
[----:B------:R-:W-:Y:S05]  /*1830*/  BSYNC.RECONVERGENT B0 ;  /* 0x0000000000007941 */ /* 0x000fea0003800200 */
.L_x_29:
[----:B------:R-:W-:Y:S04]  /*1840*/  BSSY.RECONVERGENT B0, `(.L_x_31) ;  /* 0x000000c000007945 */ /* 0x000fe80003800200 */
[----:B------:R-:W-:Y:S05]  /*1850*/  @!P4 BRA `(.L_x_32) ;  /* 0x000000000028c947 */ /* 0x000fea0003800000 */
[----:B------:R-:W-:Y:S02]  /*1860*/  ISETP.NE.U32.AND P0, PT, RZ, UR7, PT ;  /* 0x00000007ff007c0c */ /* 0x000fe4000bf05070 */
[----:B------:R-:W-:Y:S02]  /*1870*/  MOV R2, R0 ;  /* 0x0000000000027202 */ /* 0x000fe40000000f00 */
[----:B------:R-:W-:Y:S11]  /*1880*/  ISETP.NE.AND.EX P0, PT, RZ, UR6, PT, P0 ;  /* 0x00000006ff007c0c */ /* 0x000ff6000bf05300 */
[----:B------:R-:W-:Y:S02]  /*1890*/  @!UPT UIADD3 URZ, UPT, UPT, URZ, URZ, URZ ;  /* 0x000000fffffff290 */ /* 0x000fe4000fffe0ff */
[----:B------:R-:W5:Y:S01]  /*18a0*/  @P0 LDC R4, c[0x0][0x3bc] ;  /* 0x0000ef00ff040b82 */ /* 0x000f620000000800 */
[----:B------:R-:W3:Y:S02]  /*18b0*/  @P0 LDG.E.U16 R3, desc[UR8][R24.64+0x2] ;  /* 0x0000020818030981 */ /* 0x000ee4000c1e1500 */
[----:B---3--:R-:W-:Y:S05]  /*18c0*/  @P0 HADD2.F32 R3, -RZ, R3.H0_H0 ;  /* 0x20000003ff030230 */ /* 0x008fea0000004100 */
[----:B-----5:R-:W-:Y:S05]  /*18d0*/  @P0 FFMA R2, R3, R4, R0 ;  /* 0x0000000403020223 */ /* 0x020fea0000000000 */
[----:B--2---:R-:W-:Y:S05]  /*18e0*/  F2FP.F16.F32.PACK_AB R26, RZ, R2 ;  /* 0x00000002ff1a723e */ /* 0x004fea00000000ff */
[----:B------:R2:W-:Y:S02]  /*18f0*/  STG.E.U16 desc[UR8][R30.64+0x2], R26 ;  /* 0x0000021a1e007986 */ /* 0x0005e4000c101508 */
.L_x_32:
[----:B------:R-:W-:Y:S05]  /*1900*/  BSYNC.RECONVERGENT B0 ;  /* 0x0000000000007941 */ /* 0x000fea0003800200 */
.L_x_31:
        /* <DEDUP_REMOVED lines=12> */
.L_x_34:
[----:B------:R-:W-:Y:S05]  /*19d0*/  BSYNC.RECONVERGENT B0 ;  /* 0x0000000000007941 */ /* 0x000fea0003800200 */
.L_x_33:
        /* <DEDUP_REMOVED lines=10> */
[----:B------:R-:W-:Y:S05]  /*1a80*/  F2FP.F16.F32.PACK_AB R25, RZ, R2 ;  /* 0x00000002ff19723e */ /* 0x000fea00000000ff */
[----:B------:R3:W-:Y:S02]  /*1a90*/  STG.E.U16 desc[UR8][R30.64+0x6], R25 ;  /* 0x000006191e007986 */ /* 0x0007e4000c101508 */
.L_x_36:
[----:B------:R-:W-:Y:S05]  /*1aa0*/  BSYNC.RECONVERGENT B0 ;  /* 0x0000000000007941 */ /* 0x000fea0003800200 */
.L_x_35:
[----:B------:R-:W-:Y:S01]  /*1ab0*/  ISETP.GE.AND P0, PT, R80, UR11, PT ;  /* 0x0000000b50007c0c */ /* 0x000fe2000bf06270 */
[----:B------:R-:W-:Y:S01]  /*1ac0*/  BSSY.RECONVERGENT B0, `(.L_x_37) ;  /* 0x000001c000007945 */ /* 0x000fe20003800200 */
[----:B------:R-:W-:Y:S02]  /*1ad0*/  LOP3.LUT R114, R114, 0xfffffffd, RZ, 0xc0, !PT ;  /* 0xfffffffd72727812 */ /* 0x000fe400078ec0ff */
[----:B012---:R-:W-:Y:S02]  /*1ae0*/  LEA R28, P5, R39, UR23, 0x1 ;  /* 0x00000017271c7c11 */ /* 0x007fe4000f8a08ff */
[----:B------:R-:W-:Y:S02]  /*1af0*/  ISETP.LT.AND P3, PT, R87, UR10, !P1 ;  /* 0x0000000a57007c0c */ /* 0x000fe4000cf61270 */
[----:B----4-:R-:W-:Y:S02]  /*1b00*/  LEA.HI.X R29, R39, UR22, R38, 0x1, P5 ;  /* 0x00000016271d7c11 */ /* 0x010fe4000a8f0c26 */
[----:B------:R-:W-:Y:S02]  /*1b10*/  ISETP.LT.AND P5, PT, R86, UR10, !P1 ;  /* 0x0000000a56007c0c */ /* 0x000fe4000cfa1270 */
[----:B------:R-:W-:Y:S02]  /*1b20*/  ISETP.LT.AND P6, PT, R85, UR10, !P1 ;  /* 0x0000000a55007c0c */ /* 0x000fe4000cfc1270 */
[----:B------:R-:W-:Y:S02]  /*1b30*/  @P0 LOP3.LUT R114, R114, 0x2, RZ, 0xfc, !PT ;  /* 0x0000000272720812 */ /* 0x000fe400078efcff */
[----:B------:R-:W-:Y:S02]  /*1b40*/  ISETP.LT.AND P0, PT, R18, UR10, !P1 ;  /* 0x0000000a12007c0c */ /* 0x000fe4000cf01270 */
[----:B------:R-:W-:Y:S02]  /*1b50*/  LOP3.LUT R114, R114, 0xfffffffe, RZ, 0xc0, !PT ;  /* 0xfffffffe72727812 */ /* 0x000fe400078ec0ff */
[----:B------:R-:W-:Y:S02]  /*1b60*/  LEA R26, P4, R41, UR23, 0x1 ;  /* 0x00000017291a7c11 */ /* 0x000fe4000f8808ff */
[----:B------:R-:W-:Y:S02]  /*1b70*/  ISETP.GE.AND P1, PT, R80, UR11, PT ;  /* 0x0000000b50007c0c */ /* 0x000fe4000bf26270 */
[----:B------:R-:W-:Y:S02]  /*1b80*/  @P5 LOP3.LUT R114, R114, 0x1, RZ, 0xfc, !PT ;  /* 0x0000000172725812 */ /* 0x000fe400078efcff */
[----:B------:R-:W-:Y:S02]  /*1b90*/  ISETP.GE.AND P2, PT, R79, UR11, PT ;  /* 0x0000000b4f007c0c */ /* 0x000fe4000bf46270 */
[----:B---3--:R-:W-:Y:S02]  /*1ba0*/  LEA.HI.X R27, R41, UR22, R40, 0x1, P4 ;  /* 0x00000016291b7c11 */ /* 0x008fe4000a0f0c28 */
        /* <DEDUP_REMOVED lines=13> */
.L_x_38:
[----:B------:R-:W-:Y:S05]  /*1c80*/  BSYNC.RECONVERGENT B0 ;  /* 0x0000000000007941 */ /* 0x000fea0003800200 */
.L_x_37:
        /* <DEDUP_REMOVED lines=13> */
.L_x_40:
[----:B------:R-:W-:Y:S05]  /*1d60*/  BSYNC.RECONVERGENT B0 ;  /* 0x0000000000007941 */ /* 0x000fea0003800200 */
.L_x_39:
        /* <DEDUP_REMOVED lines=15> */
.L_x_42:
[----:B------:R-:W-:Y:S05]  /*1e60*/  BSYNC.RECONVERGENT B0 ;  /* 0x0000000000007941 */ /* 0x000fea0003800200 */
.L_x_41:
        /* <DEDUP_REMOVED lines=10> */
[----:B------:R-:W-:Y:S05]  /*1f10*/  F2FP.F16.F32.PACK_AB R23, RZ, R2 ;  /* 0x00000002ff17723e */ /* 0x000fea00000000ff */
[----:B------:R3:W-:Y:S02]  /*1f20*/  STG.E.U16 desc[UR8][R28.64+0x6], R23 ;  /* 0x000006171c007986 */ /* 0x0007e4000c101508 */
.L_x_44:
[----:B------:R-:W-:Y:S05]  /*1f30*/  BSYNC.RECONVERGENT B0 ;  /* 0x0000000000007941 */ /* 0x000fea0003800200 */
.L_x_43:
        /* <DEDUP_REMOVED lines=12> */
.L_x_46:
[----:B------:R-:W-:Y:S05]  /*2000*/  BSYNC.RECONVERGENT B0 ;  /* 0x0000000000007941 */ /* 0x000fea0003800200 */
.L_x_45:
        /* <DEDUP_REMOVED lines=10> */
[----:B----4-:R-:W-:Y:S05]  /*20b0*/  F2FP.F16.F32.PACK_AB R22, RZ, R2 ;  /* 0x00000002ff16723e */ /* 0x010fea00000000ff */
[----:B------:R2:W-:Y:S02]  /*20c0*/  STG.E.U16 desc[UR8][R26.64+0x2], R22 ;  /* 0x000002161a007986 */ /* 0x0005e4000c101508 */
.L_x_48:
[----:B------:R-:W-:Y:S05]  /*20d0*/  BSYNC.RECONVERGENT B0 ;  /* 0x0000000000007941 */ /* 0x000fea0003800200 */
.L_x_47:
        /* <DEDUP_REMOVED lines=10> */
[----:B--2-4-:R-:W-:Y:S05]  /*2180*/  F2FP.F16.F32.PACK_AB R22, RZ, R2 ;  /* 0x00000002ff16723e */ /* 0x014fea00000000ff */
[----:B------:R2:W-:Y:S02]  /*2190*/  STG.E.U16 desc[UR8][R26.64+0x4], R22 ;  /* 0x000004161a007986 */ /* 0x0005e4000c101508 */
.L_x_50:
[----:B------:R-:W-:Y:S05]  /*21a0*/  BSYNC.RECONVERGENT B0 ;  /* 0x0000000000007941 */ /* 0x000fea0003800200 */
.L_x_49:
        /* <DEDUP_REMOVED lines=12> */
.L_x_52:
[----:B------:R-:W-:Y:S05]  /*2270*/  BSYNC.RECONVERGENT B0 ;  /* 0x0000000000007941 */ /* 0x000fea0003800200 */
.L_x_51:
[----:B------:R-:W-:Y:S01]  /*2280*/  ISETP.GE.AND P0, PT, R78, UR11, PT ;  /* 0x0000000b4e007c0c */ /* 0x000fe2000bf06270 */
[----:B------:R-:W-:Y:S01]  /*2290*/  BSSY.RECONVERGENT B0, `(.L_x_53) ;  /* 0x000001c000007945 */ /* 0x000fe20003800200 */
[----:B------:R-:W-:Y:S02]  /*22a0*/  LOP3.LUT R114, R114, 0xfffffffd, RZ, 0xc0, !PT ;  /* 0xfffffffd72727812 */ /* 0x000fe400078ec0ff */
[----:B012---:R-:W-:Y:S02]  /*22b0*/  LEA R24, P5, R43, UR23, 0x1 ;  /* 0x000000172b187c11 */ /* 0x007fe4000f8a08ff */
[----:B------:R-:W-:Y:S02]  /*22c0*/  ISETP.LT.AND P3, PT, R87, UR10, !P2 ;  /* 0x0000000a57007c0c */ /* 0x000fe4000d761270 */
[----:B------:R-:W-:Y:S02]  /*22d0*/  LEA.HI.X R25, R43, UR22, R42, 0x1, P5 ;  /* 0x000000162b197c11 */ /* 0x000fe4000a8f0c2a */
[----:B------:R-:W-:Y:S02]  /*22e0*/  ISETP.LT.AND P5, PT, R86, UR10, !P2 ;  /* 0x0000000a56007c0c */ /* 0x000fe4000d7a1270 */
[----:B------:R-:W-:Y:S02]  /*22f0*/  ISETP.LT.AND P6, PT, R85, UR10, !P2 ;  /* 0x0000000a55007c0c */ /* 0x000fe4000d7c1270 */
[----:B------:R-:W-:Y:S02]  /*2300*/  @P0 LOP3.LUT R114, R114, 0x2, RZ, 0xfc, !PT ;  /* 0x0000000272720812 */ /* 0x000fe400078efcff */
[----:B------:R-:W-:Y:S02]  /*2310*/  ISETP.LT.AND P0, PT, R18, UR10, !P2 ;  /* 0x0000000a12007c0c */ /* 0x000fe4000d701270 */
[----:B------:R-:W-:Y:S02]  /*2320*/  LOP3.LUT R114, R114, 0xfffffffe, RZ, 0xc0, !PT ;  /* 0xfffffffe72727812 */ /* 0x000fe400078ec0ff */
[----:B----4-:R-:W-:Y:S02]  /*2330*/  LEA R22, P4, R45, UR23, 0x1 ;  /* 0x000000172d167c11 */ /* 0x010fe4000f8808ff */
        /* <DEDUP_REMOVED lines=17> */
.L_x_54:
[----:B------:R-:W-:Y:S05]  /*2450*/  BSYNC.RECONVERGENT B0 ;  /* 0x0000000000007941 */ /* 0x000fea0003800200 */
.L_x_53:
        /* <DEDUP_REMOVED lines=13> */
.L_x_56:
[----:B------:R-:W-:Y:S05]  /*2530*/  BSYNC.RECONVERGENT B0 ;  /* 0x0000000000007941 */ /* 0x000fea0003800200 */
.L_x_55:
        /* <DEDUP_REMOVED lines=15> */
.L_x_58:
[----:B------:R-:W-:Y:S05]  /*2630*/  BSYNC.RECONVERGENT B0 ;  /* 0x0000000000007941 */ /* 0x000fea0003800200 */
.L_x_57:
        /* <DEDUP_REMOVED lines=12> */
.L_x_60:
[----:B------:R-:W-:Y:S05]  /*2700*/  BSYNC.RECONVERGENT B0 ;  /* 0x0000000000007941 */ /* 0x000fea0003800200 */
.L_x_59:
        /* <DEDUP_REMOVED lines=12> */
.L_x_62:
[----:B------:R-:W-:Y:S05]  /*27d0*/  BSYNC.RECONVERGENT B0 ;  /* 0x0000000000007941 */ /* 0x000fea0003800200 */
.L_x_61:
        /* <DEDUP_REMOVED lines=12> */
.L_x_64:
[----:B------:R-:W-:Y:S05]  /*28a0*/  BSYNC.RECONVERGENT B0 ;  /* 0x0000000000007941 */ /* 0x000fea0003800200 */
.L_x_63:
        /* <DEDUP_REMOVED lines=12> */
.L_x_66:
[----:B------:R-:W-:Y:S05]  /*2970*/  BSYNC.RECONVERGENT B0 ;  /* 0x0000000000007941 */ /* 0x000fea0003800200 */
.L_x_65:
        /* <DEDUP_REMOVED lines=12> */
.L_x_68:
[----:B------:R-:W-:Y:S05]  /*2a40*/  BSYNC.RECONVERGENT B0 ;  /* 0x0000000000007941 */ /* 0x000fea0003800200 */
.L_x_67:
        /* <DEDUP_REMOVED lines=29> */
.L_x_70:
[----:B------:R-:W-:Y:S05]  /*2c20*/  BSYNC.RECONVERGENT B0 ;  /* 0x0000000000007941 */ /* 0x000fea0003800200 */
.L_x_69:
        /* <DEDUP_REMOVED lines=13> */
.L_x_72:
[----:B------:R-:W-:Y:S05]  /*2d00*/  BSYNC.RECONVERGENT B0 ;  /* 0x0000000000007941 */ /* 0x000fea0003800200 */
.L_x_71:
        /* <DEDUP_REMOVED lines=15> */
.L_x_74:
[----:B------:R-:W-:Y:S05]  /*2e00*/  BSYNC.RECONVERGENT B0 ;  /* 0x0000000000007941 */ /* 0x000fea0003800200 */
.L_x_73:
        /* <DEDUP_REMOVED lines=12> */
.L_x_76:
[----:B------:R-:W-:Y:S05]  /*2ed0*/  BSYNC.RECONVERGENT B0 ;  /* 0x0000000000007941 */ /* 0x000fea0003800200 */
.L_x_75:
        /* <DEDUP_REMOVED lines=12> */
.L_x_78:
[----:B------:R-:W-:Y:S05]  /*2fa0*/  BSYNC.RECONVERGENT B0 ;  /* 0x0000000000007941 */ /* 0x000fea0003800200 */
.L_x_77:
        /* <DEDUP_REMOVED lines=12> */
.L_x_80:
[----:B------:R-:W-:Y:S05]  /*3070*/  BSYNC.RECONVERGENT B0 ;  /* 0x0000000000007941 */ /* 0x000fea0003800200 */
.L_x_79:
        /* <DEDUP_REMOVED lines=12> */
.L_x_82:
[----:B------:R-:W-:Y:S05]  /*3140*/  BSYNC.RECONVERGENT B0 ;  /* 0x0000000000007941 */ /* 0x000fea0003800200 */
.L_x_81:
        /* <DEDUP_REMOVED lines=12> */
.L_x_84:
[----:B------:R-:W-:Y:S05]  /*3210*/  BSYNC.RECONVERGENT B0 ;  /* 0x0000000000007941 */ /* 0x000fea0003800200 */
.L_x_83:
[----:B------:R-:W-:Y:S01]  /*3220*/  ISETP.GE.AND P0, PT, R74, UR11, PT ;  /* 0x0000000b4a007c0c */ /* 0x000fe2000bf06270 */
[----:B------:R-:W-:Y:S01]  /*3230*/  BSSY.RECONVERGENT B0, `(.L_x_85) ;  /* 0x000001a000007945 */ /* 0x000fe20003800200 */
[----:B------:R-:W-:Y:S02]  /*3240*/  LOP3.LUT R114, R114, 0xfffffffe, RZ, 0xc0, !PT ;  /* 0xfffffffe72727812 */ /* 0x000fe400078ec0ff */
[----:B012---:R-:W-:Y:S02]  /*3250*/  LEA R14, P5, R51, UR23, 0x1 ;  /* 0x00000017330e7c11 */ /* 0x007fe4000f8a08ff */
[----:B----4-:R-:W-:Y:S02]  /*3260*/  LEA R12, P3, R53, UR23, 0x1 ;  /* 0x00000017350c7c11 */ /* 0x010fe4000f8608ff */
[----:B------:R-:W-:Y:S02]  /*3270*/  LEA.HI.X R15, R51, UR22, R50, 0x1, P5 ;  /* 0x00000016330f7c11 */ /* 0x000fe4000a8f0c32 */
[----:B---3--:R-:W-:Y:S02]  /*3280*/  LEA.HI.X R13, R53, UR22, R52, 0x1, P3 ;  /* 0x00000016350d7c11 */ /* 0x008fe400098f0c34 */
[----:B------:R-:W-:Y:S02]  /*3290*/  ISETP.LT.AND P5, PT, R87, UR10, !P2 ;  /* 0x0000000a57007c0c */ /* 0x000fe4000d7a1270 */
[----:B------:R-:W-:Y:S02]  /*32a0*/  @P0 LOP3.LUT R114, R114, 0x1, RZ, 0xfc, !PT ;  /* 0x0000000172720812 */ /* 0x000fe400078efcff */
[----:B------:R-:W-:Y:S02]  /*32b0*/  ISETP.LT.AND P0, PT, R18, UR10, !P2 ;  /* 0x0000000a12007c0c */ /* 0x000fe4000d701270 */
[----:B------:R-:W-:Y:S02]  /*32c0*/  ISETP.LT.AND P3, PT, R86, UR10, !P2 ;  /* 0x0000000a56007c0c */ /* 0x000fe4000d761270 */
[----:B------:R-:W-:Y:S02]  /*32d0*/  ISETP.LT.AND P2, PT, R85, UR10, !P2 ;  /* 0x0000000a55007c0c */ /* 0x000fe4000d741270 */
[----:B------:R-:W-:Y:S02]  /*32e0*/  LOP3.LUT R114, R114, 0xfffffffd, RZ, 0xc0, !PT ;  /* 0xfffffffd72727812 */ /* 0x000fe400078ec0ff */
[----:B------:R-:W-:Y:S02]  /*32f0*/  ISETP.GE.AND P4, PT, R73, UR11, PT ;  /* 0x0000000b49007c0c */ /* 0x000fe4000bf86270 */
[----:B------:R-:W-:Y:S07]  /*3300*/  ISETP.GE.AND P1, PT, R72, UR11, PT ;  /* 0x0000000b48007c0c */ /* 0x000fee000bf26270 */
[----:B------:R-:W-:Y:S01]  /*3310*/  @P2 LOP3.LUT R114, R114, 0x2, RZ, 0xfc, !PT ;  /* 0x0000000272722812 */ /* 0x000fe200078efcff */
[----:B------:R-:W-:Y:S06]  /*3320*/  @!P0 BRA `(.L_x_86) ;  /* 0x0000000000288947 */ /* 0x000fec0003800000 */
        /* <DEDUP_REMOVED lines=10> */
.L_x_86:
[----:B------:R-:W-:Y:S05]  /*33d0*/  BSYNC.RECONVERGENT B0 ;  /* 0x0000000000007941 */ /* 0x000fea0003800200 */
.L_x_85:
[----:B------:R-:W-:Y:S01]  /*33e0*/  ISETP.GE.AND P2, PT, R74, UR11, PT ;  /* 0x0000000b4a007c0c */ /* 0x000fe2000bf46270 */
[----:B------:R-:W-:Y:S03]  /*33f0*/  BSSY.RECONVERGENT B0, `(.L_x_87) ;  /* 0x000000e000007945 */ /* 0x000fe60003800200 */
[----:B------:R-:W-:Y:S01]  /*3400*/  ISETP.LT.AND P6, PT, R18, UR10, !P2 ;  /* 0x0000000a12007c0c */ /* 0x000fe2000d7c1270 */
[----:B------:R-:W-:Y:S01]  /*3410*/  @!UPT UIADD3 URZ, UPT, UPT, URZ, URZ, URZ ;  /* 0x000000fffffff290 */ /* 0x000fe2000fffe0ff */
[----:B------:R-:W-:Y:S11]  /*3420*/  @!P5 BRA `(.L_x_88) ;  /* 0x000000000028d947 */ /* 0x000ff60003800000 */
        /* <DEDUP_REMOVED lines=10> */
.L_x_88:
[----:B------:R-:W-:Y:S05]  /*34d0*/  BSYNC.RECONVERGENT B0 ;  /* 0x0000000000007941 */ /* 0x000fea0003800200 */
.L_x_87:
[----:B------:R-:W-:Y:S01]  /*34e0*/  ISETP.LT.AND P5, PT, R87, UR10, !P2 ;  /* 0x0000000a57007c0c */ /* 0x000fe2000d7a1270 */
[----:B------:R-:W-:Y:S04]  /*34f0*/  BSSY.RECONVERGENT B0, `(.L_x_89) ;  /* 0x000000c000007945 */ /* 0x000fe80003800200 */
        /* <DEDUP_REMOVED lines=11> */
.L_x_90:
[----:B------:R-:W-:Y:S05]  /*35b0*/  BSYNC.RECONVERGENT B0 ;  /* 0x0000000000007941 */ /* 0x000fea0003800200 */
.L_x_89:
        /* <DEDUP_REMOVED lines=15> */
.L_x_92:
[----:B------:R-:W-:Y:S05]  /*36b0*/  BSYNC.RECONVERGENT B0 ;  /* 0x0000000000007941 */ /* 0x000fea0003800200 */
.L_x_91:
        /* <DEDUP_REMOVED lines=12> */
.L_x_94:
[----:B------:R-:W-:Y:S05]  /*3780*/  BSYNC.RECONVERGENT B0 ;  /* 0x0000000000007941 */ /* 0x000fea0003800200 */
.L_x_93:
        /* <DEDUP_REMOVED lines=12> */
.L_x_96:
[----:B------:R-:W-:Y:S05]  /*3850*/  BSYNC.RECONVERGENT B0 ;  /* 0x0000000000007941 */ /* 0x000fea0003800200 */
.L_x_95:
        /* <DEDUP_REMOVED lines=12> */
.L_x_98:
[----:B------:R-:W-:Y:S05]  /*3920*/  BSYNC.RECONVERGENT B0 ;  /* 0x0000000000007941 */ /* 0x000fea0003800200 */
.L_x_97:
        /* <DEDUP_REMOVED lines=12> */
.L_x_100:
[----:B------:R-:W-:Y:S05]  /*39f0*/  BSYNC.RECONVERGENT B0 ;  /* 0x0000000000007941 */ /* 0x000fea0003800200 */
.L_x_99:
[----:B--2-4-:R-:W-:Y:S01]  /*3a00*/  LEA R8, P6, R55, UR21, 0x1 ;  /* 0x0000001537087c11 */ /* 0x014fe2000f8c08ff */
[----:B------:R-:W-:Y:S01]  /*3a10*/  BSSY.RECONVERGENT B0, `(.L_x_101) ;  /* 0x000001d000007945 */ /* 0x000fe20003800200 */
[----:B01-3--:R-:W-:Y:S02]  /*3a20*/  LEA R14, P0, R57, UR23, 0x1 ;  /* 0x00000017390e7c11 */ /* 0x00bfe4000f8008ff */
[----:B------:R-:W-:Y:S02]  /*3a30*/  LEA.HI.X R9, R55, UR20, R54, 0x1, P6 ;  /* 0x0000001437097c11 */ /* 0x000fe4000b0f0c36 */
[----:B------:R-:W-:Y:S02]  /*3a40*/  LEA R12, P6, R61, UR23, 0x1 ;  /* 0x000000173d0c7c11 */ /* 0x000fe4000f8c08ff */
[----:B------:R-:W-:Y:S02]  /*3a50*/  LEA R6, P5, R59, UR21, 0x1 ;  /* 0x000000153b067c11 */ /* 0x000fe4000f8a08ff */
[----:B------:R-:W-:Y:S02]  /*3a60*/  LEA.HI.X R13, R61, UR22, R60, 0x1, P6 ;  /* 0x000000163d0d7c11 */ /* 0x000fe4000b0f0c3c */
[----:B------:R-:W-:Y:S02]  /*3a70*/  ISETP.LT.AND P6, PT, R86, UR10, !P4 ;  /* 0x0000000a56007c0c */ /* 0x000fe4000e7c1270 */
[----:B------:R-:W-:Y:S02]  /*3a80*/  LEA.HI.X R15, R57, UR22, R56, 0x1, P0 ;  /* 0x00000016390f7c11 */ /* 0x000fe400080f0c38 */
[----:B------:R-:W-:Y:S02]  /*3a90*/  ISETP.LT.AND P0, PT, R18, UR10, !P4 ;  /* 0x0000000a12007c0c */ /* 0x000fe4000e701270 */
[----:B------:R-:W-:Y:S02]  /*3aa0*/  LEA.HI.X R7, R59, UR20, R58, 0x1, P5 ;  /* 0x000000143b077c11 */ /* 0x000fe4000a8f0c3a */
[----:B------:R-:W-:Y:S02]  /*3ab0*/  ISETP.LT.AND P5, PT, R87, UR10, !P4 ;  /* 0x0000000a57007c0c */ /* 0x000fe4000e7a1270 */
[----:B------:R-:W-:Y:S02]  /*3ac0*/  ISETP.LT.AND P4, PT, R85, UR10, !P4 ;  /* 0x0000000a55007c0c */ /* 0x000fe4000e781270 */
[----:B------:R-:W-:Y:S02]  /*3ad0*/  LOP3.LUT R114, R114, 0xfffffffe, RZ, 0xc0, !PT ;  /* 0xfffffffe72727812 */ /* 0x000fe400078ec0ff */
[----:B------:R-:W-:Y:S02]  /*3ae0*/  ISETP.GE.AND P3, PT, R71, UR11, PT ;  /* 0x0000000b47007c0c */ /* 0x000fe4000bf66270 */
[----:B------:R-:W-:Y:S02]  /*3af0*/  LOP3.LUT R114, R114, 0xfffffffd, RZ, 0xc0, !PT ;  /* 0xfffffffd72727812 */ /* 0x000fe400078ec0ff */
[----:B------:R-:W-:Y:S02]  /*3b00*/  ISETP.GE.AND P2, PT, R70, UR11, PT ;  /* 0x0000000b46007c0c */ /* 0x000fe4000bf46270 */
[----:B------:R-:W-:Y:S04]  /*3b10*/  @P6 LOP3.LUT R114, R114, 0x2, RZ, 0xfc, !PT ;  /* 0x0000000272726812 */ /* 0x000fe800078efcff */
        /* <DEDUP_REMOVED lines=12> */
.L_x_102:
[----:B------:R-:W-:Y:S05]  /*3be0*/  BSYNC.RECONVERGENT B0 ;  /* 0x0000000000007941 */ /* 0x000fea0003800200 */
.L_x_101:
        /* <DEDUP_REMOVED lines=13> */
.L_x_104:
[----:B------:R-:W-:Y:S05]  /*3cc0*/  BSYNC.RECONVERGENT B0 ;  /* 0x0000000000007941 */ /* 0x000fea0003800200 */
.L_x_103:
[----:B------:R-:W-:Y:S01]  /*3cd0*/  LOP3.LUT P0, RZ, R114, 0x2, RZ, 0xc0, !PT ;  /* 0x0000000272ff7812 */ /* 0x000fe2000780c0ff */
[----:B------:R-:W-:Y:S01]  /*3ce0*/  BSSY.RECONVERGENT B0, `(.L_x_105) ;  /* 0x000000d000007945 */ /* 0x000fe20003800200 */
[----:B------:R-:W-:Y:S11]  /*3cf0*/  ISETP.LT.AND P5, PT, R87, UR10, !P1 ;  /* 0x0000000a57007c0c */ /* 0x000ff6000cfa1270 */
        /* <DEDUP_REMOVED lines=11> */
.L_x_106:
[----:B------:R-:W-:Y:S05]  /*3db0*/  BSYNC.RECONVERGENT B0 ;  /* 0x0000000000007941 */ /* 0x000fea0003800200 */
.L_x_105:
        /* <DEDUP_REMOVED lines=15> */
.L_x_108:
[----:B------:R-:W-:Y:S05]  /*3eb0*/  BSYNC.RECONVERGENT B0 ;  /* 0x0000000000007941 */ /* 0x000fea0003800200 */
.L_x_107:
        /* <DEDUP_REMOVED lines=12> */
.L_x_110:
[----:B------:R-:W-:Y:S05]  /*3f80*/  BSYNC.RECONVERGENT B0 ;  /* 0x0000000000007941 */ /* 0x000fea0003800200 */
.L_x_109:
        /* <DEDUP_REMOVED lines=12> */
.L_x_112:
[----:B------:R-:W-:Y:S05]  /*4050*/  BSYNC.RECONVERGENT B0 ;  /* 0x0000000000007941 */ /* 0x000fea0003800200 */
.L_x_111:
        /* <DEDUP_REMOVED lines=12> */
.L_x_114:
[----:B------:R-:W-:Y:S05]  /*4120*/  BSYNC.RECONVERGENT B0 ;  /* 0x0000000000007941 */ /* 0x000fea0003800200 */
.L_x_113:
        /* <DEDUP_REMOVED lines=12> */
.L_x_116:
[----:B------:R-:W-:Y:S05]  /*41f0*/  BSYNC.RECONVERGENT B0 ;  /* 0x0000000000007941 */ /* 0x000fea0003800200 */
.L_x_115:
[----:B------:R-:W-:Y:S01]  /*4200*/  ISETP.LT.AND P0, PT, R18, UR10, !P3 ;  /* 0x0000000a12007c0c */ /* 0x000fe2000df01270 */
[----:B------:R-:W-:Y:S01]  /*4210*/  BSSY.RECONVERGENT B0, `(.L_x_117) ;  /* 0x000001b000007945 */ /* 0x000fe20003800200 */
[----:B--2-4-:R-:W-:Y:S02]  /*4220*/  LEA R8, P6, R63, UR21, 0x1 ;  /* 0x000000153f087c11 */ /* 0x014fe4000f8c08ff */
[----:B01-3--:R-:W-:Y:S02]  /*4230*/  LEA R14, P5, R65, UR23, 0x1 ;  /* 0x00000017410e7c11 */ /* 0x00bfe4000f8a08ff */
[----:B------:R-:W-:Y:S02]  /*4240*/  LEA.HI.X R9, R63, UR20, R62, 0x1, P6 ;  /* 0x000000143f097c11 */ /* 0x000fe4000b0f0c3e */
[----:B------:R-:W-:Y:S02]  /*4250*/  ISETP.LT.AND P6, PT, R87, UR10, !P3 ;  /* 0x0000000a57007c0c */ /* 0x000fe4000dfc1270 */
[----:B------:R-:W-:Y:S02]  /*4260*/  IADD3 R6, P4, PT, R89, UR21, RZ ;  /* 0x0000001559067c10 */ /* 0x000fe4000ff9e0ff */
[----:B------:R-:W-:Y:S02]  /*4270*/  IADD3 R12, P1, PT, R91, UR23, RZ ;  /* 0x000000175b0c7c10 */ /* 0x000fe4000ff3e0ff */
[----:B------:R-:W-:Y:S02]  /*4280*/  LEA.HI.X R15, R65, UR22, R64, 0x1, P5 ;  /* 0x00000016410f7c11 */ /* 0x000fe4000a8f0c40 */
[----:B------:R-:W-:Y:S02]  /*4290*/  P2R R11, PR, RZ, 0x40 ;  /* 0x00000040ff0b7803 */ /* 0x000fe40000000000 */
[----:B------:R-:W-:Y:S02]  /*42a0*/  ISETP.LT.AND P6, PT, R86, UR10, !P3 ;  /* 0x0000000a56007c0c */ /* 0x000fe4000dfc1270 */
[----:B------:R-:W-:Y:S02]  /*42b0*/  ISETP.LT.AND P5, PT, R85, UR10, !P3 ;  /* 0x0000000a55007c0c */ /* 0x000fe4000dfa1270 */
[----:B------:R-:W-:Y:S02]  /*42c0*/  IADD3.X R7, PT, PT, R88, UR20, RZ, P4, !PT ;  /* 0x0000001458077c10 */ /* 0x000fe4000a7fe4ff */
[----:B------:R-:W-:Y:S02]  /*42d0*/  ISETP.LT.AND P4, PT, R18, UR10, !P2 ;  /* 0x0000000a12007c0c */ /* 0x000fe4000d781270 */
[----:B------:R-:W-:Y:S02]  /*42e0*/  IADD3.X R13, PT, PT, R90, UR22, RZ, P1, !PT ;  /* 0x000000165a0d7c10 */ /* 0x000fe40008ffe4ff */
        /* <DEDUP_REMOVED lines=13> */
.L_x_118:
[----:B------:R-:W-:Y:S05]  /*43c0*/  BSYNC.RECONVERGENT B0 ;  /* 0x0000000000007941 */ /* 0x000fea0003800200 */
.L_x_117:
[----:B------:R-:W-:Y:S01]  /*43d0*/  ISETP.NE.AND P0, PT, R11, RZ, PT ;  /* 0x000000ff0b00720c */ /* 0x000fe20003f05270 */
        /* <DEDUP_REMOVED lines=14> */
.L_x_120:
[----:B------:R-:W-:Y:S05]  /*44c0*/  BSYNC.RECONVERGENT B0 ;  /* 0x0000000000007941 */ /* 0x000fea0003800200 */
.L_x_119:
        /* <DEDUP_REMOVED lines=12> */
.L_x_122:
[----:B------:R-:W-:Y:S05]  /*4590*/  BSYNC.RECONVERGENT B0 ;  /* 0x0000000000007941 */ /* 0x000fea0003800200 */
.L_x_121:
        /* <DEDUP_REMOVED lines=12> */
.L_x_124:
[----:B------:R-:W-:Y:S05]  /*4660*/  BSYNC.RECONVERGENT B0 ;  /* 0x0000000000007941 */ /* 0x000fea0003800200 */
.L_x_123:
        /* <DEDUP_REMOVED lines=12> */
.L_x_126:
[----:B------:R-:W-:Y:S05]  /*4730*/  BSYNC.RECONVERGENT B0 ;  /* 0x0000000000007941 */ /* 0x000fea0003800200 */
.L_x_125:
        /* <DEDUP_REMOVED lines=12> */
.L_x_128:
[----:B------:R-:W-:Y:S05]  /*4800*/  BSYNC.RECONVERGENT B0 ;  /* 0x0000000000007941 */ /* 0x000fea0003800200 */
.L_x_127:
        /* <DEDUP_REMOVED lines=12> */
.L_x_130:
[----:B------:R-:W-:Y:S05]  /*48d0*/  BSYNC.RECONVERGENT B0 ;  /* 0x0000000000007941 */ /* 0x000fea0003800200 */
.L_x_129:
        /* <DEDUP_REMOVED lines=12> */
.L_x_132:
[----:B------:R-:W-:Y:S05]  /*49a0*/  BSYNC.RECONVERGENT B0 ;  /* 0x0000000000007941 */ /* 0x000fea0003800200 */
.L_x_131:
[----:B------:R-:W-:Y:S02]  /*49b0*/  UISETP.NE.U32.AND UP0, UPT, UR7, URZ, UPT ;  /* 0x000000ff0700728c */ /* 0x000fe4000bf05070 */
[----:B------:R-:W-:Y:S02]  /*49c0*/  UIADD3 UR27, UP2, UPT, UR7, UR19, URZ ;  /* 0x00000013071b7290 */ /* 0x000fe4000ff5e0ff */
[----:B------:R-:W-:Y:S02]  /*49d0*/  UISETP.NE.AND.EX UP0, UPT, UR6, URZ, UPT, UP0 ;  /* 0x000000ff0600728c */ /* 0x000fe4000bf05300 */
[----:B------:R-:W-:Y:S02]  /*49e0*/  UIADD3.X UR26, UPT, UPT, UR6, UR18, URZ, UP2, !UPT ;  /* 0x00000012061a7290 */ /* 0x000fe400097fe4ff */
[----:B------:R-:W-:Y:S02]  /*49f0*/  UIADD3 UR24, UPT, UPT, UR14, UR24, URZ ;  /* 0x000000180e187290 */ /* 0x000fe4000fffe0ff */
[----:B------:R-:W-:Y:S02]  /*4a00*/  USEL UR25, UR16, URZ, UP0 ;  /* 0x000000ff10197287 */ /* 0x000fe40008000000 */
[----:B------:R-:W-:Y:S02]  /*4a10*/  USEL UR4, UR15, URZ, UP0 ;  /* 0x000000ff0f047287 */ /* 0x000fe40008000000 */
[----:B------:R-:W-:Y:S02]  /*4a20*/  USEL UR7, UR27, URZ, UP0 ;  /* 0x000000ff1b077287 */ /* 0x000fe40008000000 */
[----:B------:R-:W-:Y:S02]  /*4a30*/  USEL UR6, UR26, URZ, UP0 ;  /* 0x000000ff1a067287 */ /* 0x000fe40008000000 */
[----:B------:R-:W-:Y:S02]  /*4a40*/  UISETP.GE.AND UP0, UPT, UR24, UR5, UPT ;  /* 0x000000051800728c */ /* 0x000fe4000bf06270 */
[----:B------:R-:W-:Y:S04]  /*4a50*/  UIADD3 UR23, UP1, UPT, UR23, UR13, URZ ;  /* 0x0000000d17177290 */ /* 0x000fe8000ff3e0ff */
[----:B------:R-:W-:Y:S02]  /*4a60*/  UIADD3.X UR22, UPT, UPT, UR22, UR12, URZ, UP1, !UPT ;  /* 0x0000000c16167290 */ /* 0x000fe40008ffe4ff */
[----:B------:R-:W-:Y:S04]  /*4a70*/  ULEA UR21, UP1, UR25, UR21, 0x1 ;  /* 0x0000001519157291 */ /* 0x000fe8000f8208ff */
[----:B------:R-:W-:Y:S01]  /*4a80*/  ULEA.HI.X UR20, UR25, UR20, UR4, 0x1, UP1 ;  /* 0x0000001419147291 */ /* 0x000fe200088f0c04 */
[----:B------:R-:W-:Y:S11]  /*4a90*/  BRA.U !UP0, `(.L_x_133) ;  /* 0xffffffbd08b07547 */ /* 0x000ff6000b83ffff */
[----:B------:R-:W-:Y:S01]  /*4aa0*/  @!UPT UIADD3 URZ, UPT, UPT, URZ, URZ, URZ ;  /* 0x000000fffffff290 */ /* 0x000fe2000fffe0ff */
[----:B------:R-:W-:Y:S05]  /*4ab0*/  EXIT ;  /* 0x000000000000794d */ /* 0x000fea0003800000 */
.L_x_4:
[----:B------:R-:W0:Y:S01]  /*4ac0*/  LDCU.64 UR12, c[0x0][0x3b0] ;  /* 0x00007600ff0c77ac */ /* 0x000e220008000a00 */
[----:B------:R-:W3:Y:S01]  /*4ad0*/  S2UR UR30, SR_CTAID.X ;  /* 0x00000000001e79c3 */ /* 0x000ee20000002500 */
[----:B------:R-:W-:Y:S01]  /*4ae0*/  IADD3 R132, PT, PT, R5, 0x1, RZ ;  /* 0x0000000105847810 */ /* 0x000fe20007ffe0ff */
[----:B------:R-:W4:Y:S01]  /*4af0*/  LDCU.64 UR10, c[0x0][0x3d8] ;  /* 0x00007b00ff0a77ac */ /* 0x000f220008000a00 */
[----:B------:R-:W-:Y:S02]  /*4b00*/  SHF.R.S32.HI R137, RZ, 0x1f, R18 ;  /* 0x0000001fff897819 */ /* 0x000fe40000011412 */
[----:B------:R-:W-:Y:S01]  /*4b10*/  MOV R136, R18 ;  /* 0x0000001200887202 */ /* 0x000fe20000000f00 */
[----:B------:R-:W5:Y:S02]  /*4b20*/  LDCU UR32, c[0x0][0x388] ;  /* 0x00007100ff2077ac */ /* 0x000f640008000800 */
[----:B------:R-:W1:Y:S01]  /*4b30*/  S2UR UR29, SR_CTAID.Y ;  /* 0x00000000001d79c3 */ /* 0x000e620000002600 */
[----:B------:R-:W1:Y:S01]  /*4b40*/  LDCU UR31, c[0x0][0x3e0] ;  /* 0x00007c00ff1f77ac */ /* 0x000e620008000800 */
[----:B------:R-:W1:Y:S01]  /*4b50*/  LDCU.64 UR4, c[0x0][0x380] ;  /* 0x00007000ff0477ac */ /* 0x000e620008000a00 */
[----:B0-----:R-:W-:Y:S01]  /*4b60*/  IMAD.WIDE.U32 R6, R132, UR12, RZ ;  /* 0x0000000c84067c25 */ /* 0x001fe2000f8e00ff */
[----:B------:R-:W0:Y:S03]  /*4b70*/  LDCU.64 UR18, c[0x0][0x398] ;  /* 0x00007300ff1277ac */ /* 0x000e260008000a00 */
[----:B------:R-:W-:Y:S01]  /*4b80*/  IMAD.WIDE.U32 R2, R0, UR12, RZ ;  /* 0x0000000c00027c25 */ /* 0x000fe2000f8e00ff */
[----:B------:R-:W-:-:S03]  /*4b90*/  SHF.L.U32 R133, R6, 0x1, RZ ;  /* 0x0000000106857819 */ /* 0x000fc600000006ff */
[----:B------:R-:W-:Y:S01]  /*4ba0*/  IMAD R132, R132, UR13, R7 ;  /* 0x0000000d84847c24 */ /* 0x000fe2000f8e0207 */
[----:B-----5:R-:W-:Y:S01]  /*4bb0*/  UIADD3 UR32, UPT, UPT, -UR32, 0x1, URZ ;  /* 0x0000000120207890 */ /* 0x020fe2000fffe1ff */
[----:B------:R-:W-:Y:S01]  /*4bc0*/  IMAD R134, R0, UR13, R3 ;  /* 0x0000000d00867c24 */ /* 0x000fe2000f8e0203 */
[----:B------:R-:W-:Y:S01]  /*4bd0*/  SHF.L.U32 R135, R2, 0x5, RZ ;  /* 0x0000000502877819 */ /* 0x000fe200000006ff */
[C---:B----4-:R-:W-:Y:S01]  /*4be0*/  IMAD.WIDE.U32 R138, R5.reuse, UR10, R136 ;  /* 0x0000000a058a7c25 */ /* 0x050fe2000f8e0088 */
[----:B------:R-:W-:Y:S01]  /*4bf0*/  SHF.L.U64.HI R132, R6, 0x1, R132 ;  /* 0x0000000106847819 */ /* 0x000fe20000010284 */
[----:B------:R-:W-:Y:S01]  /*4c00*/  UISETP.NE.AND UP5, UPT, UR32, URZ, UPT ;  /* 0x000000ff2000728c */ /* 0x000fe2000bfa5270 */
[----:B------:R-:W-:Y:S01]  /*4c10*/  SHF.L.U64.HI R134, R2, 0x5, R134 ;  /* 0x0000000502867819 */ /* 0x000fe20000010286 */
[----:B-1-3--:R-:W-:-:S09]  /*4c20*/  IMAD R131, R5, UR11, R139 ;  /* 0x0000000b05837c24 */ /* 0x00afd2000f8e028b */
.L_x_328:
[----:B--23--:R-:W1:Y:S01]  /*4c30*/  S2R R0, SR_TID.X ;  /* 0x0000000000007919 */ /* 0x00ce620000002100 */
[----:B------:R-:W1:Y:S01]  /*4c40*/  LDC R3, c[0x0][0x360] ;  /* 0x0000d800ff037b82 */ /* 0x000e620000000800 */
[----:B------:R-:W-:Y:S02]  /*4c50*/  ISETP.GE.AND P1, PT, R5, UR5, PT ;  /* 0x0000000505007c0c */ /* 0x000fe4000bf26270 */
[----:B------:R-:W-:Y:S02]  /*4c60*/  IADD3 R34, PT, PT, R18, 0x1, RZ ;  /* 0x0000000112227810 */ /* 0x000fe40007ffe0ff */
[----:B------:R-:W-:Y:S02]  /*4c70*/  IADD3 R24, P2, PT, R135, UR28, RZ ;  /* 0x0000001c87187c10 */ /* 0x000fe4000ff5e0ff */
[----:B------:R-:W-:Y:S02]  /*4c80*/  ISETP.LT.AND P0, PT, R34, UR4, !P1 ;  /* 0x0000000422007c0c */ /* 0x000fe4000cf01270 */
[----:B------:R-:W-:Y:S01]  /*4c90*/  IADD3.X R25, PT, PT, R134, UR27, RZ, P2, !PT ;  /* 0x0000001b86197c10 */ /* 0x000fe200097fe4ff */
[----:B-1----:R-:W-:-:S05]  /*4ca0*/  IMAD R0, R3, UR30, R0 ;  /* 0x0000001e03007c24 */ /* 0x002fca000f8e0200 */
[----:B------:R-:W-:-:S04]  /*4cb0*/  SHF.L.U32 R9, R0, 0x2, RZ ;  /* 0x0000000200097819 */ /* 0x000fc800000006ff */
[C---:B------:R-:W-:Y:S02]  /*4cc0*/  IADD3 R7, PT, PT, R9.reuse, 0x1, RZ ;  /* 0x0000000109077810 */ /* 0x040fe40007ffe0ff */
[----:B------:R-:W-:Y:S02]  /*4cd0*/  IADD3 R10, PT, PT, R9, 0x2, RZ ;  /* 0x00000002090a7810 */ /* 0x000fe40007ffe0ff */
[----:B------:R-:W-:Y:S01]  /*4ce0*/  SHF.R.S32.HI R0, RZ, 0x1f, R7 ;  /* 0x0000001fff007819 */ /* 0x000fe20000011407 */
[----:B0-----:R-:W-:-:S04]  /*4cf0*/  IMAD.WIDE.U32 R2, R7, UR18, RZ ;  /* 0x0000001207027c25 */ /* 0x001fc8000f8e00ff */
[----:B------:R-:W-:Y:S01]  /*4d00*/  IMAD R0, R0, UR18, RZ ;  /* 0x0000001200007c24 */ /* 0x000fe2000f8e02ff */
[----:B------:R-:W-:-:S03]  /*4d10*/  LEA R84, P3, R2, UR26, 0x1 ;  /* 0x0000001a02547c11 */ /* 0x000fc6000f8608ff */
[----:B------:R-:W-:-:S05]  /*4d20*/  IMAD R0, R7, UR19, R0 ;  /* 0x0000001307007c24 */ /* 0x000fca000f8e0200 */
[----:B------:R-:W-:Y:S02]  /*4d30*/  IADD3 R0, PT, PT, R3, R0, RZ ;  /* 0x0000000003007210 */ /* 0x000fe40007ffe0ff */
[----:B--2---:R-:W2:Y:S02]  /*4d40*/  @P0 LDG.E.U16 R3, desc[UR8][R24.64] ;  /* 0x0000000818030981 */ /* 0x004ea4000c1e1500 */
[----:B------:R-:W-:-:S05]  /*4d50*/  LEA.HI.X R85, R2, UR25, R0, 0x1, P3 ;  /* 0x0000001902557c11 */ /* 0x000fca00098f0c00 */
[----:B------:R-:W3:Y:S01]  /*4d60*/  @P0 LDG.E.U16 R6, desc[UR8][R84.64] ;  /* 0x0000000854060981 */ /* 0x000ee2000c1e1500 */
[----:B------:R-:W-:Y:S02]  /*4d70*/  SHF.R.S32.HI R7, RZ, 0x1f, R10 ;  /* 0x0000001fff077819 */ /* 0x000fe4000001140a */
[----:B------:R-:W-:Y:S01]  /*4d80*/  IADD3 R9, PT, PT, R9, 0x3, RZ ;  /* 0x0000000309097810 */ /* 0x000fe20007ffe0ff */
[----:B------:R-:W-:Y:S02]  /*4d90*/  VIADD R4, R18, 0x2 ;  /* 0x0000000212047836 */ /* 0x000fe40000000000 */
[----:B------:R-:W-:Y:S01]  /*4da0*/  IMAD R7, R7, UR18, RZ ;  /* 0x0000001207077c24 */ /* 0x000fe2000f8e02ff */
[----:B------:R-:W-:-:S03]  /*4db0*/  SHF.R.S32.HI R2, RZ, 0x1f, R9 ;  /* 0x0000001fff027819 */ /* 0x000fc60000011409 */
[----:B------:R-:W-:Y:S01]  /*4dc0*/  IMAD R7, R10, UR19, R7 ;  /* 0x000000130a077c24 */ /* 0x000fe2000f8e0207 */
[----:B------:R-:W-:Y:S01]  /*4dd0*/  ISETP.LT.AND P4, PT, R4, UR4, !P1 ;  /* 0x0000000404007c0c */ /* 0x000fe2000cf81270 */
[----:B------:R-:W-:Y:S01]  /*4de0*/  IMAD.WIDE.U32 R10, R10, UR18, RZ ;  /* 0x000000120a0a7c25 */ /* 0x000fe2000f8e00ff */
[----:B------:R-:W-:-:S03]  /*4df0*/  IADD3 R0, PT, PT, R18, 0x3, RZ ;  /* 0x0000000312007810 */ /* 0x000fc60007ffe0ff */
[----:B------:R-:W-:Y:S01]  /*4e00*/  IMAD R2, R2, UR18, RZ ;  /* 0x0000001202027c24 */ /* 0x000fe2000f8e02ff */
[----:B------:R-:W-:Y:S01]  /*4e10*/  LEA R86, P3, R10, UR26, 0x1 ;  /* 0x0000001a0a567c11 */ /* 0x000fe2000f8608ff */
[----:B------:R-:W-:Y:S01]  /*4e20*/  IMAD.WIDE.U32 R12, R9, UR18, RZ ;  /* 0x00000012090c7c25 */ /* 0x000fe2000f8e00ff */
[----:B------:R-:W-:Y:S02]  /*4e30*/  IADD3 R7, PT, PT, R11, R7, RZ ;  /* 0x000000070b077210 */ /* 0x000fe40007ffe0ff */
[----:B------:R-:W-:Y:S01]  /*4e40*/  ISETP.LT.AND P2, PT, R0, UR4, !P1 ;  /* 0x0000000400007c0c */ /* 0x000fe2000cf41270 */
[----:B------:R-:W-:Y:S01]  /*4e50*/  IMAD R2, R9, UR19, R2 ;  /* 0x0000001309027c24 */ /* 0x000fe2000f8e0202 */
[----:B------:R-:W-:Y:S01]  /*4e60*/  LEA.HI.X R87, R10, UR25, R7, 0x1, P3 ;  /* 0x000000190a577c11 */ /* 0x000fe200098f0c07 */
[----:B------:R-:W4:Y:S01]  /*4e70*/  @P4 LDG.E.U16 R20, desc[UR8][R24.64] ;  /* 0x0000000818144981 */ /* 0x000f22000c1e1500 */
[C---:B------:R-:W-:Y:S01]  /*4e80*/  LEA R88, P5, R12.reuse, UR26, 0x1 ;  /* 0x0000001a0c587c11 */ /* 0x040fe2000f8a08ff */
[----:B------:R-:W0:Y:S01]  /*4e90*/  @P4 LDC R17, c[0x0][0x3e0] ;  /* 0x0000f800ff114b82 */ /* 0x000e220000000800 */
[----:B------:R-:W-:Y:S01]  /*4ea0*/  IADD3 R2, PT, PT, R13, R2, RZ ;  /* 0x000000020d027210 */ /* 0x000fe20007ffe0ff */
[----:B------:R-:W5:Y:S03]  /*4eb0*/  @P4 LDG.E.U16 R22, desc[UR8][R86.64] ;  /* 0x0000000856164981 */ /* 0x000f66000c1e1500 */
[----:B------:R-:W-:-:S03]  /*4ec0*/  LEA.HI.X R89, R12, UR25, R2, 0x1, P5 ;  /* 0x000000190c597c11 */ /* 0x000fc6000a8f0c02 */
[----:B------:R-:W5:Y:S01]  /*4ed0*/  @P2 LDG.E.U16 R16, desc[UR8][R24.64] ;  /* 0x0000000818102981 */ /* 0x000f62000c1e1500 */
[----:B------:R-:W1:Y:S03]  /*4ee0*/  @P0 LDC R2, c[0x0][0x3e0] ;  /* 0x0000f800ff020b82 */ /* 0x000e660000000800 */
[----:B------:R-:W5:Y:S01]  /*4ef0*/  @P2 LDG.E.U16 R21, desc[UR8][R88.64] ;  /* 0x0000000858152981 */ /* 0x000f62000c1e1500 */
[----:B------:R-:W-:-:S04]  /*4f00*/  IADD3 R12, PT, PT, R5, 0x2, RZ ;  /* 0x00000002050c7810 */ /* 0x000fc80007ffe0ff */
[----:B------:R-:W-:Y:S01]  /*4f10*/  ISETP.GE.AND P6, PT, R12, UR5, PT ;  /* 0x000000050c007c0c */ /* 0x000fe2000bfc6270 */
[----:B------:R-:W0:Y:S03]  /*4f20*/  @P2 LDC R15, c[0x0][0x3e0] ;  /* 0x0000f800ff0f2b82 */ /* 0x000e260000000800 */
[----:B------:R-:W-:Y:S02]  /*4f30*/  ISETP.LT.AND P3, PT, R18, UR4, !P6 ;  /* 0x0000000412007c0c */ /* 0x000fe4000f761270 */
[----:B------:R-:W-:Y:S02]  /*4f40*/  MOV R35, UR31 ;  /* 0x0000001f00237c02 */ /* 0x000fe40008000f00 */
[----:B------:R-:W-:-:S09]  /*4f50*/  ISETP.LT.AND P5, PT, R34, UR4, !P6 ;  /* 0x0000000422007c0c */ /* 0x000fd2000f7a1270 */
[----:B------:R-:W0:Y:S08]  /*4f60*/  @P3 LDC.64 R10, c[0x0][0x3b0] ;  /* 0x0000ec00ff0a3b82 */ /* 0x000e300000000a00 */
[----:B------:R-:W0:Y:S01]  /*4f70*/  @P5 LDC.64 R8, c[0x0][0x3b0] ;  /* 0x0000ec00ff085b82 */ /* 0x000e220000000a00 */
[----:B------:R-:W-:Y:S02]  /*4f80*/  IMAD R13, R137, UR18, RZ ;  /* 0x00000012890d7c24 */ /* 0x000fe4000f8e02ff */
[----:B------:R-:W-:Y:S01]  /*4f90*/  IMAD.WIDE.U32 R26, R18, UR18, RZ ;  /* 0x00000012121a7c25 */ /* 0x000fe2000f8e00ff */
[----:B------:R-:W-:-:S03]  /*4fa0*/  MOV R51, UR31 ;  /* 0x0000001f00337c02 */ /* 0x000fc60008000f00 */
[----:B------:R-:W-:Y:S02]  /*4fb0*/  IMAD R13, R18, UR19, R13 ;  /* 0x00000013120d7c24 */ /* 0x000fe4000f8e020d */
[----:B------:R-:W-:-:S03]  /*4fc0*/  IMAD.U32 R67, RZ, RZ, UR31 ;  /* 0x0000001fff437e24 */ /* 0x000fc6000f8e00ff */
[----:B------:R-:W-:Y:S02]  /*4fd0*/  IADD3 R13, PT, PT, R27, R13, RZ ;  /* 0x0000000d1b0d7210 */ /* 0x000fe40007ffe0ff */
[----:B------:R-:W-:Y:S01]  /*4fe0*/  P2R R14, PR, RZ, 0x2 ;  /* 0x00000002ff0e7803 */ /* 0x000fe20000000000 */
[----:B--2---:R-:W-:Y:S02]  /*4ff0*/  @P0 HADD2.F32 R3, -RZ, R3.H0_H0 ;  /* 0x20000003ff030230 */ /* 0x004fe40000004100 */
[----:B---3--:R-:W-:-:S05]  /*5000*/  @P0 HADD2.F32 R6, -RZ, R6.H0_H0 ;  /* 0x20000006ff060230 */ /* 0x008fca0000004100 */
[----:B-1----:R-:W-:Y:S01]  /*5010*/  @P0 FFMA R35, R3, R6, R2 ;  /* 0x0000000603230223 */ /* 0x002fe20000000002 */
[----:B------:R-:W-:Y:S02]  /*5020*/  ISETP.LT.AND P0, PT, R4, UR4, !P6 ;  /* 0x0000000404007c0c */ /* 0x000fe4000f701270 */
[----:B------:R-:W-:-:S11]  /*5030*/  ISETP.LT.AND P6, PT, R0, UR4, !P6 ;  /* 0x0000000400007c0c */ /* 0x000fd6000f7c1270 */
[----:B------:R-:W1:Y:S08]  /*5040*/  @P0 LDC.64 R6, c[0x0][0x3b0] ;  /* 0x0000ec00ff060b82 */ /* 0x000e700000000a00 */
[----:B------:R-:W2:Y:S01]  /*5050*/  @P6 LDC.64 R2, c[0x0][0x3b0] ;  /* 0x0000ec00ff026b82 */ /* 0x000ea20000000a00 */
[----:B----4-:R-:W-:Y:S02]  /*5060*/  @P4 HADD2.F32 R20, -RZ, R20.H0_H0 ;  /* 0x20000014ff144230 */ /* 0x010fe40000004100 */
[----:B-----5:R-:W-:-:S02]  /*5070*/  @P4 HADD2.F32 R22, -RZ, R22.H0_H0 ;  /* 0x20000016ff164230 */ /* 0x020fc40000004100 */
[----:B------:R-:W-:-:S03]  /*5080*/  @P2 HADD2.F32 R16, -RZ, R16.H0_H0 ;  /* 0x20000010ff102230 */ /* 0x000fc60000004100 */
[----:B0-----:R-:W-:Y:S01]  /*5090*/  @P4 FFMA R51, R20, R22, R17 ;  /* 0x0000001614334223 */ /* 0x001fe20000000011 */
[----:B------:R-:W-:Y:S01]  /*50a0*/  @P3 IMAD.WIDE.U32 R22, R12, R10, RZ ;  /* 0x0000000a0c163225 */ /* 0x000fe200078e00ff */
[----:B------:R-:W-:-:S03]  /*50b0*/  LEA R102, P4, R26, UR26, 0x1 ;  /* 0x0000001a1a667c11 */ /* 0x000fc6000f8808ff */
[----:B------:R-:W-:Y:S01]  /*50c0*/  @P2 HADD2.F32 R21, -RZ, R21.H0_H0 ;  /* 0x20000015ff152230 */ /* 0x000fe20000004100 */
[----:B------:R-:W-:Y:S01]  /*50d0*/  LEA.HI.X R103, R26, UR25, R13, 0x1, P4 ;  /* 0x000000191a677c11 */ /* 0x000fe2000a0f0c0d */
[C---:B------:R-:W-:Y:S02]  /*50e0*/  @P3 IMAD R11, R12.reuse, R11, R23 ;  /* 0x0000000b0c0b3224 */ /* 0x040fe400078e0217 */
[----:B-1----:R-:W-:-:S04]  /*50f0*/  @P0 IMAD.WIDE.U32 R26, R12, R6, RZ ;  /* 0x000000060c1a0225 */ /* 0x002fc800078e00ff */
[----:B------:R-:W-:Y:S01]  /*5100*/  @P2 FFMA R67, R16, R21, R15 ;  /* 0x0000001510432223 */ /* 0x000fe2000000000f */
[----:B------:R-:W-:Y:S01]  /*5110*/  @P3 LEA R20, P2, R22, UR28, 0x1 ;  /* 0x0000001c16143c11 */ /* 0x000fe2000f8408ff */
[----:B------:R-:W3:Y:S01]  /*5120*/  @P3 LDG.E.U16 R23, desc[UR8][R102.64] ;  /* 0x0000000866173981 */ /* 0x000ee2000c1e1500 */
[----:B------:R-:W-:Y:S02]  /*5130*/  @P5 IMAD.WIDE.U32 R16, R12, R8, RZ ;  /* 0x000000080c105225 */ /* 0x000fe400078e00ff */
[----:B------:R-:W-:Y:S01]  /*5140*/  @P3 LEA.HI.X R21, R22, UR27, R11, 0x1, P2 ;  /* 0x0000001b16153c11 */ /* 0x000fe200090f0c0b */
[----:B------:R-:W4:Y:S01]  /*5150*/  @P5 LDG.E.U16 R15, desc[UR8][R84.64] ;  /* 0x00000008540f5981 */ /* 0x000f22000c1e1500 */
[----:B------:R-:W-:Y:S01]  /*5160*/  @P0 IMAD R7, R12, R7, R27 ;  /* 0x000000070c070224 */ /* 0x000fe200078e021b */
[----:B------:R-:W-:Y:S01]  /*5170*/  @P0 LEA R28, P2, R26, UR28, 0x1 ;  /* 0x0000001c1a1c0c11 */ /* 0x000fe2000f8408ff */
[----:B------:R-:W-:Y:S01]  /*5180*/  @P5 IMAD R9, R12, R9, R17 ;  /* 0x000000090c095224 */ /* 0x000fe200078e0211 */
[----:B------:R-:W-:Y:S01]  /*5190*/  @P5 LEA R30, P4, R16, UR28, 0x1 ;  /* 0x0000001c101e5c11 */ /* 0x000fe2000f8808ff */
[----:B--2---:R-:W-:Y:S01]  /*51a0*/  @P6 IMAD.WIDE.U32 R10, R12, R2, RZ ;  /* 0x000000020c0a6225 */ /* 0x004fe200078e00ff */
[----:B------:R-:W-:Y:S01]  /*51b0*/  IADD3 R2, PT, PT, R5, 0x1, RZ ;  /* 0x0000000105027810 */ /* 0x000fe20007ffe0ff */
[----:B------:R0:W2:Y:S01]  /*51c0*/  @P3 LDG.E.U16 R20, desc[UR8][R20.64] ;  /* 0x0000000814143981 */ /* 0x0000a2000c1e1500 */
[----:B------:R-:W-:Y:S01]  /*51d0*/  @P0 LEA.HI.X R29, R26, UR27, R7, 0x1, P2 ;  /* 0x0000001b1a1d0c11 */ /* 0x000fe200090f0c07 */
[----:B------:R-:W-:Y:S01]  /*51e0*/  @P6 IMAD R3, R12, R3, R11 ;  /* 0x000000030c036224 */ /* 0x000fe200078e020b */
[----:B------:R-:W-:Y:S01]  /*51f0*/  @P5 LEA.HI.X R31, R16, UR27, R9, 0x1, P4 ;  /* 0x0000001b101f5c11 */ /* 0x000fe2000a0f0c09 */
[----:B------:R-:W5:Y:S01]  /*5200*/  @P6 LDG.E.U16 R6, desc[UR8][R88.64] ;  /* 0x0000000858066981 */ /* 0x000f62000c1e1500 */
[----:B------:R-:W-:Y:S01]  /*5210*/  @P6 LEA R36, P2, R10, UR28, 0x1 ;  /* 0x0000001c0a246c11 */ /* 0x000fe2000f8408ff */
[----:B------:R-:W1:Y:S01]  /*5220*/  @P0 LDC R7, c[0x0][0x3e0] ;  /* 0x0000f800ff070b82 */ /* 0x000e620000000800 */
[----:B------:R-:W-:Y:S01]  /*5230*/  ISETP.GE.AND P4, PT, R2, UR5, PT ;  /* 0x0000000502007c0c */ /* 0x000fe2000bf86270 */
[----:B------:R-:W5:Y:S01]  /*5240*/  @P5 LDG.E.U16 R13, desc[UR8][R30.64] ;  /* 0x000000081e0d5981 */ /* 0x000f62000c1e1500 */
[----:B------:R-:W-:-:S02]  /*5250*/  @P6 LEA.HI.X R37, R10, UR27, R3, 0x1, P2 ;  /* 0x0000001b0a256c11 */ /* 0x000fc400090f0c03 */
[----:B------:R-:W-:Y:S01]  /*5260*/  ISETP.LT.AND P2, PT, R18, UR4, !P4 ;  /* 0x0000000412007c0c */ /* 0x000fe2000e741270 */
[----:B------:R-:W5:Y:S02]  /*5270*/  @P0 LDG.E.U16 R8, desc[UR8][R28.64] ;  /* 0x000000081c080981 */ /* 0x000f64000c1e1500 */
[----:B------:R-:W1:Y:S02]  /*5280*/  @P3 LDC R2, c[0x0][0x3e0] ;  /* 0x0000f800ff023b82 */ /* 0x000e640000000800 */
[----:B------:R-:W5:Y:S04]  /*5290*/  @P0 LDG.E.U16 R9, desc[UR8][R86.64] ;  /* 0x0000000856090981 */ /* 0x000f68000c1e1500 */
[----:B------:R0:W5:Y:S02]  /*52a0*/  @P6 LDG.E.U16 R3, desc[UR8][R36.64] ;  /* 0x0000000824036981 */ /* 0x000164000c1e1500 */
[----:B------:R-:W5:Y:S02]  /*52b0*/  @P5 LDC R10, c[0x0][0x3e0] ;  /* 0x0000f800ff0a5b82 */ /* 0x000f640000000800 */
[----:B------:R-:W-:Y:S01]  /*52c0*/  @P2 IADD3 R32, P1, PT, R133, UR28, RZ ;  /* 0x0000001c85202c10 */ /* 0x000fe2000ff3e0ff */
[----:B------:R-:W5:Y:S03]  /*52d0*/  @P2 LDG.E.U16 R11, desc[UR8][R102.64] ;  /* 0x00000008660b2981 */ /* 0x000f66000c1e1500 */
[----:B------:R-:W-:-:S02]  /*52e0*/  @P2 IADD3.X R33, PT, PT, R132, UR27, RZ, P1, !PT ;  /* 0x0000001b84212c10 */ /* 0x000fc40008ffe4ff */
[----:B------:R-:W-:-:S03]  /*52f0*/  ISETP.NE.AND P1, PT, R14, RZ, PT ;  /* 0x000000ff0e00720c */ /* 0x000fc60003f25270 */
[----:B------:R-:W5:Y:S01]  /*5300*/  @P2 LDG.E.U16 R12, desc[UR8][R32.64] ;  /* 0x00000008200c2981 */ /* 0x000f62000c1e1500 */
[----:B------:R-:W-:-:S13]  /*5310*/  ISETP.LT.AND P1, PT, R18, UR4, !P1 ;  /* 0x0000000412007c0c */ /* 0x000fda000cf21270 */
[----:B------:R-:W5:Y:S01]  /*5320*/  @P1 LDG.E.U16 R25, desc[UR8][R24.64] ;  /* 0x0000000818191981 */ /* 0x000f62000c1e1500 */
[----:B------:R-:W5:Y:S03]  /*5330*/  @P1 LDC R16, c[0x0][0x3e0] ;  /* 0x0000f800ff101b82 */ /* 0x000f660000000800 */
[----:B------:R-:W5:Y:S01]  /*5340*/  @P1 LDG.E.U16 R27, desc[UR8][R102.64] ;  /* 0x00000008661b1981 */ /* 0x000f62000c1e1500 */
[----:B------:R-:W-:Y:S02]  /*5350*/  IADD3 R14, PT, PT, R5, 0x3, RZ ;  /* 0x00000003050e7810 */ /* 0x000fe40007ffe0ff */
[----:B------:R-:W-:Y:S02]  /*5360*/  MOV R17, UR31 ;  /* 0x0000001f00117c02 */ /* 0x000fe40008000f00 */
[----:B0-----:R-:W-:Y:S02]  /*5370*/  MOV R21, UR31 ;  /* 0x0000001f00157c02 */ /* 0x001fe40008000f00 */
[----:B------:R-:W-:Y:S01]  /*5380*/  MOV R37, UR31 ;  /* 0x0000001f00257c02 */ /* 0x000fe20008000f00 */
[----:B------:R-:W-:Y:S01]  /*5390*/  IMAD.U32 R53, RZ, RZ, UR31 ;  /* 0x0000001fff357e24 */ /* 0x000fe2000f8e00ff */
[----:B------:R-:W-:Y:S01]  /*53a0*/  MOV R69, UR31 ;  /* 0x0000001f00457c02 */ /* 0x000fe20008000f00 */
[----:B---3--:R-:W-:-:S02]  /*53b0*/  @P3 HADD2.F32 R23, -RZ, R23.H0_H0 ;  /* 0x20000017ff173230 */ /* 0x008fc40000004100 */
[----:B----4-:R-:W-:Y:S02]  /*53c0*/  @P5 HADD2.F32 R15, -RZ, R15.H0_H0 ;  /* 0x2000000fff0f5230 */ /* 0x010fe40000004100 */
[----:B--2---:R-:W-:-:S05]  /*53d0*/  @P3 HADD2.F32 R20, -RZ, R20.H0_H0 ;  /* 0x20000014ff143230 */ /* 0x004fca0000004100 */
[----:B-1----:R-:W-:Y:S02]  /*53e0*/  @P3 FFMA R21, R23, R20, R2 ;  /* 0x0000001417153223 */ /* 0x002fe40000000002 */
[----:B------:R-:W0:Y:S01]  /*53f0*/  @P6 LDC R2, c[0x0][0x3e0] ;  /* 0x0000f800ff026b82 */ /* 0x000e220000000800 */
[----:B-----5:R-:W-:Y:S02]  /*5400*/  @P5 HADD2.F32 R13, -RZ, R13.H0_H0 ;  /* 0x2000000dff0d5230 */ /* 0x020fe40000004100 */
[----:B------:R-:W-:-:S03]  /*5410*/  @P0 HADD2.F32 R8, -RZ, R8.H0_H0 ;  /* 0x20000008ff080230 */ /* 0x000fc60000004100 */
[----:B------:R-:W-:Y:S02]  /*5420*/  @P5 FFMA R37, R15, R13, R10 ;  /* 0x0000000d0f255223 */ /* 0x000fe4000000000a */
[----:B------:R-:W1:Y:S01]  /*5430*/  @P2 LDC R10, c[0x0][0x3e0] ;  /* 0x0000f800ff0a2b82 */ /* 0x000e620000000800 */
[----:B------:R-:W-:Y:S02]  /*5440*/  @P6 HADD2.F32 R15, -RZ, R6.H0_H0 ;  /* 0x20000006ff0f6230 */ /* 0x000fe40000004100 */
[----:B------:R-:W-:Y:S02]  /*5450*/  @P6 HADD2.F32 R3, -RZ, R3.H0_H0 ;  /* 0x20000003ff036230 */ /* 0x000fe40000004100 */
[----:B------:R-:W-:Y:S02]  /*5460*/  @P1 HADD2.F32 R25, -RZ, R25.H0_H0 ;  /* 0x20000019ff191230 */ /* 0x000fe40000004100 */
[----:B------:R-:W-:-:S05]  /*5470*/  @P1 HADD2.F32 R27, -RZ, R27.H0_H0 ;  /* 0x2000001bff1b1230 */ /* 0x000fca0000004100 */
[----:B------:R-:W-:Y:S01]  /*5480*/  @P1 FFMA R17, R27, R25, R16 ;  /* 0x000000191b111223 */ /* 0x000fe20000000010 */
[----:B------:R-:W-:-:S04]  /*5490*/  ISETP.GE.AND P1, PT, R14, UR5, PT ;  /* 0x000000050e007c0c */ /* 0x000fc8000bf26270 */
[----:B------:R-:W-:Y:S01]  /*54a0*/  ISETP.LT.AND P3, PT, R18, UR4, !P1 ;  /* 0x0000000412007c0c */ /* 0x000fe2000cf61270 */
[----:B------:R-:W-:Y:S01]  /*54b0*/  @P0 HADD2.F32 R16, -RZ, R9.H0_H0 ;  /* 0x20000009ff100230 */ /* 0x000fe20000004100 */
[----:B------:R-:W-:-:S04]  /*54c0*/  ISETP.LT.AND P5, PT, R34, UR4, !P1 ;  /* 0x0000000422007c0c */ /* 0x000fc8000cfa1270 */
[----:B------:R-:W-:Y:S01]  /*54d0*/  @P0 FFMA R53, R16, R8, R7 ;  /* 0x0000000810350223 */ /* 0x000fe20000000007 */
[----:B------:R-:W-:-:S06]  /*54e0*/  ISETP.LT.AND P0, PT, R4, UR4, !P1 ;  /* 0x0000000404007c0c */ /* 0x000fcc000cf01270 */
[----:B------:R-:W2:Y:S01]  /*54f0*/  @P3 LDC.64 R8, c[0x0][0x3b0] ;  /* 0x0000ec00ff083b82 */ /* 0x000ea20000000a00 */
[----:B0-----:R-:W-:Y:S01]  /*5500*/  @P6 FFMA R69, R15, R3, R2 ;  /* 0x000000030f456223 */ /* 0x001fe20000000002 */
[----:B------:R-:W-:Y:S01]  /*5510*/  ISETP.LT.AND P6, PT, R34, UR4, !P4 ;  /* 0x0000000422007c0c */ /* 0x000fe2000e7c1270 */
[----:B------:R-:W-:Y:S02]  /*5520*/  @P2 HADD2.F32 R11, -RZ, R11.H0_H0 ;  /* 0x2000000bff0b2230 */ /* 0x000fe40000004100 */
[----:B------:R-:W-:Y:S01]  /*5530*/  @P2 HADD2.F32 R12, -RZ, R12.H0_H0 ;  /* 0x2000000cff0c2230 */ /* 0x000fe20000004100 */
[----:B------:R-:W-:Y:S01]  /*5540*/  MOV R20, UR31 ;  /* 0x0000001f00147c02 */ /* 0x000fe20008000f00 */
[----:B------:R-:W3:Y:S01]  /*5550*/  @P5 LDG.E.U16 R32, desc[UR8][R84.64] ;  /* 0x0000000854205981 */ /* 0x000ee2000c1e1500 */
[----:B------:R-:W0:Y:S08]  /*5560*/  @P5 LDC.64 R6, c[0x0][0x3b0] ;  /* 0x0000ec00ff065b82 */ /* 0x000e300000000a00 */
[----:B------:R-:W4:Y:S01]  /*5570*/  @P0 LDC.64 R2, c[0x0][0x3b0] ;  /* 0x0000ec00ff020b82 */ /* 0x000f220000000a00 */
[----:B-1----:R-:W-:Y:S01]  /*5580*/  @P2 FFMA R20, R11, R12, R10 ;  /* 0x0000000c0b142223 */ /* 0x002fe2000000000a */
[----:B------:R-:W-:Y:S01]  /*5590*/  @P6 IADD3 R28, P2, PT, R133, UR28, RZ ;  /* 0x0000001c851c6c10 */ /* 0x000fe2000ff5e0ff */
[----:B--2---:R-:W-:-:S03]  /*55a0*/  @P3 IMAD.WIDE.U32 R22, R14, R8, RZ ;  /* 0x000000080e163225 */ /* 0x004fc600078e00ff */
[----:B------:R-:W-:Y:S02]  /*55b0*/  @P6 IADD3.X R29, PT, PT, R132, UR27, RZ, P2, !PT ;  /* 0x0000001b841d6c10 */ /* 0x000fe400097fe4ff */
[----:B------:R-:W1:Y:S01]  /*55c0*/  @P6 LDC R15, c[0x0][0x3e0] ;  /* 0x0000f800ff0f6b82 */ /* 0x000e620000000800 */
[----:B------:R-:W-:Y:S01]  /*55d0*/  @P3 IMAD R9, R14, R9, R23 ;  /* 0x000000090e093224 */ /* 0x000fe200078e0217 */
[----:B------:R-:W-:Y:S01]  /*55e0*/  @P3 LEA R24, P2, R22, UR28, 0x1 ;  /* 0x0000001c16183c11 */ /* 0x000fe2000f8408ff */
[----:B------:R-:W2:Y:S01]  /*55f0*/  @P6 LDG.E.U16 R16, desc[UR8][R28.64] ;  /* 0x000000081c106981 */ /* 0x000ea2000c1e1500 */
[----:B0-----:R-:W-:Y:S02]  /*5600*/  @P5 IMAD.WIDE.U32 R10, R14, R6, RZ ;  /* 0x000000060e0a5225 */ /* 0x001fe400078e00ff */
[----:B------:R-:W-:Y:S02]  /*5610*/  @P3 LEA.HI.X R25, R22, UR27, R9, 0x1, P2 ;  /* 0x0000001b16193c11 */ /* 0x000fe400090f0c09 */
[----:B------:R-:W-:Y:S01]  /*5620*/  P2R R13, PR, RZ, 0x2 ;  /* 0x00000002ff0d7803 */ /* 0x000fe20000000000 */
[----:B------:R-:W-:Y:S01]  /*5630*/  @P5 IMAD R7, R14, R7, R11 ;  /* 0x000000070e075224 */ /* 0x000fe200078e020b */
[----:B------:R-:W-:Y:S01]  /*5640*/  @P5 LEA R30, P2, R10, UR28, 0x1 ;  /* 0x0000001c0a1e5c11 */ /* 0x000fe2000f8408ff */
[----:B------:R-:W5:Y:S01]  /*5650*/  @P6 LDG.E.U16 R22, desc[UR8][R84.64] ;  /* 0x0000000854166981 */ /* 0x000f62000c1e1500 */
[----:B----4-:R-:W-:-:S02]  /*5660*/  @P0 IMAD.WIDE.U32 R8, R14, R2, RZ ;  /* 0x000000020e080225 */ /* 0x010fc400078e00ff */
[----:B------:R-:W-:Y:S01]  /*5670*/  @P5 LEA.HI.X R31, R10, UR27, R7, 0x1, P2 ;  /* 0x0000001b0a1f5c11 */ /* 0x000fe200090f0c07 */
[----:B------:R0:W4:Y:S01]  /*5680*/  @P3 LDG.E.U16 R6, desc[UR8][R24.64] ;  /* 0x0000000818063981 */ /* 0x000122000c1e1500 */
[----:B------:R-:W4:Y:S01]  /*5690*/  @P3 LDC R2, c[0x0][0x3e0] ;  /* 0x0000f800ff023b82 */ /* 0x000f220000000800 */
[----:B------:R-:W-:Y:S01]  /*56a0*/  @P0 IMAD R3, R14, R3, R9 ;  /* 0x000000030e030224 */ /* 0x000fe200078e0209 */
[C---:B------:R-:W-:Y:S01]  /*56b0*/  @P0 LEA R26, P2, R8.reuse, UR28, 0x1 ;  /* 0x0000001c081a0c11 */ /* 0x040fe2000f8408ff */
[----:B------:R-:W3:Y:S03]  /*56c0*/  @P5 LDG.E.U16 R30, desc[UR8][R30.64] ;  /* 0x000000081e1e5981 */ /* 0x000ee6000c1e1500 */
[----:B------:R-:W-:Y:S02]  /*56d0*/  @P0 LEA.HI.X R27, R8, UR27, R3, 0x1, P2 ;  /* 0x0000001b081b0c11 */ /* 0x000fe400090f0c03 */
[----:B------:R-:W-:Y:S01]  /*56e0*/  ISETP.LT.AND P2, PT, R4, UR4, !P4 ;  /* 0x0000000404007c0c */ /* 0x000fe2000e741270 */
[----:B------:R-:W3:Y:S01]  /*56f0*/  @P3 LDG.E.U16 R3, desc[UR8][R102.64] ;  /* 0x0000000866033981 */ /* 0x000ee2000c1e1500 */
[----:B------:R-:W-:-:S03]  /*5700*/  ISETP.LT.AND P4, PT, R0, UR4, !P4 ;  /* 0x0000000400007c0c */ /* 0x000fc6000e781270 */
[----:B------:R1:W3:Y:S04]  /*5710*/  @P0 LDG.E.U16 R26, desc[UR8][R26.64] ;  /* 0x000000081a1a0981 */ /* 0x0002e8000c1e1500 */
[----:B------:R-:W3:Y:S04]  /*5720*/  @P0 LDG.E.U16 R28, desc[UR8][R86.64] ;  /* 0x00000008561c0981 */ /* 0x000ee8000c1e1500 */
[C---:B------:R-:W-:Y:S01]  /*5730*/  @P2 IADD3 R10, P1, PT, R133.reuse, UR28, RZ ;  /* 0x0000001c850a2c10 */ /* 0x040fe2000ff3e0ff */
[----:B------:R-:W3:Y:S01]  /*5740*/  @P2 LDG.E.U16 R12, desc[UR8][R86.64] ;  /* 0x00000008560c2981 */ /* 0x000ee2000c1e1500 */
[----:B------:R-:W3:Y:S02]  /*5750*/  @P4 LDC R7, c[0x0][0x3e0] ;  /* 0x0000f800ff074b82 */ /* 0x000ee40000000800 */
[----:B------:R-:W-:Y:S01]  /*5760*/  @P2 IADD3.X R11, PT, PT, R132, UR27, RZ, P1, !PT ;  /* 0x0000001b840b2c10 */ /* 0x000fe20008ffe4ff */
[----:B------:R-:W3:Y:S01]  /*5770*/  @P4 LDG.E.U16 R9, desc[UR8][R88.64] ;  /* 0x0000000858094981 */ /* 0x000ee2000c1e1500 */
[----:B------:R-:W-:-:S04]  /*5780*/  @P4 IADD3 R38, P1, PT, R133, UR28, RZ ;  /* 0x0000001c85264c10 */ /* 0x000fc8000ff3e0ff */
[----:B------:R-:W-:Y:S01]  /*5790*/  @P4 IADD3.X R39, PT, PT, R132, UR27, RZ, P1, !PT ;  /* 0x0000001b84274c10 */ /* 0x000fe20008ffe4ff */
[----:B------:R1:W3:Y:S01]  /*57a0*/  @P2 LDG.E.U16 R11, desc[UR8][R10.64] ;  /* 0x000000080a0b2981 */ /* 0x0002e2000c1e1500 */
[----:B------:R-:W-:Y:S01]  /*57b0*/  MOV R36, UR31 ;  /* 0x0000001f00247c02 */ /* 0x000fe20008000f00 */
[----:B0-----:R-:W0:Y:S02]  /*57c0*/  @P0 LDC R25, c[0x0][0x3e0] ;  /* 0x0000f800ff190b82 */ /* 0x001e240000000800 */
[----:B------:R0:W3:Y:S01]  /*57d0*/  @P4 LDG.E.U16 R8, desc[UR8][R38.64] ;  /* 0x0000000826084981 */ /* 0x0000e2000c1e1500 */
[----:B------:R-:W-:Y:S02]  /*57e0*/  ISETP.NE.AND P1, PT, R13, RZ, PT ;  /* 0x000000ff0d00720c */ /* 0x000fe40003f25270 */
[----:B------:R-:W-:Y:S02]  /*57f0*/  IADD3 R13, PT, PT, R5, 0x4, RZ ;  /* 0x00000004050d7810 */ /* 0x000fe40007ffe0ff */
[----:B------:R-:W-:Y:S01]  /*5800*/  MOV R52, UR31 ;  /* 0x0000001f00347c02 */ /* 0x000fe20008000f00 */
[----:B-1----:R-:W1:Y:S08]  /*5810*/  @P5 LDC R27, c[0x0][0x3e0] ;  /* 0x0000f800ff1b5b82 */ /* 0x002e700000000800 */
[----:B------:R-:W1:Y:S01]  /*5820*/  @P2 LDC R10, c[0x0][0x3e0] ;  /* 0x0000f800ff0a2b82 */ /* 0x000e620000000800 */
[----:B------:R-:W-:-:S02]  /*5830*/  MOV R68, UR31 ;  /* 0x0000001f00447c02 */ /* 0x000fc40008000f00 */
[----:B------:R-:W-:Y:S02]  /*5840*/  ISETP.LT.AND P1, PT, R0, UR4, !P1 ;  /* 0x0000000400007c0c */ /* 0x000fe4000cf21270 */
[----:B------:R-:W-:Y:S02]  /*5850*/  MOV R54, UR31 ;  /* 0x0000001f00367c02 */ /* 0x000fe40008000f00 */
[----:B0-----:R-:W-:Y:S01]  /*5860*/  MOV R38, UR31 ;  /* 0x0000001f00267c02 */ /* 0x001fe20008000f00 */
[----:B--2---:R-:W-:Y:S02]  /*5870*/  @P6 HADD2.F32 R16, -RZ, R16.H0_H0 ;  /* 0x20000010ff106230 */ /* 0x004fe40000004100 */
[----:B-----5:R-:W-:-:S05]  /*5880*/  @P6 HADD2.F32 R22, -RZ, R22.H0_H0 ;  /* 0x20000016ff166230 */ /* 0x020fca0000004100 */
[----:B------:R-:W-:Y:S01]  /*5890*/  @P6 FFMA R36, R22, R16, R15 ;  /* 0x0000001016246223 */ /* 0x000fe2000000000f */
[----:B------:R-:W-:Y:S01]  /*58a0*/  ISETP.GE.AND P6, PT, R13, UR5, PT ;  /* 0x000000050d007c0c */ /* 0x000fe2000bfc6270 */
[----:B----4-:R-:W-:Y:S02]  /*58b0*/  @P3 HADD2.F32 R6, -RZ, R6.H0_H0 ;  /* 0x20000006ff063230 */ /* 0x010fe40000004100 */
[----:B------:R-:W-:Y:S02]  /*58c0*/  IMAD.U32 R22, RZ, RZ, UR31 ;  /* 0x0000001fff167e24 */ /* 0x000fe4000f8e00ff */
[----:B---3--:R-:W-:Y:S02]  /*58d0*/  @P3 HADD2.F32 R3, -RZ, R3.H0_H0 ;  /* 0x20000003ff033230 */ /* 0x008fe40000004100 */
[----:B------:R-:W-:Y:S02]  /*58e0*/  @P2 HADD2.F32 R13, -RZ, R12.H0_H0 ;  /* 0x2000000cff0d2230 */ /* 0x000fe40000004100 */
[----:B------:R-:W-:-:S02]  /*58f0*/  @P4 HADD2.F32 R12, -RZ, R9.H0_H0 ;  /* 0x20000009ff0c4230 */ /* 0x000fc40000004100 */
[----:B------:R-:W-:Y:S02]  /*5900*/  @P2 HADD2.F32 R11, -RZ, R11.H0_H0 ;  /* 0x2000000bff0b2230 */ /* 0x000fe40000004100 */
[----:B------:R-:W-:-:S03]  /*5910*/  @P4 HADD2.F32 R8, -RZ, R8.H0_H0 ;  /* 0x20000008ff084230 */ /* 0x000fc60000004100 */
[----:B-1----:R-:W-:Y:S01]  /*5920*/  @P2 FFMA R52, R13, R11, R10 ;  /* 0x0000000b0d342223 */ /* 0x002fe2000000000a */
[----:B------:R-:W-:Y:S01]  /*5930*/  ISETP.LT.AND P2, PT, R18, UR4, !P6 ;  /* 0x0000000412007c0c */ /* 0x000fe2000f741270 */
[----:B------:R-:W-:Y:S01]  /*5940*/  @P4 FFMA R68, R12, R8, R7 ;  /* 0x000000080c444223 */ /* 0x000fe20000000007 */
[----:B------:R-:W-:Y:S01]  /*5950*/  ISETP.LT.AND P4, PT, R34, UR4, !P6 ;  /* 0x0000000422007c0c */ /* 0x000fe2000f781270 */
[----:B------:R-:W-:Y:S01]  /*5960*/  @P3 FFMA R22, R3, R6, R2 ;  /* 0x0000000603163223 */ /* 0x000fe20000000002 */
[----:B------:R-:W-:Y:S01]  /*5970*/  ISETP.LT.AND P3, PT, R4, UR4, !P6 ;  /* 0x0000000404007c0c */ /* 0x000fe2000f761270 */
[----:B------:R-:W0:Y:S08]  /*5980*/  @P1 LDC.64 R12, c[0x0][0x3b0] ;  /* 0x0000ec00ff0c1b82 */ /* 0x000e300000000a00 */
[----:B------:R-:W1:Y:S01]  /*5990*/  @P2 S2R R6, SR_CTAID.Y ;  /* 0x0000000000062919 */ /* 0x000e620000002600 */
[----:B------:R-:W2:Y:S01]  /*59a0*/  @P2 LDC.64 R10, c[0x0][0x3b0] ;  /* 0x0000ec00ff0a2b82 */ /* 0x000ea20000000a00 */
[----:B------:R-:W1:Y:S01]  /*59b0*/  @P2 S2R R39, SR_TID.Y ;  /* 0x0000000000272919 */ /* 0x000e620000002200 */
[----:B------:R-:W-:Y:S01]  /*59c0*/  ISETP.LT.AND P6, PT, R0, UR4, !P6 ;  /* 0x0000000400007c0c */ /* 0x000fe2000f7c1270 */
[----:B------:R-:W3:Y:S05]  /*59d0*/  @P4 S2R R2, SR_CTAID.Y ;  /* 0x0000000000024919 */ /* 0x000eea0000002600 */
[----:B------:R-:W1:Y:S01]  /*59e0*/  @P2 LDC R7, c[0x0][0x364] ;  /* 0x0000d900ff072b82 */ /* 0x000e620000000800 */
[----:B------:R-:W3:Y:S01]  /*59f0*/  @P4 S2R R33, SR_TID.Y ;  /* 0x0000000000214919 */ /* 0x000ee20000002200 */
[----:B------:R-:W4:Y:S06]  /*5a00*/  @P3 S2R R24, SR_CTAID.Y ;  /* 0x0000000000183919 */ /* 0x000f2c0000002600 */
[----:B------:R-:W3:Y:S01]  /*5a10*/  @P4 LDC R3, c[0x0][0x364] ;  /* 0x0000d900ff034b82 */ /* 0x000ee20000000800 */
[----:B------:R-:W4:Y:S01]  /*5a20*/  @P3 S2R R23, SR_TID.Y ;  /* 0x0000000000173919 */ /* 0x000f220000002200 */
[----:B------:R-:W5:Y:S06]  /*5a30*/  @P6 S2R R16, SR_CTAID.Y ;  /* 0x0000000000106919 */ /* 0x000f6c0000002600 */
[----:B------:R-:W2:Y:S01]  /*5a40*/  @P4 LDC.64 R8, c[0x0][0x3b0] ;  /* 0x0000ec00ff084b82 */ /* 0x000ea20000000a00 */
[----:B------:R-:W5:Y:S07]  /*5a50*/  @P6 S2R R15, SR_TID.Y ;  /* 0x00000000000f6919 */ /* 0x000f6e0000002200 */
[----:B------:R-:W4:Y:S01]  /*5a60*/  @P3 LDC R31, c[0x0][0x364] ;  /* 0x0000d900ff1f3b82 */ /* 0x000f220000000800 */
[----:B-1----:R-:W-:-:S07]  /*5a70*/  @P2 IMAD R39, R6, R7, R39 ;  /* 0x0000000706272224 */ /* 0x002fce00078e0227 */
[----:B------:R-:W5:Y:S01]  /*5a80*/  @P6 LDC R29, c[0x0][0x364] ;  /* 0x0000d900ff1d6b82 */ /* 0x000f620000000800 */
[----:B---3--:R-:W-:-:S07]  /*5a90*/  @P4 IMAD R33, R2, R3, R33 ;  /* 0x0000000302214224 */ /* 0x008fce00078e0221 */
[----:B------:R-:W1:Y:S08]  /*5aa0*/  @P3 LDC.64 R6, c[0x0][0x3b0] ;  /* 0x0000ec00ff063b82 */ /* 0x000e700000000a00 */
[----:B------:R-:W3:Y:S01]  /*5ab0*/  @P6 LDC.64 R2, c[0x0][0x3b0] ;  /* 0x0000ec00ff026b82 */ /* 0x000ee20000000a00 */
[----:B------:R-:W-:Y:S02]  /*5ac0*/  @P0 HADD2.F32 R26, -RZ, R26.H0_H0 ;  /* 0x2000001aff1a0230 */ /* 0x000fe40000004100 */
[----:B------:R-:W-:Y:S01]  /*5ad0*/  @P0 HADD2.F32 R28, -RZ, R28.H0_H0 ;  /* 0x2000001cff1c0230 */ /* 0x000fe20000004100 */
[----:B------:R-:W-:Y:S01]  /*5ae0*/  @P2 LEA R39, R39, 0x4, 0x4 ;  /* 0x0000000427272811 */ /* 0x000fe200078e20ff */
[----:B----4-:R-:W-:-:S02]  /*5af0*/  @P3 IMAD R23, R24, R31, R23 ;  /* 0x0000001f18173224 */ /* 0x010fc400078e0217 */
[----:B0-----:R-:W-:-:S04]  /*5b00*/  @P1 IMAD.WIDE.U32 R40, R14, R12, RZ ;  /* 0x0000000c0e281225 */ /* 0x001fc800078e00ff */
[----:B------:R-:W-:Y:S01]  /*5b10*/  @P0 FFMA R54, R28, R26, R25 ;  /* 0x0000001a1c360223 */ /* 0x000fe20000000019 */
[----:B------:R-:W-:Y:S01]  /*5b20*/  @P4 LEA R33, R33, 0x4, 0x4 ;  /* 0x0000000421214811 */ /* 0x000fe200078e20ff */
[----:B------:R-:W-:Y:S01]  /*5b30*/  @P1 IMAD R13, R14, R13, R41 ;  /* 0x0000000d0e0d1224 */ /* 0x000fe200078e0229 */
[----:B------:R-:W-:Y:S01]  /*5b40*/  @P1 LEA R28, P0, R40, UR28, 0x1 ;  /* 0x0000001c281c1c11 */ /* 0x000fe2000f8008ff */
[----:B------:R-:W-:Y:S01]  /*5b50*/  @P5 HADD2.F32 R30, -RZ, R30.H0_H0 ;  /* 0x2000001eff1e5230 */ /* 0x000fe20000004100 */
[----:B------:R-:W-:Y:S01]  /*5b60*/  @P3 LEA R23, R23, 0x4, 0x4 ;  /* 0x0000000417173811 */ /* 0x000fe200078e20ff */
[----:B------:R-:W-:Y:S02]  /*5b70*/  @P5 HADD2.F32 R32, -RZ, R32.H0_H0 ;  /* 0x20000020ff205230 */ /* 0x000fe40000004100 */
[----:B-----5:R-:W-:Y:S02]  /*5b80*/  @P6 IMAD R15, R16, R29, R15 ;  /* 0x0000001d100f6224 */ /* 0x020fe400078e020f */
[----:B--2---:R-:W-:Y:S01]  /*5b90*/  @P2 IMAD.WIDE.U32 R42, R39, R10, RZ ;  /* 0x0000000a272a2225 */ /* 0x004fe200078e00ff */
[----:B------:R-:W-:-:S03]  /*5ba0*/  @P1 LEA.HI.X R29, R40, UR27, R13, 0x1, P0 ;  /* 0x0000001b281d1c11 */ /* 0x000fc600080f0c0d */
[----:B------:R-:W-:Y:S01]  /*5bb0*/  @P5 FFMA R38, R32, R30, R27 ;  /* 0x0000001e20265223 */ /* 0x000fe2000000001b */
[----:B------:R-:W-:Y:S01]  /*5bc0*/  @P6 LEA R15, R15, 0x4, 0x4 ;  /* 0x000000040f0f6811 */ /* 0x000fe200078e20ff */
[----:B------:R-:W-:Y:S01]  /*5bd0*/  @P2 IMAD R11, R39, R11, R43 ;  /* 0x0000000b270b2224 */ /* 0x000fe200078e022b */
[C---:B------:R-:W-:Y:S01]  /*5be0*/  @P2 LEA R44, P5, R42.reuse, UR28, 0x1 ;  /* 0x0000001c2a2c2c11 */ /* 0x040fe2000f8a08ff */
[----:B------:R-:W-:Y:S01]  /*5bf0*/  @P4 IMAD.WIDE.U32 R12, R33, R8, RZ ;  /* 0x00000008210c4225 */ /* 0x000fe200078e00ff */
[----:B------:R-:W2:Y:S03]  /*5c00*/  @P4 LDG.E.U16 R16, desc[UR8][R84.64] ;  /* 0x0000000854104981 */ /* 0x000ea6000c1e1500 */
[----:B-1----:R-:W-:Y:S01]  /*5c10*/  @P3 IMAD.WIDE.U32 R24, R23, R6, RZ ;  /* 0x0000000617183225 */ /* 0x002fe200078e00ff */
[----:B------:R-:W-:-:S03]  /*5c20*/  @P2 LEA.HI.X R45, R42, UR27, R11, 0x1, P5 ;  /* 0x0000001b2a2d2c11 */ /* 0x000fc6000a8f0c0b */
[----:B------:R-:W-:Y:S01]  /*5c30*/  @P4 IMAD R9, R33, R9, R13 ;  /* 0x0000000921094224 */ /* 0x000fe200078e020d */
[----:B------:R-:W-:Y:S01]  /*5c40*/  @P3 LEA R26, P0, R24, UR28, 0x1 ;  /* 0x0000001c181a3c11 */ /* 0x000fe2000f8008ff */
[----:B------:R-:W-:Y:S01]  /*5c50*/  @P3 IMAD R7, R23, R7, R25 ;  /* 0x0000000717073224 */ /* 0x000fe200078e0219 */
[----:B------:R-:W-:Y:S01]  /*5c60*/  @P4 LEA R30, P5, R12, UR28, 0x1 ;  /* 0x0000001c0c1e4c11 */ /* 0x000fe2000f8a08ff */
[----:B---3--:R-:W-:Y:S01]  /*5c70*/  @P6 IMAD.WIDE.U32 R32, R15, R2, RZ ;  /* 0x000000020f206225 */ /* 0x008fe200078e00ff */
[----:B------:R-:W-:Y:S01]  /*5c80*/  IADD3 R2, PT, PT, R5, 0x5, RZ ;  /* 0x0000000505027810 */ /* 0x000fe20007ffe0ff */
[----:B------:R-:W0:Y:S01]  /*5c90*/  @P4 LDC R13, c[0x0][0x3e0] ;  /* 0x0000f800ff0d4b82 */ /* 0x000e220000000800 */
[----:B------:R-:W-:Y:S01]  /*5ca0*/  @P3 LEA.HI.X R27, R24, UR27, R7, 0x1, P0 ;  /* 0x0000001b181b3c11 */ /* 0x000fe200080f0c07 */
[----:B------:R-:W-:Y:S01]  /*5cb0*/  @P6 IMAD R3, R15, R3, R33 ;  /* 0x000000030f036224 */ /* 0x000fe200078e0221 */
[----:B------:R-:W-:Y:S02]  /*5cc0*/  @P4 LEA.HI.X R31, R12, UR27, R9, 0x1, P5 ;  /* 0x0000001b0c1f4c11 */ /* 0x000fe4000a8f0c09 */
[----:B------:R-:W-:Y:S01]  /*5cd0*/  @P6 LEA R14, P0, R32, UR28, 0x1 ;  /* 0x0000001c200e6c11 */ /* 0x000fe2000f8008ff */
[----:B------:R-:W3:Y:S01]  /*5ce0*/  @P3 LDG.E.U16 R12, desc[UR8][R86.64] ;  /* 0x00000008560c3981 */ /* 0x000ee2000c1e1500 */
[----:B------:R-:W-:-:S02]  /*5cf0*/  ISETP.GE.AND P5, PT, R2, UR5, PT ;  /* 0x0000000502007c0c */ /* 0x000fc4000bfa6270 */
[----:B------:R-:W-:Y:S01]  /*5d00*/  @P6 LEA.HI.X R15, R32, UR27, R3, 0x1, P0 ;  /* 0x0000001b200f6c11 */ /* 0x000fe200080f0c03 */
[----:B------:R-:W4:Y:S01]  /*5d10*/  @P4 LDG.E.U16 R30, desc[UR8][R30.64] ;  /* 0x000000081e1e4981 */ /* 0x000f22000c1e1500 */
[----:B------:R-:W-:Y:S02]  /*5d20*/  ISETP.LT.AND P0, PT, R18, UR4, !P5 ;  /* 0x0000000412007c0c */ /* 0x000fe4000ef01270 */
[----:B------:R-:W-:Y:S01]  /*5d30*/  P2R R10, PR, RZ, 0x2 ;  /* 0x00000002ff0a7803 */ /* 0x000fe20000000000 */
[----:B------:R-:W5:Y:S01]  /*5d40*/  @P3 LDG.E.U16 R26, desc[UR8][R26.64] ;  /* 0x000000081a1a3981 */ /* 0x000f62000c1e1500 */
[----:B------:R-:W-:Y:S02]  /*5d50*/  MOV R40, R88 ;  /* 0x0000005800287202 */ /* 0x000fe40000000f00 */
[----:B------:R-:W-:Y:S01]  /*5d60*/  MOV R41, R89 ;  /* 0x0000005900297202 */ /* 0x000fe20000000f00 */
[----:B------:R-:W5:Y:S06]  /*5d70*/  @P6 LDG.E.U16 R24, desc[UR8][R14.64] ;  /* 0x000000080e186981 */ /* 0x000f6c000c1e1500 */
[----:B------:R-:W1:Y:S01]  /*5d80*/  @P0 S2R R7, SR_CTAID.Y ;  /* 0x0000000000070919 */ /* 0x000e620000002600 */
[----:B------:R-:W0:Y:S01]  /*5d90*/  @P0 LDC.64 R2, c[0x0][0x3b0] ;  /* 0x0000ec00ff020b82 */ /* 0x000e220000000a00 */
[----:B------:R-:W1:Y:S07]  /*5da0*/  @P0 S2R R6, SR_TID.Y ;  /* 0x0000000000060919 */ /* 0x000e6e0000002200 */
[----:B------:R-:W1:Y:S02]  /*5db0*/  @P0 LDC R8, c[0x0][0x364] ;  /* 0x0000d900ff080b82 */ /* 0x000e640000000800 */
[----:B-1----:R-:W-:-:S05]  /*5dc0*/  @P0 IMAD R6, R7, R8, R6 ;  /* 0x0000000807060224 */ /* 0x002fca00078e0206 */
[----:B------:R-:W-:-:S05]  /*5dd0*/  @P0 LEA R6, R6, 0x5, 0x4 ;  /* 0x0000000506060811 */ /* 0x000fca00078e20ff */
[C---:B0-----:R-:W-:Y:S01]  /*5de0*/  @P0 IMAD.WIDE.U32 R8, R6.reuse, R2, RZ ;  /* 0x0000000206080225 */ /* 0x041fe200078e00ff */
[----:B------:R-:W-:Y:S01]  /*5df0*/  MOV R90, R102 ;  /* 0x00000066005a7202 */ /* 0x000fe20000000f00 */
[----:B------:R-:W0:Y:S02]  /*5e00*/  @P2 LDC R2, c[0x0][0x3e0] ;  /* 0x0000f800ff022b82 */ /* 0x000e240000000800 */
[----:B------:R-:W-:Y:S01]  /*5e10*/  @P0 IMAD R3, R6, R3, R9 ;  /* 0x0000000306030224 */ /* 0x000fe200078e0209 */
[C---:B------:R-:W-:Y:S01]  /*5e20*/  @P0 LEA R32, P1, R8.reuse, UR28, 0x1 ;  /* 0x0000001c08200c11 */ /* 0x040fe2000f8208ff */
[----:B------:R-:W5:Y:S03]  /*5e30*/  @P6 LDG.E.U16 R9, desc[UR8][R40.64] ;  /* 0x0000000828096981 */ /* 0x000f66000c1e1500 */
[----:B------:R-:W-:Y:S02]  /*5e40*/  @P0 LEA.HI.X R33, R8, UR27, R3, 0x1, P1 ;  /* 0x0000001b08210c11 */ /* 0x000fe400088f0c03 */
[----:B------:R-:W-:Y:S01]  /*5e50*/  ISETP.NE.AND P1, PT, R10, RZ, PT ;  /* 0x000000ff0a00720c */ /* 0x000fe20003f25270 */
[----:B------:R-:W5:Y:S04]  /*5e60*/  @P2 LDG.E.U16 R3, desc[UR8][R102.64] ;  /* 0x0000000866032981 */ /* 0x000f68000c1e1500 */
[----:B------:R-:W5:Y:S08]  /*5e70*/  @P2 LDG.E.U16 R8, desc[UR8][R44.64] ;  /* 0x000000082c082981 */ /* 0x000f70000c1e1500 */
[----:B------:R-:W5:Y:S01]  /*5e80*/  @P1 LDG.E.U16 R7, desc[UR8][R28.64] ;  /* 0x000000081c071981 */ /* 0x000f62000c1e1500 */
[----:B------:R-:W-:Y:S01]  /*5e90*/  IMAD.MOV.U32 R91, RZ, RZ, R103 ;  /* 0x000000ffff5b7224 */ /* 0x000fe200078e0067 */
[----:B------:R-:W1:Y:S02]  /*5ea0*/  @P1 LDC R6, c[0x0][0x3e0] ;  /* 0x0000f800ff061b82 */ /* 0x000e640000000800 */
[----:B------:R-:W5:Y:S04]  /*5eb0*/  @P1 LDG.E.U16 R11, desc[UR8][R88.64] ;  /* 0x00000008580b1981 */ /* 0x000f68000c1e1500 */
[----:B------:R-:W5:Y:S04]  /*5ec0*/  @P0 LDG.E.U16 R25, desc[UR8][R90.64] ;  /* 0x000000085a190981 */ /* 0x000f68000c1e1500 */
[----:B------:R-:W5:Y:S01]  /*5ed0*/  @P0 LDG.E.U16 R29, desc[UR8][R32.64] ;  /* 0x00000008201d0981 */ /* 0x000f62000c1e1500 */
[----:B------:R-:W-:-:S02]  /*5ee0*/  MOV R70, UR31 ;  /* 0x0000001f00467c02 */ /* 0x000fc40008000f00 */
[----:B------:R-:W-:Y:S02]  /*5ef0*/  MOV R23, UR31 ;  /* 0x0000001f00177c02 */ /* 0x000fe40008000f00 */
[----:B------:R-:W-:Y:S02]  /*5f00*/  IADD3 R10, PT, PT, R5, 0x6, RZ ;  /* 0x00000006050a7810 */ /* 0x000fe40007ffe0ff */
[----:B------:R-:W-:Y:S02]  /*5f10*/  MOV R39, UR31 ;  /* 0x0000001f00277c02 */ /* 0x000fe40008000f00 */
[----:B------:R-:W-:Y:S02]  /*5f20*/  MOV R55, UR31 ;  /* 0x0000001f00377c02 */ /* 0x000fe40008000f00 */
[----:B------:R-:W-:Y:S01]  /*5f30*/  MOV R71, UR31 ;  /* 0x0000001f00477c02 */ /* 0x000fe20008000f00 */
[----:B--2---:R-:W-:Y:S02]  /*5f40*/  @P4 HADD2.F32 R16, -RZ, R16.H0_H0 ;  /* 0x20000010ff104230 */ /* 0x004fe40000004100 */
[----:B---3--:R-:W-:-:S02]  /*5f50*/  @P3 HADD2.F32 R12, -RZ, R12.H0_H0 ;  /* 0x2000000cff0c3230 */ /* 0x008fc40000004100 */
[----:B----4-:R-:W-:Y:S02]  /*5f60*/  @P4 HADD2.F32 R30, -RZ, R30.H0_H0 ;  /* 0x2000001eff1e4230 */ /* 0x010fe40000004100 */
[----:B-----5:R-:W-:-:S03]  /*5f70*/  @P3 HADD2.F32 R26, -RZ, R26.H0_H0 ;  /* 0x2000001aff1a3230 */ /* 0x020fc60000004100 */
[----:B------:R-:W-:Y:S01]  /*5f80*/  @P4 FFMA R39, R16, R30, R13 ;  /* 0x0000001e10274223 */ /* 0x000fe2000000000d */
[----:B------:R-:W-:Y:S01]  /*5f90*/  ISETP.GE.AND P4, PT, R10, UR5, PT ;  /* 0x000000050a007c0c */ /* 0x000fe2000bf86270 */
[----:B------:R-:W2:Y:S01]  /*5fa0*/  @P0 LDC R16, c[0x0][0x3e0] ;  /* 0x0000f800ff100b82 */ /* 0x000ea20000000800 */
[----:B------:R-:W-:Y:S02]  /*5fb0*/  @P6 HADD2.F32 R24, -RZ, R24.H0_H0 ;  /* 0x20000018ff186230 */ /* 0x000fe40000004100 */
[----:B------:R-:W-:Y:S02]  /*5fc0*/  @P2 HADD2.F32 R3, -RZ, R3.H0_H0 ;  /* 0x20000003ff032230 */ /* 0x000fe40000004100 */
[----:B------:R-:W-:Y:S02]  /*5fd0*/  @P2 HADD2.F32 R8, -RZ, R8.H0_H0 ;  /* 0x20000008ff082230 */ /* 0x000fe40000004100 */
[----:B------:R-:W-:Y:S02]  /*5fe0*/  @P1 HADD2.F32 R7, -RZ, R7.H0_H0 ;  /* 0x20000007ff071230 */ /* 0x000fe40000004100 */
[----:B------:R-:W-:-:S02]  /*5ff0*/  @P1 HADD2.F32 R11, -RZ, R11.H0_H0 ;  /* 0x2000000bff0b1230 */ /* 0x000fc40000004100 */
[----:B0-----:R-:W-:Y:S01]  /*6000*/  @P2 FFMA R23, R3, R8, R2 ;  /* 0x0000000803172223 */ /* 0x001fe20000000002 */
[----:B------:R-:W-:Y:S01]  /*6010*/  ISETP.LT.AND P2, PT, R4, UR4, !P5 ;  /* 0x0000000404007c0c */ /* 0x000fe2000ef41270 */
[----:B------:R-:W0:Y:S01]  /*6020*/  @P6 LDC R8, c[0x0][0x3e0] ;  /* 0x0000f800ff086b82 */ /* 0x000e220000000800 */
[----:B-1----:R-:W-:Y:S01]  /*6030*/  @P1 FFMA R70, R11, R7, R6 ;  /* 0x000000070b461223 */ /* 0x002fe20000000006 */
[----:B------:R-:W-:-:S06]  /*6040*/  ISETP.LT.AND P1, PT, R34, UR4, !P5 ;  /* 0x0000000422007c0c */ /* 0x000fcc000ef21270 */
[----:B------:R-:W1:Y:S01]  /*6050*/  @P3 LDC R11, c[0x0][0x3e0] ;  /* 0x0000f800ff0b3b82 */ /* 0x000e620000000800 */
[----:B------:R-:W-:-:S03]  /*6060*/  ISETP.LT.AND P5, PT, R0, UR4, !P5 ;  /* 0x0000000400007c0c */ /* 0x000fc6000efa1270 */
[----:B------:R-:W3:Y:S03]  /*6070*/  @P2 S2R R2, SR_CTAID.Y ;  /* 0x0000000000022919 */ /* 0x000ee60000002600 */
[----:B------:R-:W4:Y:S01]  /*6080*/  @P1 S2R R7, SR_CTAID.Y ;  /* 0x0000000000071919 */ /* 0x000f220000002600 */
[----:B------:R-:W4:Y:S01]  /*6090*/  @P1 S2R R28, SR_TID.Y ;  /* 0x00000000001c1919 */ /* 0x000f220000002200 */
[----:B------:R-:W3:Y:S01]  /*60a0*/  @P2 S2R R27, SR_TID.Y ;  /* 0x00000000001b2919 */ /* 0x000ee20000002200 */
[----:B------:R-:W4:Y:S04]  /*60b0*/  @P1 LDC R6, c[0x0][0x364] ;  /* 0x0000d900ff061b82 */ /* 0x000f280000000800 */
[----:B------:R-:W5:Y:S04]  /*60c0*/  @P5 S2R R15, SR_CTAID.Y ;  /* 0x00000000000f5919 */ /* 0x000f680000002600 */
[----:B------:R-:W3:Y:S01]  /*60d0*/  @P2 LDC R3, c[0x0][0x364] ;  /* 0x0000d900ff032b82 */ /* 0x000ee20000000800 */
[----:B------:R-:W5:Y:S01]  /*60e0*/  @P5 S2R R14, SR_TID.Y ;  /* 0x00000000000e5919 */ /* 0x000f620000002200 */
[----:B-1----:R-:W-:Y:S01]  /*60f0*/  @P3 FFMA R55, R12, R26, R11 ;  /* 0x0000001a0c373223 */ /* 0x002fe2000000000b */
[----:B------:R-:W-:Y:S01]  /*6100*/  @P6 HADD2.F32 R9, -RZ, R9.H0_H0 ;  /* 0x20000009ff096230 */ /* 0x000fe20000004100 */
[----:B------:R-:W-:-:S04]  /*6110*/  ISETP.LT.AND P3, PT, R34, UR4, !P4 ;  /* 0x0000000422007c0c */ /* 0x000fc8000e761270 */
[----:B------:R-:W1:Y:S01]  /*6120*/  @P1 LDC.64 R12, c[0x0][0x3b0] ;  /* 0x0000ec00ff0c1b82 */ /* 0x000e620000000a00 */
[----:B0-----:R-:W-:-:S07]  /*6130*/  @P6 FFMA R71, R9, R24, R8 ;  /* 0x0000001809476223 */ /* 0x001fce0000000008 */
[----:B------:R-:W5:Y:S01]  /*6140*/  @P5 LDC R26, c[0x0][0x364] ;  /* 0x0000d900ff1a5b82 */ /* 0x000f620000000800 */
[----:B------:R-:W-:-:S07]  /*6150*/  ISETP.LT.AND P6, PT, R18, UR4, !P4 ;  /* 0x0000000412007c0c */ /* 0x000fce000e7c1270 */
[----:B------:R-:W0:Y:S01]  /*6160*/  @P2 LDC.64 R10, c[0x0][0x3b0] ;  /* 0x0000ec00ff0a2b82 */ /* 0x000e220000000a00 */
[----:B----4-:R-:W-:Y:S02]  /*6170*/  @P1 IMAD R28, R7, R6, R28 ;  /* 0x00000006071c1224 */ /* 0x010fe400078e021c */
[----:B---3--:R-:W-:-:S05]  /*6180*/  @P2 IMAD R27, R2, R3, R27 ;  /* 0x00000003021b2224 */ /* 0x008fca00078e021b */
[----:B------:R-:W3:Y:S01]  /*6190*/  @P5 LDC.64 R8, c[0x0][0x3b0] ;  /* 0x0000ec00ff085b82 */ /* 0x000ee20000000a00 */
[----:B------:R-:W-:-:S07]  /*61a0*/  @P1 LEA R28, R28, 0x5, 0x4 ;  /* 0x000000051c1c1811 */ /* 0x000fce00078e20ff */
[----:B------:R-:W4:Y:S01]  /*61b0*/  @P3 LDC.64 R2, c[0x0][0x3b0] ;  /* 0x0000ec00ff023b82 */ /* 0x000f220000000a00 */
[----:B------:R-:W-:Y:S01]  /*61c0*/  @P0 HADD2.F32 R25, -RZ, R25.H0_H0 ;  /* 0x20000019ff190230 */ /* 0x000fe20000004100 */
[----:B------:R-:W-:Y:S01]  /*61d0*/  @P2 LEA R27, R27, 0x5, 0x4 ;  /* 0x000000051b1b2811 */ /* 0x000fe200078e20ff */
[----:B------:R-:W-:-:S05]  /*61e0*/  @P0 HADD2.F32 R29, -RZ, R29.H0_H0 ;  /* 0x2000001dff1d0230 */ /* 0x000fca0000004100 */
[----:B------:R-:W4:Y:S01]  /*61f0*/  @P6 LDC.64 R6, c[0x0][0x3b0] ;  /* 0x0000ec00ff066b82 */ /* 0x000f220000000a00 */
[----:B-1----:R-:W-:-:S04]  /*6200*/  @P1 IMAD.WIDE.U32 R30, R28, R12, RZ ;  /* 0x0000000c1c1e1225 */ /* 0x002fc800078e00ff */
[----:B-----5:R-:W-:Y:S02]  /*6210*/  @P5 IMAD R14, R15, R26, R14 ;  /* 0x0000001a0f0e5224 */ /* 0x020fe400078e020e */
[----:B------:R-:W-:Y:S02]  /*6220*/  IMAD.U32 R24, RZ, RZ, UR31 ;  /* 0x0000001fff187e24 */ /* 0x000fe4000f8e00ff */
[----:B--2---:R-:W-:Y:S01]  /*6230*/  @P0 FFMA R24, R25, R29, R16 ;  /* 0x0000001d19180223 */ /* 0x004fe20000000010 */
[----:B------:R-:W-:Y:S01]  /*6240*/  @P1 IMAD R13, R28, R13, R31 ;  /* 0x0000000d1c0d1224 */ /* 0x000fe200078e021f */
[----:B------:R-:W-:Y:S01]  /*6250*/  @P1 LEA R28, P0, R30, UR28, 0x1 ;  /* 0x0000001c1e1c1c11 */ /* 0x000fe2000f8008ff */
[C---:B0-----:R-:W-:Y:S01]  /*6260*/  @P2 IMAD.WIDE.U32 R40, R27.reuse, R10, RZ ;  /* 0x0000000a1b282225 */ /* 0x041fe200078e00ff */
[----:B------:R-:W-:Y:S01]  /*6270*/  @P5 LEA R14, R14, 0x5, 0x4 ;  /* 0x000000050e0e5811 */ /* 0x000fe200078e20ff */
[----:B------:R-:W2:Y:S01]  /*6280*/  @P6 LDG.E.U16 R31, desc[UR8][R90.64] ;  /* 0x000000085a1f6981 */ /* 0x000ea2000c1e1500 */
[----:B------:R-:W-:Y:S01]  /*6290*/  @P1 LEA.HI.X R29, R30, UR27, R13, 0x1, P0 ;  /* 0x0000001b1e1d1c11 */ /* 0x000fe200080f0c0d */
[----:B------:R-:W-:Y:S01]  /*62a0*/  @P2 IMAD R11, R27, R11, R41 ;  /* 0x0000000b1b0b2224 */ /* 0x000fe200078e0229 */
[----:B------:R-:W-:Y:S01]  /*62b0*/  @P2 LEA R32, P0, R40, UR28, 0x1 ;  /* 0x0000001c28202c11 */ /* 0x000fe2000f8008ff */
[----:B---3--:R-:W-:Y:S01]  /*62c0*/  @P5 IMAD.WIDE.U32 R12, R14, R8, RZ ;  /* 0x000000080e0c5225 */ /* 0x008fe200078e00ff */
[----:B------:R-:W-:-:S02]  /*62d0*/  IADD3 R16, PT, PT, R5, 0x6, RZ ;  /* 0x0000000605107810 */ /* 0x000fc40007ffe0ff */
[----:B------:R-:W-:Y:S01]  /*62e0*/  @P2 LEA.HI.X R33, R40, UR27, R11, 0x1, P0 ;  /* 0x0000001b28212c11 */ /* 0x000fe200080f0c0b */
[----:B------:R-:W-:Y:S01]  /*62f0*/  @P5 IMAD R9, R14, R9, R13 ;  /* 0x000000090e095224 */ /* 0x000fe200078e020d */
[----:B------:R-:W-:Y:S01]  /*6300*/  @P5 LEA R44, P0, R12, UR28, 0x1 ;  /* 0x0000001c0c2c5c11 */ /* 0x000fe2000f8008ff */
[----:B----4-:R-:W-:Y:S01]  /*6310*/  @P3 IMAD.WIDE.U32 R14, R16, R2, RZ ;  /* 0x00000002100e3225 */ /* 0x010fe200078e00ff */
[----:B------:R-:W-:Y:S01]  /*6320*/  P2R R10, PR, RZ, 0x2 ;  /* 0x00000002ff0a7803 */ /* 0x000fe20000000000 */
[----:B------:R-:W0:Y:S01]  /*6330*/  @P2 LDC R11, c[0x0][0x3e0] ;  /* 0x0000f800ff0b2b82 */ /* 0x000e220000000800 */
[----:B------:R-:W-:Y:S01]  /*6340*/  @P5 LEA.HI.X R45, R12, UR27, R9, 0x1, P0 ;  /* 0x0000001b0c2d5c11 */ /* 0x000fe200080f0c09 */
[----:B------:R-:W-:Y:S01]  /*6350*/  @P3 IMAD R3, R16, R3, R15 ;  /* 0x0000000310033224 */ /* 0x000fe200078e020f */
[----:B------:R-:W-:Y:S01]  /*6360*/  @P3 LEA R40, P0, R14, UR28, 0x1 ;  /* 0x0000001c0e283c11 */ /* 0x000fe2000f8008ff */
[----:B------:R-:W-:Y:S01]  /*6370*/  @P6 IMAD.WIDE.U32 R8, R16, R6, RZ ;  /* 0x0000000610086225 */ /* 0x000fe200078e00ff */
[----:B------:R-:W3:Y:S02]  /*6380*/  @P2 LDG.E.U16 R12, desc[UR8][R86.64] ;  /* 0x00000008560c2981 */ /* 0x000ee4000c1e1500 */
[----:B------:R-:W-:Y:S01]  /*6390*/  @P3 LEA.HI.X R41, R14, UR27, R3, 0x1, P0 ;  /* 0x0000001b0e293c11 */ /* 0x000fe200080f0c03 */
[----:B------:R-:W-:Y:S01]  /*63a0*/  @P6 IMAD R7, R16, R7, R9 ;  /* 0x0000000710076224 */ /* 0x000fe200078e0209 */
[C---:B------:R-:W-:Y:S01]  /*63b0*/  @P6 LEA R42, P0, R8.reuse, UR28, 0x1 ;  /* 0x0000001c082a6c11 */ /* 0x040fe2000f8008ff */
[----:B------:R-:W4:Y:S03]  /*63c0*/  @P2 LDG.E.U16 R15, desc[UR8][R32.64] ;  /* 0x00000008200f2981 */ /* 0x000f26000c1e1500 */
[----:B------:R-:W-:Y:S01]  /*63d0*/  @P6 LEA.HI.X R43, R8, UR27, R7, 0x1, P0 ;  /* 0x0000001b082b6c11 */ /* 0x000fe200080f0c07 */
[----:B------:R-:W5:Y:S01]  /*63e0*/  @P5 LDG.E.U16 R9, desc[UR8][R44.64] ;  /* 0x000000082c095981 */ /* 0x000f62000c1e1500 */
[----:B------:R-:W-:-:S03]  /*63f0*/  ISETP.LT.AND P0, PT, R4, UR4, !P4 ;  /* 0x0000000404007c0c */ /* 0x000fc6000e701270 */
[----:B------:R-:W2:Y:S10]  /*6400*/  @P5 LDG.E.U16 R8, desc[UR8][R88.64] ;  /* 0x0000000858085981 */ /* 0x000eb4000c1e1500 */
[----:B------:R-:W1:Y:S02]  /*6410*/  @P0 LDC.64 R2, c[0x0][0x3b0] ;  /* 0x0000ec00ff020b82 */ /* 0x000e640000000a00 */
[----:B-1----:R-:W-:-:S06]  /*6420*/  @P0 IMAD.WIDE.U32 R6, R16, R2, RZ ;  /* 0x0000000210060225 */ /* 0x002fcc00078e00ff */
[----:B------:R-:W1:Y:S01]  /*6430*/  @P3 LDC R2, c[0x0][0x3e0] ;  /* 0x0000f800ff023b82 */ /* 0x000e620000000800 */
[----:B------:R-:W-:Y:S01]  /*6440*/  @P0 IMAD R3, R16, R3, R7 ;  /* 0x0000000310030224 */ /* 0x000fe200078e0207 */
[----:B------:R-:W-:-:S04]  /*6450*/  @P0 LEA R26, P1, R6, UR28, 0x1 ;  /* 0x0000001c061a0c11 */ /* 0x000fc8000f8208ff */
[----:B------:R-:W-:Y:S02]  /*6460*/  @P0 LEA.HI.X R27, R6, UR27, R3, 0x1, P1 ;  /* 0x0000001b061b0c11 */ /* 0x000fe400088f0c03 */
[----:B------:R-:W1:Y:S01]  /*6470*/  @P5 LDC R7, c[0x0][0x3e0] ;  /* 0x0000f800ff075b82 */ /* 0x000e620000000800 */
[----:B------:R-:W-:Y:S01]  /*6480*/  ISETP.NE.AND P1, PT, R10, RZ, PT ;  /* 0x000000ff0a00720c */ /* 0x000fe20003f25270 */
[----:B------:R0:W2:Y:S04]  /*6490*/  @P3 LDG.E.U16 R3, desc[UR8][R40.64] ;  /* 0x0000000828033981 */ /* 0x0000a8000c1e1500 */
[----:B------:R-:W2:Y:S04]  /*64a0*/  @P3 LDG.E.U16 R6, desc[UR8][R84.64] ;  /* 0x0000000854063981 */ /* 0x000ea8000c1e1500 */
[----:B------:R0:W2:Y:S04]  /*64b0*/  @P0 LDG.E.U16 R27, desc[UR8][R26.64] ;  /* 0x000000081a1b0981 */ /* 0x0000a8000c1e1500 */
[----:B------:R-:W2:Y:S01]  /*64c0*/  @P1 LDG.E.U16 R25, desc[UR8][R28.64] ;  /* 0x000000081c191981 */ /* 0x000ea2000c1e1500 */
[----:B------:R-:W1:Y:S03]  /*64d0*/  @P1 LDC R13, c[0x0][0x3e0] ;  /* 0x0000f800ff0d1b82 */ /* 0x000e660000000800 */
[----:B------:R-:W2:Y:S01]  /*64e0*/  @P1 LDG.E.U16 R14, desc[UR8][R84.64] ;  /* 0x00000008540e1981 */ /* 0x000ea2000c1e1500 */
[----:B------:R-:W-:-:S02]  /*64f0*/  IADD3 R10, PT, PT, R5, 0x7, RZ ;  /* 0x00000007050a7810 */ /* 0x000fc40007ffe0ff */
[----:B------:R-:W-:Y:S02]  /*6500*/  ISETP.LT.AND P4, PT, R0, UR4, !P4 ;  /* 0x0000000400007c0c */ /* 0x000fe4000e781270 */
[----:B------:R-:W-:Y:S02]  /*6510*/  MOV R56, UR31 ;  /* 0x0000001f00387c02 */ /* 0x000fe40008000f00 */
[----:B0-----:R-:W-:Y:S02]  /*6520*/  MOV R40, UR31 ;  /* 0x0000001f00287c02 */ /* 0x001fe40008000f00 */
[----:B------:R-:W-:Y:S02]  /*6530*/  MOV R41, UR31 ;  /* 0x0000001f00297c02 */ /* 0x000fe40008000f00 */
[----:B------:R-:W-:Y:S01]  /*6540*/  MOV R72, UR31 ;  /* 0x0000001f00487c02 */ /* 0x000fe20008000f00 */
[----:B------:R-:W0:Y:S01]  /*6550*/  @P6 LDC R26, c[0x0][0x3e0] ;  /* 0x0000f800ff1a6b82 */ /* 0x000e220000000800 */
[----:B------:R-:W2:Y:S04]  /*6560*/  @P6 LDG.E.U16 R28, desc[UR8][R42.64] ;  /* 0x000000082a1c6981 */ /* 0x000ea8000c1e1500 */
[----:B------:R-:W2:Y:S01]  /*6570*/  @P0 LDG.E.U16 R29, desc[UR8][R86.64] ;  /* 0x00000008561d0981 */ /* 0x000ea2000c1e1500 */
[----:B------:R-:W-:Y:S01]  /*6580*/  MOV R57, UR31 ;  /* 0x0000001f00397c02 */ /* 0x000fe20008000f00 */
[----:B---3--:R-:W-:-:S02]  /*6590*/  @P2 HADD2.F32 R12, -RZ, R12.H0_H0 ;  /* 0x2000000cff0c2230 */ /* 0x008fc40000004100 */
[----:B----4-:R-:W-:-:S05]  /*65a0*/  @P2 HADD2.F32 R15, -RZ, R15.H0_H0 ;  /* 0x2000000fff0f2230 */ /* 0x010fca0000004100 */
[----:B------:R-:W-:Y:S01]  /*65b0*/  @P2 FFMA R56, R12, R15, R11 ;  /* 0x0000000f0c382223 */ /* 0x000fe2000000000b */
[----:B-----5:R-:W-:Y:S02]  /*65c0*/  @P5 HADD2.F32 R9, -RZ, R9.H0_H0 ;  /* 0x20000009ff095230 */ /* 0x020fe40000004100 */
[----:B--2---:R-:W-:-:S05]  /*65d0*/  @P5 HADD2.F32 R8, -RZ, R8.H0_H0 ;  /* 0x20000008ff085230 */ /* 0x004fca0000004100 */
[----:B-1----:R-:W-:Y:S01]  /*65e0*/  @P5 FFMA R72, R8, R9, R7 ;  /* 0x0000000908485223 */ /* 0x002fe20000000007 */
[----:B------:R-:W-:Y:S01]  /*65f0*/  @P6 HADD2.F32 R31, -RZ, R31.H0_H0 ;  /* 0x2000001fff1f6230 */ /* 0x000fe20000004100 */
[----:B------:R-:W-:Y:S01]  /*6600*/  IADD3 R15, PT, PT, R5, 0x7, RZ ;  /* 0x00000007050f7810 */ /* 0x000fe20007ffe0ff */
[----:B------:R-:W-:Y:S02]  /*6610*/  @P3 HADD2.F32 R3, -RZ, R3.H0_H0 ;  /* 0x20000003ff033230 */ /* 0x000fe40000004100 */
[----:B------:R-:W-:Y:S02]  /*6620*/  @P1 HADD2.F32 R25, -RZ, R25.H0_H0 ;  /* 0x20000019ff191230 */ /* 0x000fe40000004100 */
[----:B------:R-:W-:-:S05]  /*6630*/  @P1 HADD2.F32 R14, -RZ, R14.H0_H0 ;  /* 0x2000000eff0e1230 */ /* 0x000fca0000004100 */
[----:B------:R-:W-:Y:S01]  /*6640*/  @P1 FFMA R40, R14, R25, R13 ;  /* 0x000000190e281223 */ /* 0x000fe2000000000d */
[----:B------:R-:W-:Y:S01]  /*6650*/  ISETP.GE.AND P1, PT, R10, UR5, PT ;  /* 0x000000050a007c0c */ /* 0x000fe2000bf26270 */
[----:B------:R-:W-:Y:S01]  /*6660*/  @P3 HADD2.F32 R11, -RZ, R6.H0_H0 ;  /* 0x20000006ff0b3230 */ /* 0x000fe20000004100 */
[----:B------:R-:W1:Y:S02]  /*6670*/  @P4 LDC.64 R12, c[0x0][0x3b0] ;  /* 0x0000ec00ff0c4b82 */ /* 0x000e640000000a00 */
[----:B------:R-:W-:Y:S02]  /*6680*/  ISETP.LT.AND P2, PT, R34, UR4, !P1 ;  /* 0x0000000422007c0c */ /* 0x000fe4000cf41270 */
[----:B------:R-:W-:Y:S01]  /*6690*/  @P3 FFMA R41, R11, R3, R2 ;  /* 0x000000030b293223 */ /* 0x000fe20000000002 */
[----:B------:R-:W-:Y:S02]  /*66a0*/  ISETP.LT.AND P3, PT, R4, UR4, !P1 ;  /* 0x0000000404007c0c */ /* 0x000fe4000cf61270 */
[----:B------:R-:W-:Y:S01]  /*66b0*/  ISETP.LT.AND P5, PT, R18, UR4, !P1 ;  /* 0x0000000412007c0c */ /* 0x000fe2000cfa1270 */
[----:B------:R-:W2:Y:S01]  /*66c0*/  @P0 LDC R14, c[0x0][0x3e0] ;  /* 0x0000f800ff0e0b82 */ /* 0x000ea20000000800 */
[----:B------:R-:W-:-:S07]  /*66d0*/  ISETP.LT.AND P1, PT, R0, UR4, !P1 ;  /* 0x0000000400007c0c */ /* 0x000fce000cf21270 */
[----:B------:R-:W3:Y:S08]  /*66e0*/  @P2 LDC.64 R8, c[0x0][0x3b0] ;  /* 0x0000ec00ff082b82 */ /* 0x000ef00000000a00 */
[----:B------:R-:W4:Y:S08]  /*66f0*/  @P3 LDC.64 R6, c[0x0][0x3b0] ;  /* 0x0000ec00ff063b82 */ /* 0x000f300000000a00 */
[----:B------:R-:W5:Y:S08]  /*6700*/  @P5 LDC.64 R10, c[0x0][0x3b0] ;  /* 0x0000ec00ff0a5b82 */ /* 0x000f700000000a00 */
[----:B------:R-:W5:Y:S01]  /*6710*/  @P1 LDC.64 R2, c[0x0][0x3b0] ;  /* 0x0000ec00ff021b82 */ /* 0x000f620000000a00 */
[----:B------:R-:W-:-:S02]  /*6720*/  @P6 HADD2.F32 R28, -RZ, R28.H0_H0 ;  /* 0x2000001cff1c6230 */ /* 0x000fc40000004100 */
[----:B-1----:R-:W-:-:S04]  /*6730*/  @P4 IMAD.WIDE.U32 R44, R16, R12, RZ ;  /* 0x0000000c102c4225 */ /* 0x002fc800078e00ff */
[----:B------:R-:W-:Y:S02]  /*6740*/  IMAD.U32 R25, RZ, RZ, UR31 ;  /* 0x0000001fff197e24 */ /* 0x000fe4000f8e00ff */
[----:B0-----:R-:W-:Y:S01]  /*6750*/  @P6 FFMA R25, R31, R28, R26 ;  /* 0x0000001c1f196223 */ /* 0x001fe2000000001a */
[----:B------:R-:W-:Y:S01]  /*6760*/  @P0 HADD2.F32 R27, -RZ, R27.H0_H0 ;  /* 0x2000001bff1b0230 */ /* 0x000fe20000004100 */
[----:B------:R-:W-:Y:S01]  /*6770*/  @P4 LEA R42, P6, R44, UR28, 0x1 ;  /* 0x0000001c2c2a4c11 */ /* 0x000fe2000f8c08ff */
[----:B------:R-:W-:Y:S02]  /*6780*/  @P0 HADD2.F32 R29, -RZ, R29.H0_H0 ;  /* 0x2000001dff1d0230 */ /* 0x000fe40000004100 */
[----:B------:R-:W-:Y:S02]  /*6790*/  @P4 IMAD R13, R16, R13, R45 ;  /* 0x0000000d100d4224 */ /* 0x000fe400078e022d */
[----:B---3--:R-:W-:-:S04]  /*67a0*/  @P2 IMAD.WIDE.U32 R30, R15, R8, RZ ;  /* 0x000000080f1e2225 */ /* 0x008fc800078e00ff */
[----:B--2---:R-:W-:Y:S01]  /*67b0*/  @P0 FFMA R57, R29, R27, R14 ;  /* 0x0000001b1d390223 */ /* 0x004fe2000000000e */
[----:B------:R-:W-:Y:S01]  /*67c0*/  @P4 LEA.HI.X R43, R44, UR27, R13, 0x1, P6 ;  /* 0x0000001b2c2b4c11 */ /* 0x000fe2000b0f0c0d */
[C---:B------:R-:W-:Y:S01]  /*67d0*/  @P2 IMAD R9, R15.reuse, R9, R31 ;  /* 0x000000090f092224 */ /* 0x040fe200078e021f */
[----:B------:R-:W-:Y:S01]  /*67e0*/  @P2 LEA R32, P0, R30, UR28, 0x1 ;  /* 0x0000001c1e202c11 */ /* 0x000fe2000f8008ff */
[----:B----4-:R-:W-:-:S04]  /*67f0*/  @P3 IMAD.WIDE.U32 R12, R15, R6, RZ ;  /* 0x000000060f0c3225 */ /* 0x010fc800078e00ff */
[C---:B-----5:R-:W-:Y:S01]  /*6800*/  @P5 IMAD.WIDE.U32 R26, R15.reuse, R10, RZ ;  /* 0x0000000a0f1a5225 */ /* 0x060fe200078e00ff */
[----:B------:R-:W-:Y:S01]  /*6810*/  @P2 LEA.HI.X R33, R30, UR27, R9, 0x1, P0 ;  /* 0x0000001b1e212c11 */ /* 0x000fe200080f0c09 */
[----:B------:R-:W0:Y:S01]  /*6820*/  @P5 LDC R10, c[0x0][0x3e0] ;  /* 0x0000f800ff0a5b82 */ /* 0x000e220000000800 */
[----:B------:R-:W-:Y:S01]  /*6830*/  @P3 LEA R44, P0, R12, UR28, 0x1 ;  /* 0x0000001c0c2c3c11 */ /* 0x000fe2000f8008ff */
[C---:B------:R-:W-:Y:S01]  /*6840*/  @P3 IMAD R7, R15.reuse, R7, R13 ;  /* 0x000000070f073224 */ /* 0x040fe200078e020d */
[----:B------:R-:W-:Y:S01]  /*6850*/  @P5 LEA R46, P6, R26, UR28, 0x1 ;  /* 0x0000001c1a2e5c11 */ /* 0x000fe2000f8c08ff */
[C---:B------:R-:W-:Y:S02]  /*6860*/  @P5 IMAD R11, R15.reuse, R11, R27 ;  /* 0x0000000b0f0b5224 */ /* 0x040fe400078e021b */
[----:B------:R-:W-:Y:S01]  /*6870*/  @P1 IMAD.WIDE.U32 R28, R15, R2, RZ ;  /* 0x000000020f1c1225 */ /* 0x000fe200078e00ff */
[----:B------:R-:W-:Y:S01]  /*6880*/  IADD3 R2, PT, PT, R5, 0x8, RZ ;  /* 0x0000000805027810 */ /* 0x000fe20007ffe0ff */
[----:B------:R-:W2:Y:S01]  /*6890*/  @P2 LDG.E.U16 R13, desc[UR8][R32.64] ;  /* 0x00000008200d2981 */ /* 0x000ea2000c1e1500 */
[----:B------:R-:W-:Y:S01]  /*68a0*/  @P3 LEA.HI.X R45, R12, UR27, R7, 0x1, P0 ;  /* 0x0000001b0c2d3c11 */ /* 0x000fe200080f0c07 */
[----:B------:R-:W-:Y:S01]  /*68b0*/  @P1 IMAD R3, R15, R3, R29 ;  /* 0x000000030f031224 */ /* 0x000fe200078e021d */
[----:B------:R-:W-:Y:S01]  /*68c0*/  @P5 LEA.HI.X R47, R26, UR27, R11, 0x1, P6 ;  /* 0x0000001b1a2f5c11 */ /* 0x000fe2000b0f0c0b */
[----:B------:R-:W3:Y:S01]  /*68d0*/  @P2 LDG.E.U16 R27, desc[UR8][R84.64] ;  /* 0x00000008541b2981 */ /* 0x000ee2000c1e1500 */
[----:B------:R-:W-:-:S02]  /*68e0*/  @P1 LEA R48, P0, R28, UR28, 0x1 ;  /* 0x0000001c1c301c11 */ /* 0x000fc4000f8008ff */
[----:B------:R-:W-:Y:S01]  /*68f0*/  ISETP.GE.AND P6, PT, R2, UR5, PT ;  /* 0x0000000502007c0c */ /* 0x000fe2000bfc6270 */
[----:B------:R-:W4:Y:S01]  /*6900*/  @P5 LDG.E.U16 R12, desc[UR8][R46.64] ;  /* 0x000000082e0c5981 */ /* 0x000f22000c1e1500 */
[----:B------:R-:W-:Y:S02]  /*6910*/  @P1 LEA.HI.X R49, R28, UR27, R3, 0x1, P0 ;  /* 0x0000001b1c311c11 */ /* 0x000fe400080f0c03 */
[----:B------:R-:W-:Y:S01]  /*6920*/  ISETP.LT.AND P0, PT, R34, UR4, !P6 ;  /* 0x0000000422007c0c */ /* 0x000fe2000f701270 */
[----:B------:R-:W5:Y:S01]  /*6930*/  @P5 LDG.E.U16 R11, desc[UR8][R90.64] ;  /* 0x000000085a0b5981 */ /* 0x000f62000c1e1500 */
[----:B------:R-:W-:Y:S02]  /*6940*/  IADD3 R14, PT, PT, R5, 0x8, RZ ;  /* 0x00000008050e7810 */ /* 0x000fe40007ffe0ff */
[----:B------:R-:W-:Y:S01]  /*6950*/  P2R R8, PR, RZ, 0x10 ;  /* 0x00000010ff087803 */ /* 0x000fe20000000000 */
[----:B------:R-:W4:Y:S08]  /*6960*/  @P3 LDG.E.U16 R9, desc[UR8][R86.64] ;  /* 0x0000000856093981 */ /* 0x000f30000c1e1500 */
[----:B------:R-:W1:Y:S01]  /*6970*/  @P0 LDC.64 R2, c[0x0][0x3b0] ;  /* 0x0000ec00ff020b82 */ /* 0x000e620000000a00 */
[----:B------:R-:W4:Y:S01]  /*6980*/  @P0 LDG.E.U16 R30, desc[UR8][R84.64] ;  /* 0x00000008541e0981 */ /* 0x000f22000c1e1500 */
[----:B-1----:R-:W-:-:S06]  /*6990*/  @P0 IMAD.WIDE.U32 R6, R14, R2, RZ ;  /* 0x000000020e060225 */ /* 0x002fcc00078e00ff */
[----:B------:R-:W1:Y:S01]  /*69a0*/  @P2 LDC R2, c[0x0][0x3e0] ;  /* 0x0000f800ff022b82 */ /* 0x000e620000000800 */
[----:B------:R-:W-:Y:S01]  /*69b0*/  @P0 IMAD R3, R14, R3, R7 ;  /* 0x000000030e030224 */ /* 0x000fe200078e0207 */
[----:B------:R-:W-:-:S04]  /*69c0*/  @P0 LEA R58, P4, R6, UR28, 0x1 ;  /* 0x0000001c063a0c11 */ /* 0x000fc8000f8808ff */
[----:B------:R-:W-:Y:S02]  /*69d0*/  @P0 LEA.HI.X R59, R6, UR27, R3, 0x1, P4 ;  /* 0x0000001b063b0c11 */ /* 0x000fe4000a0f0c03 */
[----:B------:R-:W0:Y:S01]  /*69e0*/  @P3 LDC R7, c[0x0][0x3e0] ;  /* 0x0000f800ff073b82 */ /* 0x000e220000000800 */
[----:B------:R-:W-:Y:S01]  /*69f0*/  ISETP.NE.AND P4, PT, R8, RZ, PT ;  /* 0x000000ff0800720c */ /* 0x000fe20003f85270 */
[----:B------:R-:W4:Y:S04]  /*6a00*/  @P1 LDG.E.U16 R3, desc[UR8][R48.64] ;  /* 0x0000000830031981 */ /* 0x000f28000c1e1500 */
[----:B------:R-:W4:Y:S04]  /*6a10*/  @P3 LDG.E.U16 R8, desc[UR8][R44.64] ;  /* 0x000000082c083981 */ /* 0x000f28000c1e1500 */
[----:B------:R-:W4:Y:S04]  /*6a20*/  @P1 LDG.E.U16 R6, desc[UR8][R88.64] ;  /* 0x0000000858061981 */ /* 0x000f28000c1e1500 */
[----:B------:R1:W4:Y:S01]  /*6a30*/  @P4 LDG.E.U16 R29, desc[UR8][R42.64] ;  /* 0x000000082a1d4981 */ /* 0x000322000c1e1500 */
[----:B------:R-:W0:Y:S03]  /*6a40*/  @P4 LDC R26, c[0x0][0x3e0] ;  /* 0x0000f800ff1a4b82 */ /* 0x000e260000000800 */
[----:B------:R-:W4:Y:S04]  /*6a50*/  @P4 LDG.E.U16 R31, desc[UR8][R88.64] ;  /* 0x00000008581f4981 */ /* 0x000f28000c1e1500 */
[----:B------:R1:W4:Y:S01]  /*6a60*/  @P0 LDG.E.U16 R28, desc[UR8][R58.64] ;  /* 0x000000083a1c0981 */ /* 0x000322000c1e1500 */
[----:B------:R-:W-:-:S02]  /*6a70*/  MOV R73, UR31 ;  /* 0x0000001f00497c02 */ /* 0x000fc40008000f00 */
[----:B-1----:R-:W-:Y:S02]  /*6a80*/  MOV R42, UR31 ;  /* 0x0000001f002a7c02 */ /* 0x002fe40008000f00 */
[----:B------:R-:W-:Y:S02]  /*6a90*/  MOV R74, UR31 ;  /* 0x0000001f004a7c02 */ /* 0x000fe40008000f00 */
[----:B------:R-:W-:Y:S02]  /*6aa0*/  MOV R58, UR31 ;  /* 0x0000001f003a7c02 */ /* 0x000fe40008000f00 */
[----:B------:R-:W-:Y:S02]  /*6ab0*/  MOV R43, UR31 ;  /* 0x0000001f002b7c02 */ /* 0x000fe40008000f00 */
[----:B------:R-:W-:Y:S01]  /*6ac0*/  IADD3 R127, PT, PT, R5, 0x9, RZ ;  /* 0x00000009057f7810 */ /* 0x000fe20007ffe0ff */
[----:B--2---:R-:W-:Y:S02]  /*6ad0*/  @P2 HADD2.F32 R13, -RZ, R13.H0_H0 ;  /* 0x2000000dff0d2230 */ /* 0x004fe40000004100 */
[----:B---3--:R-:W-:-:S05]  /*6ae0*/  @P2 HADD2.F32 R27, -RZ, R27.H0_H0 ;  /* 0x2000001bff1b2230 */ /* 0x008fca0000004100 */
[----:B------:R-:W-:Y:S02]  /*6af0*/  @P2 FFMA R42, R27, R13, R2 ;  /* 0x0000000d1b2a2223 */ /* 0x000fe40000000002 */
[----:B------:R-:W1:Y:S01]  /*6b00*/  @P1 LDC R2, c[0x0][0x3e0] ;  /* 0x0000f800ff021b82 */ /* 0x000e620000000800 */
[----:B------:R-:W-:Y:S01]  /*6b10*/  ISETP.LT.AND P2, PT, R4, UR4, !P6 ;  /* 0x0000000404007c0c */ /* 0x000fe2000f741270 */
[----:B-----5:R-:W-:Y:S02]  /*6b20*/  @P5 HADD2.F32 R11, -RZ, R11.H0_H0 ;  /* 0x2000000bff0b5230 */ /* 0x020fe40000004100 */
[----:B----4-:R-:W-:Y:S02]  /*6b30*/  @P5 HADD2.F32 R12, -RZ, R12.H0_H0 ;  /* 0x2000000cff0c5230 */ /* 0x010fe40000004100 */
[----:B------:R-:W-:Y:S02]  /*6b40*/  VIADD R13, R5, 0x9 ;  /* 0x00000009050d7836 */ /* 0x000fe40000000000 */
[----:B------:R-:W-:Y:S01]  /*6b50*/  @P3 HADD2.F32 R32, -RZ, R9.H0_H0 ;  /* 0x20000009ff203230 */ /* 0x000fe20000004100 */
[----:B------:R-:W2:Y:S01]  /*6b60*/  @P0 LDC R27, c[0x0][0x3e0] ;  /* 0x0000f800ff1b0b82 */ /* 0x000ea20000000800 */
[----:B------:R-:W-:-:S02]  /*6b70*/  @P0 HADD2.F32 R30, -RZ, R30.H0_H0 ;  /* 0x2000001eff1e0230 */ /* 0x000fc40000004100 */
[----:B------:R-:W-:Y:S02]  /*6b80*/  @P4 HADD2.F32 R29, -RZ, R29.H0_H0 ;  /* 0x2000001dff1d4230 */ /* 0x000fe40000004100 */
[----:B------:R-:W-:-:S05]  /*6b90*/  @P4 HADD2.F32 R31, -RZ, R31.H0_H0 ;  /* 0x2000001fff1f4230 */ /* 0x000fca0000004100 */
[----:B0-----:R-:W-:Y:S01]  /*6ba0*/  @P4 FFMA R73, R31, R29, R26 ;  /* 0x0000001d1f494223 */ /* 0x001fe2000000001a */
[----:B------:R-:W-:Y:S01]  /*6bb0*/  ISETP.LT.AND P4, PT, R18, UR4, !P6 ;  /* 0x0000000412007c0c */ /* 0x000fe2000f781270 */
[----:B------:R-:W-:Y:S01]  /*6bc0*/  @P3 HADD2.F32 R8, -RZ, R8.H0_H0 ;  /* 0x20000008ff083230 */ /* 0x000fe20000004100 */
[----:B------:R-:W-:Y:S01]  /*6bd0*/  MOV R26, UR31 ;  /* 0x0000001f001a7c02 */ /* 0x000fe20008000f00 */
[----:B------:R-:W-:Y:S01]  /*6be0*/  @P5 FFMA R26, R11, R12, R10 ;  /* 0x0000000c0b1a5223 */ /* 0x000fe2000000000a */
[----:B------:R-:W-:Y:S01]  /*6bf0*/  ISETP.LT.AND P6, PT, R0, UR4, !P6 ;  /* 0x0000000400007c0c */ /* 0x000fe2000f7c1270 */
[----:B------:R-:W-:Y:S01]  /*6c00*/  @P1 HADD2.F32 R3, -RZ, R3.H0_H0 ;  /* 0x20000003ff031230 */ /* 0x000fe20000004100 */
[----:B------:R-:W-:Y:S01]  /*6c10*/  ISETP.GE.AND P5, PT, R13, UR5, PT ;  /* 0x000000050d007c0c */ /* 0x000fe2000bfa6270 */
[----:B------:R-:W-:Y:S01]  /*6c20*/  @P3 FFMA R58, R32, R8, R7 ;  /* 0x00000008203a3223 */ /* 0x000fe20000000007 */
[----:B------:R-:W-:Y:S01]  /*6c30*/  @P1 HADD2.F32 R7, -RZ, R6.H0_H0 ;  /* 0x20000006ff071230 */ /* 0x000fe20000004100 */
[----:B------:R-:W0:Y:S01]  /*6c40*/  @P2 LDC.64 R10, c[0x0][0x3b0] ;  /* 0x0000ec00ff0a2b82 */ /* 0x000e220000000a00 */
[----:B------:R-:W-:-:S07]  /*6c50*/  ISETP.LT.AND P3, PT, R34, UR4, !P5 ;  /* 0x0000000422007c0c */ /* 0x000fce000ef61270 */
[----:B------:R-:W3:Y:S01]  /*6c60*/  @P4 LDC.64 R12, c[0x0][0x3b0] ;  /* 0x0000ec00ff0c4b82 */ /* 0x000ee20000000a00 */
[----:B-1----:R-:W-:Y:S01]  /*6c70*/  @P1 FFMA R74, R7, R3, R2 ;  /* 0x00000003074a1223 */ /* 0x002fe20000000002 */
[----:B------:R-:W-:-:S06]  /*6c80*/  ISETP.LT.AND P1, PT, R18, UR4, !P5 ;  /* 0x0000000412007c0c */ /* 0x000fcc000ef21270 */
[----:B------:R-:W1:Y:S01]  /*6c90*/  @P6 LDC.64 R8, c[0x0][0x3b0] ;  /* 0x0000ec00ff086b82 */ /* 0x000e620000000a00 */
[----:B------:R-:W-:-:S06]  /*6ca0*/  @P0 HADD2.F32 R28, -RZ, R28.H0_H0 ;  /* 0x2000001cff1c0230 */ /* 0x000fcc0000004100 */
[----:B------:R-:W4:Y:S01]  /*6cb0*/  @P1 LDG.E.U16 R46, desc[UR8][R90.64] ;  /* 0x000000085a2e1981 */ /* 0x000f22000c1e1500 */
[----:B------:R-:W5:Y:S08]  /*6cc0*/  @P3 LDC.64 R2, c[0x0][0x3b0] ;  /* 0x0000ec00ff023b82 */ /* 0x000f700000000a00 */
[----:B------:R-:W5:Y:S01]  /*6cd0*/  @P1 LDC.64 R6, c[0x0][0x3b0] ;  /* 0x0000ec00ff061b82 */ /* 0x000f620000000a00 */
[----:B---3--:R-:W-:-:S04]  /*6ce0*/  @P4 IMAD.WIDE.U32 R32, R14, R12, RZ ;  /* 0x0000000c0e204225 */ /* 0x008fc800078e00ff */
[----:B--2---:R-:W-:Y:S01]  /*6cf0*/  @P0 FFMA R43, R30, R28, R27 ;  /* 0x0000001c1e2b0223 */ /* 0x004fe2000000001b */
[----:B------:R-:W-:Y:S01]  /*6d00*/  @P4 IMAD R13, R14, R13, R33 ;  /* 0x0000000d0e0d4224 */ /* 0x000fe200078e0221 */
[----:B------:R-:W-:Y:S01]  /*6d10*/  @P4 LEA R48, P0, R32, UR28, 0x1 ;  /* 0x0000001c20304c11 */ /* 0x000fe2000f8008ff */
[----:B0-----:R-:W-:-:S03]  /*6d20*/  @P2 IMAD.WIDE.U32 R28, R14, R10, RZ ;  /* 0x0000000a0e1c2225 */ /* 0x001fc600078e00ff */
[----:B------:R-:W-:Y:S01]  /*6d30*/  @P4 LEA.HI.X R49, R32, UR27, R13, 0x1, P0 ;  /* 0x0000001b20314c11 */ /* 0x000fe200080f0c0d */
[----:B------:R-:W-:Y:S01]  /*6d40*/  @P2 IMAD R11, R14, R11, R29 ;  /* 0x0000000b0e0b2224 */ /* 0x000fe200078e021d */
[----:B------:R-:W-:Y:S01]  /*6d50*/  @P2 LEA R60, P0, R28, UR28, 0x1 ;  /* 0x0000001c1c3c2c11 */ /* 0x000fe2000f8008ff */
[----:B-1----:R-:W-:-:S03]  /*6d60*/  @P6 IMAD.WIDE.U32 R12, R14, R8, RZ ;  /* 0x000000080e0c6225 */ /* 0x002fc600078e00ff */
[----:B------:R-:W-:Y:S01]  /*6d70*/  @P2 LEA.HI.X R61, R28, UR27, R11, 0x1, P0 ;  /* 0x0000001b1c3d2c11 */ /* 0x000fe200080f0c0b */
[----:B------:R-:W-:Y:S01]  /*6d80*/  @P6 IMAD R9, R14, R9, R13 ;  /* 0x000000090e096224 */ /* 0x000fe200078e020d */
[C---:B------:R-:W-:Y:S01]  /*6d90*/  @P6 LEA R62, P0, R12.reuse, UR28, 0x1 ;  /* 0x0000001c0c3e6c11 */ /* 0x040fe2000f8008ff */
[C---:B-----5:R-:W-:Y:S01]  /*6da0*/  @P3 IMAD.WIDE.U32 R28, R127.reuse, R2, RZ ;  /* 0x000000027f1c3225 */ /* 0x060fe200078e00ff */
[----:B------:R-:W-:Y:S01]  /*6db0*/  P2R R10, PR, RZ, 0x10 ;  /* 0x00000010ff0a7803 */ /* 0x000fe20000000000 */
[----:B------:R-:W0:Y:S01]  /*6dc0*/  @P2 LDC R11, c[0x0][0x3e0] ;  /* 0x0000f800ff0b2b82 */ /* 0x000e220000000800 */
[----:B------:R-:W-:Y:S01]  /*6dd0*/  @P6 LEA.HI.X R63, R12, UR27, R9, 0x1, P0 ;  /* 0x0000001b0c3f6c11 */ /* 0x000fe200080f0c09 */
[C---:B------:R-:W-:Y:S01]  /*6de0*/  @P3 IMAD R3, R127.reuse, R3, R29 ;  /* 0x000000037f033224 */ /* 0x040fe200078e021d */
[C---:B------:R-:W-:Y:S01]  /*6df0*/  @P3 LEA R64, P0, R28.reuse, UR28, 0x1 ;  /* 0x0000001c1c403c11 */ /* 0x040fe2000f8008ff */
[C---:B------:R-:W-:Y:S01]  /*6e00*/  @P1 IMAD.WIDE.U32 R8, R127.reuse, R6, RZ ;  /* 0x000000067f081225 */ /* 0x040fe200078e00ff */
[----:B------:R-:W2:Y:S02]  /*6e10*/  @P2 LDG.E.U16 R12, desc[UR8][R60.64] ;  /* 0x000000083c0c2981 */ /* 0x000ea4000c1e1500 */
[----:B------:R-:W-:Y:S01]  /*6e20*/  @P3 LEA.HI.X R65, R28, UR27, R3, 0x1, P0 ;  /* 0x0000001b1c413c11 */ /* 0x000fe200080f0c03 */
[----:B------:R-:W-:Y:S01]  /*6e30*/  @P1 IMAD R7, R127, R7, R9 ;  /* 0x000000077f071224 */ /* 0x000fe200078e0209 */
[C---:B------:R-:W-:Y:S01]  /*6e40*/  @P1 LEA R76, P0, R8.reuse, UR28, 0x1 ;  /* 0x0000001c084c1c11 */ /* 0x040fe2000f8008ff */
[----:B------:R-:W3:Y:S03]  /*6e50*/  @P2 LDG.E.U16 R28, desc[UR8][R86.64] ;  /* 0x00000008561c2981 */ /* 0x000ee6000c1e1500 */
[----:B------:R-:W-:Y:S01]  /*6e60*/  @P1 LEA.HI.X R77, R8, UR27, R7, 0x1, P0 ;  /* 0x0000001b084d1c11 */ /* 0x000fe200080f0c07 */
[----:B------:R-:W5:Y:S01]  /*6e70*/  @P6 LDG.E.U16 R9, desc[UR8][R88.64] ;  /* 0x0000000858096981 */ /* 0x000f62000c1e1500 */
[----:B------:R-:W-:-:S03]  /*6e80*/  ISETP.LT.AND P0, PT, R4, UR4, !P5 ;  /* 0x0000000404007c0c */ /* 0x000fc6000ef01270 */
[----:B------:R-:W4:Y:S04]  /*6e90*/  @P6 LDG.E.U16 R8, desc[UR8][R62.64] ;  /* 0x000000083e086981 */ /* 0x000f28000c1e1500 */
[----:B------:R-:W5:Y:S06]  /*6ea0*/  @P1 LDG.E.U16 R33, desc[UR8][R76.64] ;  /* 0x000000084c211981 */ /* 0x000f6c000c1e1500 */
[----:B------:R-:W1:Y:S01]  /*6eb0*/  @P0 LDC.64 R2, c[0x0][0x3b0] ;  /* 0x0000ec00ff020b82 */ /* 0x000e620000000a00 */
[----:B------:R-:W5:Y:S01]  /*6ec0*/  @P0 LDG.E.U16 R32, desc[UR8][R86.64] ;  /* 0x0000000856200981 */ /* 0x000f62000c1e1500 */
[----:B-1----:R-:W-:-:S06]  /*6ed0*/  @P0 IMAD.WIDE.U32 R6, R127, R2, RZ ;  /* 0x000000027f060225 */ /* 0x002fcc00078e00ff */
[----:B------:R-:W1:Y:S01]  /*6ee0*/  @P3 LDC R2, c[0x0][0x3e0] ;  /* 0x0000f800ff023b82 */ /* 0x000e620000000800 */
[----:B------:R-:W-:Y:S01]  /*6ef0*/  @P0 IMAD R3, R127, R3, R7 ;  /* 0x000000037f030224 */ /* 0x000fe200078e0207 */
[----:B------:R-:W-:-:S04]  /*6f00*/  @P0 LEA R30, P4, R6, UR28, 0x1 ;  /* 0x0000001c061e0c11 */ /* 0x000fc8000f8808ff */
[----:B------:R-:W-:Y:S02]  /*6f10*/  @P0 LEA.HI.X R31, R6, UR27, R3, 0x1, P4 ;  /* 0x0000001b061f0c11 */ /* 0x000fe4000a0f0c03 */
[----:B------:R-:W1:Y:S01]  /*6f20*/  @P6 LDC R7, c[0x0][0x3e0] ;  /* 0x0000f800ff076b82 */ /* 0x000e620000000800 */
[----:B------:R-:W-:Y:S01]  /*6f30*/  ISETP.NE.AND P4, PT, R10, RZ, PT ;  /* 0x000000ff0a00720c */ /* 0x000fe20003f85270 */
[----:B------:R-:W5:Y:S04]  /*6f40*/  @P3 LDG.E.U16 R3, desc[UR8][R64.64] ;  /* 0x0000000840033981 */ /* 0x000f68000c1e1500 */
[----:B------:R-:W5:Y:S04]  /*6f50*/  @P3 LDG.E.U16 R6, desc[UR8][R84.64] ;  /* 0x0000000854063981 */ /* 0x000f68000c1e1500 */
[----:B------:R0:W5:Y:S04]  /*6f60*/  @P0 LDG.E.U16 R30, desc[UR8][R30.64] ;  /* 0x000000081e1e0981 */ /* 0x000168000c1e1500 */
[----:B------:R-:W5:Y:S01]  /*6f70*/  @P4 LDG.E.U16 R29, desc[UR8][R48.64] ;  /* 0x00000008301d4981 */ /* 0x000f62000c1e1500 */
[----:B------:R-:W1:Y:S03]  /*6f80*/  @P4 LDC R13, c[0x0][0x3e0] ;  /* 0x0000f800ff0d4b82 */ /* 0x000e660000000800 */
[----:B------:R-:W5:Y:S01]  /*6f90*/  @P4 LDG.E.U16 R44, desc[UR8][R90.64] ;  /* 0x000000085a2c4981 */ /* 0x000f62000c1e1500 */
[----:B------:R-:W-:Y:S01]  /*6fa0*/  IADD3 R10, PT, PT, R5, 0xa, RZ ;  /* 0x0000000a050a7810 */ /* 0x000fe20007ffe0ff */
[----:B------:R-:W-:Y:S01]  /*6fb0*/  IMAD.U32 R27, RZ, RZ, UR31 ;  /* 0x0000001fff1b7e24 */ /* 0x000fe2000f8e00ff */
[----:B------:R-:W-:-:S02]  /*6fc0*/  ISETP.LT.AND P5, PT, R0, UR4, !P5 ;  /* 0x0000000400007c0c */ /* 0x000fc4000efa1270 */
[----:B------:R-:W-:Y:S02]  /*6fd0*/  MOV R59, UR31 ;  /* 0x0000001f003b7c02 */ /* 0x000fe40008000f00 */
[----:B------:R-:W-:Y:S01]  /*6fe0*/  MOV R75, UR31 ;  /* 0x0000001f004b7c02 */ /* 0x000fe20008000f00 */
[----:B0-----:R-:W0:Y:S01]  /*6ff0*/  @P1 LDC R31, c[0x0][0x3e0] ;  /* 0x0000f800ff1f1b82 */ /* 0x001e220000000800 */
[----:B------:R-:W-:Y:S02]  /*7000*/  IADD3 R130, PT, PT, R5, 0xa, RZ ;  /* 0x0000000a05827810 */ /* 0x000fe40007ffe0ff */
[----:B------:R-:W-:Y:S01]  /*7010*/  MOV R60, UR31 ;  /* 0x0000001f003c7c02 */ /* 0x000fe20008000f00 */
[----:B--2---:R-:W-:Y:S02]  /*7020*/  @P2 HADD2.F32 R12, -RZ, R12.H0_H0 ;  /* 0x2000000cff0c2230 */ /* 0x004fe40000004100 */
[----:B---3--:R-:W-:-:S05]  /*7030*/  @P2 HADD2.F32 R28, -RZ, R28.H0_H0 ;  /* 0x2000001cff1c2230 */ /* 0x008fca0000004100 */
[----:B------:R-:W-:Y:S01]  /*7040*/  @P2 FFMA R59, R28, R12, R11 ;  /* 0x0000000c1c3b2223 */ /* 0x000fe2000000000b */
[----:B----4-:R-:W-:Y:S02]  /*7050*/  @P6 HADD2.F32 R8, -RZ, R8.H0_H0 ;  /* 0x20000008ff086230 */ /* 0x010fe40000004100 */
[----:B------:R-:W-:Y:S02]  /*7060*/  @P1 HADD2.F32 R46, -RZ, R46.H0_H0 ;  /* 0x2000002eff2e1230 */ /* 0x000fe40000004100 */
[----:B-----5:R-:W-:Y:S01]  /*7070*/  @P1 HADD2.F32 R33, -RZ, R33.H0_H0 ;  /* 0x20000021ff211230 */ /* 0x020fe20000004100 */
[----:B------:R-:W-:-:S04]  /*7080*/  MOV R28, UR31 ;  /* 0x0000001f001c7c02 */ /* 0x000fc80008000f00 */
[----:B0-----:R-:W-:Y:S01]  /*7090*/  @P1 FFMA R28, R46, R33, R31 ;  /* 0x000000212e1c1223 */ /* 0x001fe2000000001f */
[----:B------:R-:W-:Y:S02]  /*70a0*/  @P3 HADD2.F32 R3, -RZ, R3.H0_H0 ;  /* 0x20000003ff033230 */ /* 0x000fe40000004100 */
[----:B------:R-:W-:Y:S02]  /*70b0*/  @P4 HADD2.F32 R29, -RZ, R29.H0_H0 ;  /* 0x2000001dff1d4230 */ /* 0x000fe40000004100 */
[----:B------:R-:W-:-:S05]  /*70c0*/  @P4 HADD2.F32 R44, -RZ, R44.H0_H0 ;  /* 0x2000002cff2c4230 */ /* 0x000fca0000004100 */
[----:B-1----:R-:W-:Y:S01]  /*70d0*/  @P4 FFMA R27, R44, R29, R13 ;  /* 0x0000001d2c1b4223 */ /* 0x002fe2000000000d */
[----:B------:R-:W-:Y:S01]  /*70e0*/  ISETP.GE.AND P4, PT, R10, UR5, PT ;  /* 0x000000050a007c0c */ /* 0x000fe2000bf86270 */
[----:B------:R-:W-:Y:S01]  /*70f0*/  @P6 HADD2.F32 R10, -RZ, R9.H0_H0 ;  /* 0x20000009ff0a6230 */ /* 0x000fe20000004100 */
[----:B------:R-:W-:Y:S01]  /*7100*/  MOV R44, UR31 ;  /* 0x0000001f002c7c02 */ /* 0x000fe20008000f00 */
[----:B------:R-:W-:Y:S01]  /*7110*/  @P3 HADD2.F32 R9, -RZ, R6.H0_H0 ;  /* 0x20000006ff093230 */ /* 0x000fe20000004100 */
[----:B------:R-:W-:Y:S01]  /*7120*/  ISETP.LT.AND P2, PT, R34, UR4, !P4 ;  /* 0x0000000422007c0c */ /* 0x000fe2000e741270 */
[----:B------:R-:W0:Y:S01]  /*7130*/  @P5 LDC.64 R12, c[0x0][0x3b0] ;  /* 0x0000ec00ff0c5b82 */ /* 0x000e220000000a00 */
[----:B------:R-:W-:Y:S01]  /*7140*/  @P6 FFMA R75, R10, R8, R7 ;  /* 0x000000080a4b6223 */ /* 0x000fe20000000007 */
[----:B------:R-:W-:Y:S01]  /*7150*/  ISETP.LT.AND P6, PT, R18, UR4, !P4 ;  /* 0x0000000412007c0c */ /* 0x000fe2000e7c1270 */
[----:B------:R-:W-:Y:S01]  /*7160*/  @P3 FFMA R44, R9, R3, R2 ;  /* 0x00000003092c3223 */ /* 0x000fe20000000002 */
[----:B------:R-:W-:-:S02]  /*7170*/  ISETP.LT.AND P3, PT, R4, UR4, !P4 ;  /* 0x0000000404007c0c */ /* 0x000fc4000e761270 */
[----:B------:R-:W-:Y:S02]  /*7180*/  ISETP.LT.AND P4, PT, R0, UR4, !P4 ;  /* 0x0000000400007c0c */ /* 0x000fe4000e781270 */
[----:B------:R-:W1:Y:S08]  /*7190*/  @P0 LDC R29, c[0x0][0x3e0] ;  /* 0x0000f800ff1d0b82 */ /* 0x000e700000000800 */
[----:B------:R-:W2:Y:S08]  /*71a0*/  @P2 LDC.64 R8, c[0x0][0x3b0] ;  /* 0x0000ec00ff082b82 */ /* 0x000eb00000000a00 */
[----:B------:R-:W3:Y:S08]  /*71b0*/  @P6 LDC.64 R10, c[0x0][0x3b0] ;  /* 0x0000ec00ff0a6b82 */ /* 0x000ef00000000a00 */
[----:B------:R-:W4:Y:S08]  /*71c0*/  @P3 LDC.64 R6, c[0x0][0x3b0] ;  /* 0x0000ec00ff063b82 */ /* 0x000f300000000a00 */
[----:B------:R-:W5:Y:S01]  /*71d0*/  @P4 LDC.64 R2, c[0x0][0x3b0] ;  /* 0x0000ec00ff024b82 */ /* 0x000f620000000a00 */
[----:B0-----:R-:W-:-:S04]  /*71e0*/  @P5 IMAD.WIDE.U32 R48, R127, R12, RZ ;  /* 0x0000000c7f305225 */ /* 0x001fc800078e00ff */
[----:B------:R-:W-:Y:S02]  /*71f0*/  @P0 HADD2.F32 R30, -RZ, R30.H0_H0 ;  /* 0x2000001eff1e0230 */ /* 0x000fe40000004100 */
[----:B------:R-:W-:Y:S01]  /*7200*/  @P0 HADD2.F32 R32, -RZ, R32.H0_H0 ;  /* 0x20000020ff200230 */ /* 0x000fe20000004100 */
[----:B------:R-:W-:Y:S01]  /*7210*/  @P5 LEA R46, P1, R48, UR28, 0x1 ;  /* 0x0000001c302e5c11 */ /* 0x000fe2000f8208ff */
[----:B------:R-:W-:Y:S02]  /*7220*/  @P5 IMAD R13, R127, R13, R49 ;  /* 0x0000000d7f0d5224 */ /* 0x000fe400078e0231 */
[----:B--2---:R-:W-:-:S04]  /*7230*/  @P2 IMAD.WIDE.U32 R64, R130, R8, RZ ;  /* 0x0000000882402225 */ /* 0x004fc800078e00ff */
[----:B-1----:R-:W-:Y:S01]  /*7240*/  @P0 FFMA R60, R32, R30, R29 ;  /* 0x0000001e203c0223 */ /* 0x002fe2000000001d */
[----:B------:R-:W-:Y:S01]  /*7250*/  @P5 LEA.HI.X R47, R48, UR27, R13, 0x1, P1 ;  /* 0x0000001b302f5c11 */ /* 0x000fe200088f0c0d */
[----:B------:R-:W-:Y:S01]  /*7260*/  @P2 IMAD R9, R130, R9, R65 ;  /* 0x0000000982092224 */ /* 0x000fe200078e0241 */
[----:B------:R-:W-:Y:S01]  /*7270*/  @P2 LEA R62, P0, R64, UR28, 0x1 ;  /* 0x0000001c403e2c11 */ /* 0x000fe2000f8008ff */
[C---:B---3--:R-:W-:Y:S01]  /*7280*/  @P6 IMAD.WIDE.U32 R30, R130.reuse, R10, RZ ;  /* 0x0000000a821e6225 */ /* 0x048fe200078e00ff */
[----:B------:R-:W-:Y:S01]  /*7290*/  P2R R8, PR, RZ, 0x20 ;  /* 0x00000020ff087803 */ /* 0x000fe20000000000 */
[----:B------:R-:W0:Y:S02]  /*72a0*/  @P6 LDC R10, c[0x0][0x3e0] ;  /* 0x0000f800ff0a6b82 */ /* 0x000e240000000800 */
[----:B----4-:R-:W-:Y:S01]  /*72b0*/  @P3 IMAD.WIDE.U32 R12, R130, R6, RZ ;  /* 0x00000006820c3225 */ /* 0x010fe200078e00ff */
[----:B------:R-:W-:Y:S02]  /*72c0*/  @P2 LEA.HI.X R63, R64, UR27, R9, 0x1, P0 ;  /* 0x0000001b403f2c11 */ /* 0x000fe400080f0c09 */
[----:B------:R-:W-:Y:S01]  /*72d0*/  @P6 LEA R78, P1, R30, UR28, 0x1 ;  /* 0x0000001c1e4e6c11 */ /* 0x000fe2000f8208ff */
[----:B------:R-:W-:Y:S01]  /*72e0*/  @P6 IMAD R11, R130, R11, R31 ;  /* 0x0000000b820b6224 */ /* 0x000fe200078e021f */
[----:B------:R-:W-:Y:S01]  /*72f0*/  @P3 LEA R64, P0, R12, UR28, 0x1 ;  /* 0x0000001c0c403c11 */ /* 0x000fe2000f8008ff */
[C---:B------:R-:W-:Y:S01]  /*7300*/  @P3 IMAD R7, R130.reuse, R7, R13 ;  /* 0x0000000782073224 */ /* 0x040fe200078e020d */
[----:B------:R-:W2:Y:S01]  /*7310*/  @P2 LDG.E.U16 R29, desc[UR8][R62.64] ;  /* 0x000000083e1d2981 */ /* 0x000ea2000c1e1500 */
[----:B-----5:R-:W-:Y:S01]  /*7320*/  @P4 IMAD.WIDE.U32 R32, R130, R2, RZ ;  /* 0x0000000282204225 */ /* 0x020fe200078e00ff */
[----:B------:R-:W-:-:S02]  /*7330*/  @P6 LEA.HI.X R79, R30, UR27, R11, 0x1, P1 ;  /* 0x0000001b1e4f6c11 */ /* 0x000fc400088f0c0b */
[----:B------:R-:W-:Y:S01]  /*7340*/  @P3 LEA.HI.X R65, R12, UR27, R7, 0x1, P0 ;  /* 0x0000001b0c413c11 */ /* 0x000fe200080f0c07 */
[C---:B------:R-:W-:Y:S01]  /*7350*/  VIADD R2, R5.reuse, 0xb ;  /* 0x0000000b05027836 */ /* 0x040fe20000000000 */
[----:B------:R-:W-:Y:S01]  /*7360*/  @P4 LEA R80, P1, R32, UR28, 0x1 ;  /* 0x0000001c20504c11 */ /* 0x000fe2000f8208ff */
[----:B------:R-:W-:Y:S01]  /*7370*/  @P4 IMAD R3, R130, R3, R33 ;  /* 0x0000000382034224 */ /* 0x000fe200078e0221 */
[----:B------:R-:W-:Y:S01]  /*7380*/  IADD3 R13, PT, PT, R5, 0xb, RZ ;  /* 0x0000000b050d7810 */ /* 0x000fe20007ffe0ff */
[----:B------:R-:W3:Y:S01]  /*7390*/  @P2 LDG.E.U16 R31, desc[UR8][R84.64] ;  /* 0x00000008541f2981 */ /* 0x000ee2000c1e1500 */
[----:B------:R-:W-:Y:S02]  /*73a0*/  ISETP.GE.AND P0, PT, R2, UR5, PT ;  /* 0x0000000502007c0c */ /* 0x000fe4000bf06270 */
[----:B------:R-:W-:Y:S01]  /*73b0*/  @P4 LEA.HI.X R81, R32, UR27, R3, 0x1, P1 ;  /* 0x0000001b20514c11 */ /* 0x000fe200088f0c03 */
[----:B------:R-:W4:Y:S01]  /*73c0*/  @P6 LDG.E.U16 R12, desc[UR8][R78.64] ;  /* 0x000000084e0c6981 */ /* 0x000f22000c1e1500 */
[----:B------:R-:W-:-:S03]  /*73d0*/  ISETP.LT.AND P1, PT, R34, UR4, !P0 ;  /* 0x0000000422007c0c */ /* 0x000fc6000c721270 */
[----:B------:R-:W5:Y:S04]  /*73e0*/  @P6 LDG.E.U16 R11, desc[UR8][R90.64] ;  /* 0x000000085a0b6981 */ /* 0x000f68000c1e1500 */
[----:B------:R-:W4:Y:S06]  /*73f0*/  @P3 LDG.E.U16 R9, desc[UR8][R86.64] ;  /* 0x0000000856093981 */ /* 0x000f2c000c1e1500 */
[----:B------:R-:W1:Y:S02]  /*7400*/  @P1 LDC.64 R2, c[0x0][0x3b0] ;  /* 0x0000ec00ff021b82 */ /* 0x000e640000000a00 */
        /* <DEDUP_REMOVED lines=13> */
[----:B------:R4:W4:Y:S04]  /*74e0*/  @P1 LDG.E.U16 R33, desc[UR8][R32.64] ;  /* 0x0000000820211981 */ /* 0x000928000c1e1500 */
[----:B------:R-:W4:Y:S01]  /*74f0*/  @P1 LDG.E.U16 R47, desc[UR8][R84.64] ;  /* 0x00000008542f1981 */ /* 0x000f22000c1e1500 */
[----:B------:R-:W-:-:S02]  /*7500*/  MOV R45, UR31 ;  /* 0x0000001f002d7c02 */ /* 0x000fc40008000f00 */
[----:B------:R-:W-:Y:S01]  /*7510*/  MOV R76, UR31 ;  /* 0x0000001f004c7c02 */ /* 0x000fe20008000f00 */
[----:B------:R-:W-:Y:S01]  /*7520*/  IMAD.U32 R77, RZ, RZ, UR31 ;  /* 0x0000001fff4d7e24 */ /* 0x000fe2000f8e00ff */
[----:B-1----:R-:W-:Y:S01]  /*7530*/  MOV R46, UR31 ;  /* 0x0000001f002e7c02 */ /* 0x002fe20008000f00 */
[----:B--2---:R-:W-:Y:S02]  /*7540*/  @P2 HADD2.F32 R29, -RZ, R29.H0_H0 ;  /* 0x2000001dff1d2230 */ /* 0x004fe40000004100 */
[----:B---3--:R-:W-:-:S05]  /*7550*/  @P2 HADD2.F32 R31, -RZ, R31.H0_H0 ;  /* 0x2000001fff1f2230 */ /* 0x008fca0000004100 */
[----:B------:R-:W-:Y:S02]  /*7560*/  @P2 FFMA R45, R31, R29, R2 ;  /* 0x0000001d1f2d2223 */ /* 0x000fe40000000002 */
[----:B------:R-:W1:Y:S01]  /*7570*/  @P4 LDC R2, c[0x0][0x3e0] ;  /* 0x0000f800ff024b82 */ /* 0x000e620000000800 */
[----:B------:R-:W-:Y:S01]  /*7580*/  ISETP.LT.AND P2, PT, R18, UR4, !P0 ;  /* 0x0000000412007c0c */ /* 0x000fe2000c741270 */
[----:B-----5:R-:W-:Y:S02]  /*7590*/  @P6 HADD2.F32 R11, -RZ, R11.H0_H0 ;  /* 0x2000000bff0b6230 */ /* 0x020fe40000004100 */
[----:B----4-:R-:W-:Y:S01]  /*75a0*/  @P6 HADD2.F32 R12, -RZ, R12.H0_H0 ;  /* 0x2000000cff0c6230 */ /* 0x010fe20000004100 */
[----:B------:R-:W-:Y:S01]  /*75b0*/  MOV R29, UR31 ;  /* 0x0000001f001d7c02 */ /* 0x000fe20008000f00 */
[----:B------:R-:W-:-:S03]  /*75c0*/  @P3 HADD2.F32 R32, -RZ, R9.H0_H0 ;  /* 0x20000009ff203230 */ /* 0x000fc60000004100 */
[----:B0-----:R-:W-:Y:S02]  /*75d0*/  @P6 FFMA R29, R11, R12, R10 ;  /* 0x0000000c0b1d6223 */ /* 0x001fe4000000000a */
[----:B------:R-:W0:Y:S01]  /*75e0*/  @P1 LDC R12, c[0x0][0x3e0] ;  /* 0x0000f800ff0c1b82 */ /* 0x000e220000000800 */
[----:B------:R-:W-:Y:S02]  /*75f0*/  @P5 HADD2.F32 R49, -RZ, R49.H0_H0 ;  /* 0x20000031ff315230 */ /* 0x000fe40000004100 */
[----:B------:R-:W-:-:S05]  /*7600*/  @P5 HADD2.F32 R61, -RZ, R61.H0_H0 ;  /* 0x2000003dff3d5230 */ /* 0x000fca0000004100 */
[----:B------:R-:W-:Y:S01]  /*7610*/  @P5 FFMA R76, R61, R49, R30 ;  /* 0x000000313d4c5223 */ /* 0x000fe2000000001e */
[----:B------:R-:W-:Y:S01]  /*7620*/  ISETP.LT.AND P5, PT, R4, UR4, !P0 ;  /* 0x0000000404007c0c */ /* 0x000fe2000c7a1270 */
[----:B------:R-:W-:Y:S01]  /*7630*/  @P3 HADD2.F32 R8, -RZ, R8.H0_H0 ;  /* 0x20000008ff083230 */ /* 0x000fe20000004100 */
[----:B------:R-:W-:Y:S02]  /*7640*/  IADD3 R30, PT, PT, R5, 0xc, RZ ;  /* 0x0000000c051e7810 */ /* 0x000fe40007ffe0ff */
[----:B------:R-:W-:Y:S02]  /*7650*/  ISETP.LT.AND P0, PT, R0, UR4, !P0 ;  /* 0x0000000400007c0c */ /* 0x000fe4000c701270 */
[----:B------:R-:W-:Y:S02]  /*7660*/  ISETP.GE.AND P6, PT, R30, UR5, PT ;  /* 0x000000051e007c0c */ /* 0x000fe4000bfc6270 */
[----:B------:R-:W-:Y:S01]  /*7670*/  MOV R61, UR31 ;  /* 0x0000001f003d7c02 */ /* 0x000fe20008000f00 */
[----:B------:R-:W-:Y:S01]  /*7680*/  @P3 FFMA R61, R32, R8, R7 ;  /* 0x00000008203d3223 */ /* 0x000fe20000000007 */
[----:B------:R-:W2:Y:S01]  /*7690*/  @P2 LDC.64 R30, c[0x0][0x3b0] ;  /* 0x0000ec00ff1e2b82 */ /* 0x000ea20000000a00 */
[----:B------:R-:W-:Y:S01]  /*76a0*/  @P4 HADD2.F32 R3, -RZ, R3.H0_H0 ;  /* 0x20000003ff034230 */ /* 0x000fe20000004100 */
[----:B------:R-:W-:Y:S01]  /*76b0*/  ISETP.LT.AND P3, PT, R34, UR4, !P6 ;  /* 0x0000000422007c0c */ /* 0x000fe2000f761270 */
[----:B------:R-:W-:-:S05]  /*76c0*/  @P4 HADD2.F32 R7, -RZ, R6.H0_H0 ;  /* 0x20000006ff074230 */ /* 0x000fca0000004100 */
[----:B------:R-:W3:Y:S01]  /*76d0*/  @P5 LDC.64 R10, c[0x0][0x3b0] ;  /* 0x0000ec00ff0a5b82 */ /* 0x000ee20000000a00 */
[----:B-1----:R-:W-:Y:S01]  /*76e0*/  @P4 FFMA R77, R7, R3, R2 ;  /* 0x00000003074d4223 */ /* 0x002fe20000000002 */
[----:B------:R-:W-:-:S06]  /*76f0*/  ISETP.LT.AND P4, PT, R18, UR4, !P6 ;  /* 0x0000000412007c0c */ /* 0x000fcc000f781270 */
[----:B------:R-:W1:Y:S01]  /*7700*/  @P0 LDC.64 R8, c[0x0][0x3b0] ;  /* 0x0000ec00ff080b82 */ /* 0x000e620000000a00 */
[----:B------:R-:W-:Y:S02]  /*7710*/  @P1 HADD2.F32 R33, -RZ, R33.H0_H0 ;  /* 0x20000021ff211230 */ /* 0x000fe40000004100 */
[----:B------:R-:W-:-:S04]  /*7720*/  @P1 HADD2.F32 R47, -RZ, R47.H0_H0 ;  /* 0x2000002fff2f1230 */ /* 0x000fc80000004100 */
[----:B------:R-:W4:Y:S01]  /*7730*/  @P4 LDG.E.U16 R79, desc[UR8][R90.64] ;  /* 0x000000085a4f4981 */ /* 0x000f22000c1e1500 */
[----:B------:R-:W5:Y:S01]  /*7740*/  @P3 LDC.64 R2, c[0x0][0x3b0] ;  /* 0x0000ec00ff023b82 */ /* 0x000f620000000a00 */
[----:B--2---:R-:W-:-:S07]  /*7750*/  @P2 IMAD.WIDE.U32 R48, R13, R30, RZ ;  /* 0x0000001e0d302225 */ /* 0x004fce00078e00ff */
[----:B------:R-:W2:Y:S01]  /*7760*/  @P4 LDC.64 R6, c[0x0][0x3b0] ;  /* 0x0000ec00ff064b82 */ /* 0x000ea20000000a00 */
[----:B0-----:R-:W-:Y:S01]  /*7770*/  @P1 FFMA R46, R47, R33, R12 ;  /* 0x000000212f2e1223 */ /* 0x001fe2000000000c */
[C---:B------:R-:W-:Y:S01]  /*7780*/  @P2 IMAD R31, R13.reuse, R31, R49 ;  /* 0x0000001f0d1f2224 */ /* 0x040fe200078e0231 */
[C---:B------:R-:W-:Y:S01]  /*7790*/  @P2 LEA R30, P1, R48.reuse, UR28, 0x1 ;  /* 0x0000001c301e2c11 */ /* 0x040fe2000f8208ff */
[----:B---3--:R-:W-:Y:S01]  /*77a0*/  @P5 IMAD.WIDE.U32 R32, R13, R10, RZ ;  /* 0x0000000a0d205225 */ /* 0x008fe200078e00ff */
[----:B------:R-:W-:Y:S02]  /*77b0*/  IADD3 R12, PT, PT, R5, 0xc, RZ ;  /* 0x0000000c050c7810 */ /* 0x000fe40007ffe0ff */
[----:B------:R-:W-:Y:S01]  /*77c0*/  @P2 LEA.HI.X R31, R48, UR27, R31, 0x1, P1 ;  /* 0x0000001b301f2c11 */ /* 0x000fe200088f0c1f */
[C---:B------:R-:W-:Y:S01]  /*77d0*/  @P5 IMAD R11, R13.reuse, R11, R33 ;  /* 0x0000000b0d0b5224 */ /* 0x040fe200078e0221 */
[----:B------:R-:W-:Y:S01]  /*77e0*/  @P5 LEA R62, P1, R32, UR28, 0x1 ;  /* 0x0000001c203e5c11 */ /* 0x000fe2000f8208ff */
[----:B-1----:R-:W-:-:S03]  /*77f0*/  @P0 IMAD.WIDE.U32 R48, R13, R8, RZ ;  /* 0x000000080d300225 */ /* 0x002fc600078e00ff */
[----:B------:R-:W-:Y:S01]  /*7800*/  @P5 LEA.HI.X R63, R32, UR27, R11, 0x1, P1 ;  /* 0x0000001b203f5c11 */ /* 0x000fe200088f0c0b */
[----:B------:R-:W-:Y:S01]  /*7810*/  @P0 IMAD R9, R13, R9, R49 ;  /* 0x000000090d090224 */ /* 0x000fe200078e0231 */
[----:B------:R-:W-:Y:S01]  /*7820*/  @P0 LEA R80, P1, R48, UR28, 0x1 ;  /* 0x0000001c30500c11 */ /* 0x000fe2000f8208ff */
[----:B-----5:R-:W-:Y:S01]  /*7830*/  @P3 IMAD.WIDE.U32 R32, R12, R2, RZ ;  /* 0x000000020c203225 */ /* 0x020fe200078e00ff */
[----:B------:R-:W-:Y:S01]  /*7840*/  P2R R10, PR, RZ, 0x4 ;  /* 0x00000004ff0a7803 */ /* 0x000fe20000000000 */
[----:B------:R-:W0:Y:S01]  /*7850*/  @P5 LDC R11, c[0x0][0x3e0] ;  /* 0x0000f800ff0b5b82 */ /* 0x000e220000000800 */
[----:B------:R-:W-:Y:S01]  /*7860*/  @P0 LEA.HI.X R81, R48, UR27, R9, 0x1, P1 ;  /* 0x0000001b30510c11 */ /* 0x000fe200088f0c09 */
[----:B------:R-:W-:Y:S01]  /*7870*/  @P3 IMAD R3, R12, R3, R33 ;  /* 0x000000030c033224 */ /* 0x000fe200078e0221 */
[----:B------:R-:W-:Y:S01]  /*7880*/  @P3 LEA R82, P1, R32, UR28, 0x1 ;  /* 0x0000001c20523c11 */ /* 0x000fe2000f8208ff */
[----:B------:R-:W3:Y:S01]  /*7890*/  @P5 LDG.E.U16 R48, desc[UR8][R86.64] ;  /* 0x0000000856305981 */ /* 0x000ee2000c1e1500 */
[----:B--2---:R-:W-:-:S02]  /*78a0*/  @P4 IMAD.WIDE.U32 R8, R12, R6, RZ ;  /* 0x000000060c084225 */ /* 0x004fc400078e00ff */
[----:B------:R-:W-:Y:S02]  /*78b0*/  @P3 LEA.HI.X R83, R32, UR27, R3, 0x1, P1 ;  /* 0x0000001b20533c11 */ /* 0x000fe400088f0c03 */
[----:B------:R-:W2:Y:S01]  /*78c0*/  @P5 LDG.E.U16 R32, desc[UR8][R62.64] ;  /* 0x000000083e205981 */ /* 0x000ea2000c1e1500 */
[----:B------:R-:W-:Y:S01]  /*78d0*/  @P4 IMAD R7, R12, R7, R9 ;  /* 0x000000070c074224 */ /* 0x000fe200078e0209 */
[C---:B------:R-:W-:Y:S02]  /*78e0*/  @P4 LEA R92, P1, R8.reuse, UR28, 0x1 ;  /* 0x0000001c085c4c11 */ /* 0x040fe4000f8208ff */
[----:B------:R-:W5:Y:S02]  /*78f0*/  @P0 LDG.E.U16 R9, desc[UR8][R88.64] ;  /* 0x0000000858090981 */ /* 0x000f64000c1e1500 */
[----:B------:R-:W-:Y:S02]  /*7900*/  @P4 LEA.HI.X R93, R8, UR27, R7, 0x1, P1 ;  /* 0x0000001b085d4c11 */ /* 0x000fe400088f0c07 */
[----:B------:R-:W-:Y:S01]  /*7910*/  ISETP.LT.AND P1, PT, R4, UR4, !P6 ;  /* 0x0000000404007c0c */ /* 0x000fe2000f721270 */
[----:B------:R-:W4:Y:S04]  /*7920*/  @P0 LDG.E.U16 R8, desc[UR8][R80.64] ;  /* 0x0000000850080981 */ /* 0x000f28000c1e1500 */
[----:B------:R-:W5:Y:S08]  /*7930*/  @P4 LDG.E.U16 R64, desc[UR8][R92.64] ;  /* 0x000000085c404981 */ /* 0x000f70000c1e1500 */
        /* <DEDUP_REMOVED lines=11> */
[----:B------:R-:W5:Y:S04]  /*79f0*/  @P1 LDG.E.U16 R49, desc[UR8][R94.64] ;  /* 0x000000085e311981 */ /* 0x000f68000c1e1500 */
[----:B------:R0:W5:Y:S04]  /*7a00*/  @P2 LDG.E.U16 R33, desc[UR8][R30.64] ;  /* 0x000000081e212981 */ /* 0x000168000c1e1500 */
[----:B------:R-:W5:Y:S01]  /*7a10*/  @P2 LDG.E.U16 R50, desc[UR8][R90.64] ;  /* 0x000000085a322981 */ /* 0x000f62000c1e1500 */
[----:B0-----:R-:W0:Y:S01]  /*7a20*/  @P2 LDC R31, c[0x0][0x3e0] ;  /* 0x0000f800ff1f2b82 */ /* 0x001e220000000800 */
[----:B------:R-:W-:-:S02]  /*7a30*/  IADD3 R10, PT, PT, R5, 0xd, RZ ;  /* 0x0000000d050a7810 */ /* 0x000fc40007ffe0ff */
[----:B------:R-:W-:Y:S02]  /*7a40*/  MOV R30, UR31 ;  /* 0x0000001f001e7c02 */ /* 0x000fe40008000f00 */
[----:B------:R-:W-:Y:S02]  /*7a50*/  ISETP.LT.AND P6, PT, R0, UR4, !P6 ;  /* 0x0000000400007c0c */ /* 0x000fe4000f7c1270 */
[----:B------:R-:W-:Y:S02]  /*7a60*/  MOV R62, UR31 ;  /* 0x0000001f003e7c02 */ /* 0x000fe40008000f00 */
[----:B------:R-:W-:Y:S02]  /*7a70*/  MOV R47, UR31 ;  /* 0x0000001f002f7c02 */ /* 0x000fe40008000f00 */
[----:B------:R-:W-:Y:S02]  /*7a80*/  MOV R78, UR31 ;  /* 0x0000001f004e7c02 */ /* 0x000fe40008000f00 */
[----:B------:R-:W-:-:S02]  /*7a90*/  IADD3 R129, PT, PT, R5, 0xd, RZ ;  /* 0x0000000d05817810 */ /* 0x000fc40007ffe0ff */
[----:B------:R-:W-:Y:S02]  /*7aa0*/  MOV R63, UR31 ;  /* 0x0000001f003f7c02 */ /* 0x000fe40008000f00 */
[----:B------:R-:W-:Y:S01]  /*7ab0*/  IADD3 R128, PT, PT, R5, 0xe, RZ ;  /* 0x0000000e05807810 */ /* 0x000fe20007ffe0ff */
[----:B---3--:R-:W-:Y:S02]  /*7ac0*/  @P5 HADD2.F32 R48, -RZ, R48.H0_H0 ;  /* 0x20000030ff305230 */ /* 0x008fe40000004100 */
[----:B--2---:R-:W-:-:S05]  /*7ad0*/  @P5 HADD2.F32 R32, -RZ, R32.H0_H0 ;  /* 0x20000020ff205230 */ /* 0x004fca0000004100 */
[----:B------:R-:W-:Y:S02]  /*7ae0*/  @P5 FFMA R62, R48, R32, R11 ;  /* 0x00000020303e5223 */ /* 0x000fe4000000000b */
[----:B------:R-:W2:Y:S01]  /*7af0*/  @P1 LDC R48, c[0x0][0x3e0] ;  /* 0x0000f800ff301b82 */ /* 0x000ea20000000800 */
[----:B----4-:R-:W-:Y:S02]  /*7b00*/  @P0 HADD2.F32 R8, -RZ, R8.H0_H0 ;  /* 0x20000008ff080230 */ /* 0x010fe40000004100 */
[----:B------:R-:W-:Y:S02]  /*7b10*/  @P4 HADD2.F32 R79, -RZ, R79.H0_H0 ;  /* 0x2000004fff4f4230 */ /* 0x000fe40000004100 */
[----:B-----5:R-:W-:Y:S02]  /*7b20*/  @P4 HADD2.F32 R64, -RZ, R64.H0_H0 ;  /* 0x20000040ff404230 */ /* 0x020fe40000004100 */
[----:B------:R-:W-:Y:S02]  /*7b30*/  @P3 HADD2.F32 R3, -RZ, R3.H0_H0 ;  /* 0x20000003ff033230 */ /* 0x000fe40000004100 */
[----:B------:R-:W-:-:S02]  /*7b40*/  @P2 HADD2.F32 R33, -RZ, R33.H0_H0 ;  /* 0x20000021ff212230 */ /* 0x000fc40000004100 */
[----:B------:R-:W-:-:S05]  /*7b50*/  @P2 HADD2.F32 R50, -RZ, R50.H0_H0 ;  /* 0x20000032ff322230 */ /* 0x000fca0000004100 */
[----:B0-----:R-:W-:Y:S01]  /*7b60*/  @P2 FFMA R30, R50, R33, R31 ;  /* 0x00000021321e2223 */ /* 0x001fe2000000001f */
[----:B------:R-:W-:Y:S01]  /*7b70*/  ISETP.GE.AND P2, PT, R10, UR5, PT ;  /* 0x000000050a007c0c */ /* 0x000fe2000bf46270 */
[----:B------:R-:W-:Y:S01]  /*7b80*/  @P0 HADD2.F32 R10, -RZ, R9.H0_H0 ;  /* 0x20000009ff0a0230 */ /* 0x000fe20000004100 */
[----:B------:R-:W0:Y:S01]  /*7b90*/  @P6 LDC.64 R32, c[0x0][0x3b0] ;  /* 0x0000ec00ff206b82 */ /* 0x000e220000000a00 */
[----:B------:R-:W-:Y:S01]  /*7ba0*/  @P3 HADD2.F32 R9, -RZ, R6.H0_H0 ;  /* 0x20000006ff093230 */ /* 0x000fe20000004100 */
[----:B------:R-:W-:Y:S02]  /*7bb0*/  ISETP.LT.AND P5, PT, R34, UR4, !P2 ;  /* 0x0000000422007c0c */ /* 0x000fe4000d7a1270 */
[----:B-1----:R-:W-:Y:S02]  /*7bc0*/  @P0 FFMA R78, R10, R8, R7 ;  /* 0x000000080a4e0223 */ /* 0x002fe40000000007 */
[----:B------:R-:W-:Y:S01]  /*7bd0*/  @P3 FFMA R47, R9, R3, R2 ;  /* 0x00000003092f3223 */ /* 0x000fe20000000002 */
[----:B------:R-:W-:Y:S01]  /*7be0*/  ISETP.LT.AND P3, PT, R4, UR4, !P2 ;  /* 0x0000000404007c0c */ /* 0x000fe2000d761270 */
[----:B------:R-:W1:Y:S01]  /*7bf0*/  @P4 LDC R50, c[0x0][0x3e0] ;  /* 0x0000f800ff324b82 */ /* 0x000e620000000800 */
[----:B------:R-:W-:-:S02]  /*7c00*/  ISETP.LT.AND P0, PT, R18, UR4, !P2 ;  /* 0x0000000412007c0c */ /* 0x000fc4000d701270 */
[----:B------:R-:W-:-:S05]  /*7c10*/  ISETP.LT.AND P2, PT, R0, UR4, !P2 ;  /* 0x0000000400007c0c */ /* 0x000fca000d741270 */
[----:B------:R-:W3:Y:S08]  /*7c20*/  @P5 LDC.64 R8, c[0x0][0x3b0] ;  /* 0x0000ec00ff085b82 */ /* 0x000ef00000000a00 */
[----:B------:R-:W4:Y:S08]  /*7c30*/  @P3 LDC.64 R6, c[0x0][0x3b0] ;  /* 0x0000ec00ff063b82 */ /* 0x000f300000000a00 */
[----:B------:R-:W5:Y:S08]  /*7c40*/  @P0 LDC.64 R10, c[0x0][0x3b0] ;  /* 0x0000ec00ff0a0b82 */ /* 0x000f700000000a00 */
[----:B------:R-:W5:Y:S01]  /*7c50*/  @P2 LDC.64 R2, c[0x0][0x3b0] ;  /* 0x0000ec00ff022b82 */ /* 0x000f620000000a00 */
[----:B0-----:R-:W-:-:S04]  /*7c60*/  @P6 IMAD.WIDE.U32 R80, R12, R32, RZ ;  /* 0x000000200c506225 */ /* 0x001fc800078e00ff */
[----:B------:R-:W-:Y:S02]  /*7c70*/  IMAD.U32 R31, RZ, RZ, UR31 ;  /* 0x0000001fff1f7e24 */ /* 0x000fe4000f8e00ff */
[----:B-1----:R-:W-:Y:S01]  /*7c80*/  @P4 FFMA R31, R79, R64, R50 ;  /* 0x000000404f1f4223 */ /* 0x002fe20000000032 */
        /* <DEDUP_REMOVED lines=12> */
[----:B------:R-:W2:Y:S01]  /*7d50*/  @P3 LDG.E.U16 R10, desc[UR8][R86.64] ;  /* 0x00000008560a3981 */ /* 0x000ea2000c1e1500 */
[----:B------:R-:W-:Y:S01]  /*7d60*/  @P3 LEA R94, P1, R32, UR28, 0x1 ;  /* 0x0000001c205e3c11 */ /* 0x000fe2000f8208ff */
[C---:B------:R-:W-:Y:S01]  /*7d70*/  @P3 IMAD R7, R129.reuse, R7, R33 ;  /* 0x0000000781073224 */ /* 0x040fe200078e0221 */
[----:B------:R-:W-:Y:S01]  /*7d80*/  @P0 LEA R48, P4, R64, UR28, 0x1 ;  /* 0x0000001c40300c11 */ /* 0x000fe2000f8808ff */
[C---:B------:R-:W-:Y:S01]  /*7d90*/  @P0 IMAD R11, R129.reuse, R11, R65 ;  /* 0x0000000b810b0224 */ /* 0x040fe200078e0241 */
[----:B------:R-:W-:Y:S01]  /*7da0*/  P2R R8, PR, RZ, 0x40 ;  /* 0x00000040ff087803 */ /* 0x000fe20000000000 */
[----:B------:R-:W-:Y:S01]  /*7db0*/  @P2 IMAD.WIDE.U32 R80, R129, R2, RZ ;  /* 0x0000000281502225 */ /* 0x000fe200078e00ff */
[----:B------:R-:W-:Y:S01]  /*7dc0*/  IADD3 R2, PT, PT, R5, 0xe, RZ ;  /* 0x0000000e05027810 */ /* 0x000fe20007ffe0ff */
[----:B------:R-:W3:Y:S01]  /*7dd0*/  @P0 LDG.E.U16 R33, desc[UR8][R90.64] ;  /* 0x000000085a210981 */ /* 0x000ee2000c1e1500 */
[----:B------:R-:W-:Y:S01]  /*7de0*/  @P3 LEA.HI.X R95, R32, UR27, R7, 0x1, P1 ;  /* 0x0000001b205f3c11 */ /* 0x000fe200088f0c07 */
[----:B------:R-:W-:Y:S01]  /*7df0*/  @P2 IMAD R3, R129, R3, R81 ;  /* 0x0000000381032224 */ /* 0x000fe200078e0251 */
[----:B------:R-:W-:Y:S01]  /*7e00*/  @P0 LEA.HI.X R49, R64, UR27, R11, 0x1, P4 ;  /* 0x0000001b40310c11 */ /* 0x000fe2000a0f0c0b */
[----:B------:R-:W4:Y:S01]  /*7e10*/  @P5 LDG.E.U16 R32, desc[UR8][R82.64] ;  /* 0x0000000852205981 */ /* 0x000f22000c1e1500 */
[----:B------:R-:W-:Y:S01]  /*7e20*/  @P2 LEA R96, P1, R80, UR28, 0x1 ;  /* 0x0000001c50602c11 */ /* 0x000fe2000f8208ff */
[----:B------:R-:W0:Y:S01]  /*7e30*/  @P0 LDC R11, c[0x0][0x3e0] ;  /* 0x0000f800ff0b0b82 */ /* 0x000e220000000800 */
[----:B------:R-:W-:Y:S01]  /*7e40*/  ISETP.GE.AND P4, PT, R2, UR5, PT ;  /* 0x0000000502007c0c */ /* 0x000fe2000bf86270 */
[----:B------:R-:W5:Y:S01]  /*7e50*/  @P5 LDG.E.U16 R64, desc[UR8][R84.64] ;  /* 0x0000000854405981 */ /* 0x000f62000c1e1500 */
[----:B------:R-:W-:-:S02]  /*7e60*/  @P2 LEA.HI.X R97, R80, UR27, R3, 0x1, P1 ;  /* 0x0000001b50612c11 */ /* 0x000fc400088f0c03 */
[----:B------:R-:W-:Y:S01]  /*7e70*/  ISETP.LT.AND P1, PT, R34, UR4, !P4 ;  /* 0x0000000422007c0c */ /* 0x000fe2000e721270 */
[----:B------:R1:W2:Y:S04]  /*7e80*/  @P0 LDG.E.U16 R49, desc[UR8][R48.64] ;  /* 0x0000000830310981 */ /* 0x0002a8000c1e1500 */
[----:B------:R-:W3:Y:S08]  /*7e90*/  @P3 LDG.E.U16 R9, desc[UR8][R94.64] ;  /* 0x000000085e093981 */ /* 0x000ef0000c1e1500 */
[----:B------:R-:W1:Y:S01]  /*7ea0*/  @P1 LDC.64 R2, c[0x0][0x3b0] ;  /* 0x0000ec00ff021b82 */ /* 0x000e620000000a00 */
[----:B------:R-:W3:Y:S01]  /*7eb0*/  @P1 LDG.E.U16 R50, desc[UR8][R84.64] ;  /* 0x0000000854321981 */ /* 0x000ee2000c1e1500 */
[----:B-1----:R-:W-:-:S04]  /*7ec0*/  @P1 IMAD.WIDE.U32 R6, R128, R2, RZ ;  /* 0x0000000280061225 */ /* 0x002fc800078e00ff */
[----:B------:R-:W-:Y:S01]  /*7ed0*/  @P1 IMAD R3, R128, R3, R7 ;  /* 0x0000000380031224 */ /* 0x000fe200078e0207 */
[C---:B------:R-:W-:Y:S01]  /*7ee0*/  @P1 LEA R98, P6, R6.reuse, UR28, 0x1 ;  /* 0x0000001c06621c11 */ /* 0x040fe2000f8c08ff */
[----:B------:R-:W3:Y:S03]  /*7ef0*/  @P2 LDG.E.U16 R7, desc[UR8][R88.64] ;  /* 0x0000000858072981 */ /* 0x000ee6000c1e1500 */
[----:B------:R-:W-:Y:S02]  /*7f00*/  @P1 LEA.HI.X R99, R6, UR27, R3, 0x1, P6 ;  /* 0x0000001b06631c11 */ /* 0x000fe4000b0f0c03 */
[----:B------:R-:W-:Y:S01]  /*7f10*/  ISETP.NE.AND P6, PT, R8, RZ, PT ;  /* 0x000000ff0800720c */ /* 0x000fe20003fc5270 */
[----:B------:R-:W3:Y:S01]  /*7f20*/  @P2 LDG.E.U16 R6, desc[UR8][R96.64] ;  /* 0x0000000860062981 */ /* 0x000ee2000c1e1500 */
[----:B------:R-:W1:Y:S03]  /*7f30*/  @P5 LDC R3, c[0x0][0x3e0] ;  /* 0x0000f800ff035b82 */ /* 0x000e660000000800 */
[----:B------:R-:W3:Y:S01]  /*7f40*/  @P1 LDG.E.U16 R2, desc[UR8][R98.64] ;  /* 0x0000000862021981 */ /* 0x000ee2000c1e1500 */
[----:B------:R-:W-:-:S04]  /*7f50*/  MOV R48, UR31 ;  /* 0x0000001f00307c02 */ /* 0x000fc80008000f00 */
[----:B------:R-:W0:Y:S03]  /*7f60*/  @P3 LDC R8, c[0x0][0x3e0] ;  /* 0x0000f800ff083b82 */ /* 0x000e260000000800 */
[----:B------:R-:W3:Y:S04]  /*7f70*/  @P6 LDG.E.U16 R66, desc[UR8][R92.64] ;  /* 0x000000085c426981 */ /* 0x000ee8000c1e1500 */
[----:B------:R-:W3:Y:S01]  /*7f80*/  @P6 LDG.E.U16 R80, desc[UR8][R88.64] ;  /* 0x0000000858506981 */ /* 0x000ee2000c1e1500 */
[----:B------:R-:W0:Y:S01]  /*7f90*/  @P6 LDC R65, c[0x0][0x3e0] ;  /* 0x0000f800ff416b82 */ /* 0x000e220000000800 */
[----:B------:R-:W-:Y:S01]  /*7fa0*/  MOV R79, UR31 ;  /* 0x0000001f004f7c02 */ /* 0x000fe20008000f00 */
[----:B----4-:R-:W-:-:S02]  /*7fb0*/  @P5 HADD2.F32 R32, -RZ, R32.H0_H0 ;  /* 0x20000020ff205230 */ /* 0x010fc40000004100 */
[----:B-----5:R-:W-:-:S05]  /*7fc0*/  @P5 HADD2.F32 R64, -RZ, R64.H0_H0 ;  /* 0x20000040ff405230 */ /* 0x020fca0000004100 */
[----:B-1----:R-:W-:Y:S02]  /*7fd0*/  @P5 FFMA R48, R64, R32, R3 ;  /* 0x0000002040305223 */ /* 0x002fe40000000003 */
[----:B------:R-:W1:Y:S01]  /*7fe0*/  @P2 LDC R3, c[0x0][0x3e0] ;  /* 0x0000f800ff032b82 */ /* 0x000e620000000800 */
[----:B------:R-:W-:Y:S01]  /*7ff0*/  ISETP.LT.AND P5, PT, R4, UR4, !P4 ;  /* 0x0000000404007c0c */ /* 0x000fe2000e7a1270 */
[----:B--2---:R-:W-:Y:S02]  /*8000*/  @P0 HADD2.F32 R49, -RZ, R49.H0_H0 ;  /* 0x20000031ff310230 */ /* 0x004fe40000004100 */
[----:B---3--:R-:W-:Y:S02]  /*8010*/  @P3 HADD2.F32 R9, -RZ, R9.H0_H0 ;  /* 0x20000009ff093230 */ /* 0x008fe40000004100 */
[----:B------:R-:W-:Y:S01]  /*8020*/  IMAD.U32 R32, RZ, RZ, UR31 ;  /* 0x0000001fff207e24 */ /* 0x000fe2000f8e00ff */
[----:B------:R-:W-:Y:S01]  /*8030*/  MOV R64, UR31 ;  /* 0x0000001f00407c02 */ /* 0x000fe20008000f00 */
[----:B------:R-:W-:-:S02]  /*8040*/  @P1 HADD2.F32 R50, -RZ, R50.H0_H0 ;  /* 0x20000032ff321230 */ /* 0x000fc40000004100 */
[----:B------:R-:W-:Y:S02]  /*8050*/  @P6 HADD2.F32 R66, -RZ, R66.H0_H0 ;  /* 0x20000042ff426230 */ /* 0x000fe40000004100 */
[----:B------:R-:W-:-:S05]  /*8060*/  @P6 HADD2.F32 R80, -RZ, R80.H0_H0 ;  /* 0x20000050ff506230 */ /* 0x000fca0000004100 */
[----:B0-----:R-:W-:Y:S01]  /*8070*/  @P6 FFMA R79, R80, R66, R65 ;  /* 0x00000042504f6223 */ /* 0x001fe20000000041 */
[----:B------:R-:W-:Y:S01]  /*8080*/  ISETP.LT.AND P6, PT, R18, UR4, !P4 ;  /* 0x0000000412007c0c */ /* 0x000fe2000e7c1270 */
[----:B------:R-:W-:Y:S01]  /*8090*/  @P0 HADD2.F32 R66, -RZ, R33.H0_H0 ;  /* 0x20000021ff420230 */ /* 0x000fe20000004100 */
[----:B------:R-:W-:Y:S01]  /*80a0*/  IADD3 R65, PT, PT, R5, 0xf, RZ ;  /* 0x0000000f05417810 */ /* 0x000fe20007ffe0ff */
[----:B------:R-:W-:Y:S01]  /*80b0*/  @P3 HADD2.F32 R33, -RZ, R10.H0_H0 ;  /* 0x2000000aff213230 */ /* 0x000fe20000004100 */
[----:B------:R-:W-:Y:S02]  /*80c0*/  ISETP.LT.AND P4, PT, R0, UR4, !P4 ;  /* 0x0000000400007c0c */ /* 0x000fe4000e781270 */
[----:B------:R-:W-:Y:S01]  /*80d0*/  @P0 FFMA R32, R66, R49, R11 ;  /* 0x0000003142200223 */ /* 0x000fe2000000000b */
[----:B------:R-:W-:Y:S01]  /*80e0*/  ISETP.GE.AND P0, PT, R65, UR5, PT ;  /* 0x0000000541007c0c */ /* 0x000fe2000bf06270 */
[----:B------:R-:W-:Y:S01]  /*80f0*/  @P3 FFMA R64, R33, R9, R8 ;  /* 0x0000000921403223 */ /* 0x000fe20000000008 */
[----:B------:R-:W-:Y:S01]  /*8100*/  @P2 HADD2.F32 R6, -RZ, R6.H0_H0 ;  /* 0x20000006ff062230 */ /* 0x000fe20000004100 */
[----:B------:R-:W0:Y:S01]  /*8110*/  @P1 LDC R33, c[0x0][0x3e0] ;  /* 0x0000f800ff211b82 */ /* 0x000e220000000800 */
[----:B------:R-:W-:Y:S01]  /*8120*/  @P2 HADD2.F32 R8, -RZ, R7.H0_H0 ;  /* 0x20000007ff082230 */ /* 0x000fe20000004100 */
[----:B------:R-:W-:-:S06]  /*8130*/  ISETP.LT.AND P3, PT, R18, UR4, !P0 ;  /* 0x0000000412007c0c */ /* 0x000fcc000c761270 */
[----:B------:R-:W2:Y:S01]  /*8140*/  @P6 LDC.64 R82, c[0x0][0x3b0] ;  /* 0x0000ec00ff526b82 */ /* 0x000ea20000000a00 */
[----:B------:R-:W-:Y:S01]  /*8150*/  MOV R80, UR31 ;  /* 0x0000001f00507c02 */ /* 0x000fe20008000f00 */
[----:B-1----:R-:W-:Y:S01]  /*8160*/  @P2 FFMA R80, R8, R6, R3 ;  /* 0x0000000608502223 */ /* 0x002fe20000000003 */
[----:B------:R-:W-:-:S05]  /*8170*/  ISETP.LT.AND P2, PT, R34, UR4, !P0 ;  /* 0x0000000422007c0c */ /* 0x000fca000c741270 */
[----:B------:R-:W1:Y:S08]  /*8180*/  @P5 LDC.64 R10, c[0x0][0x3b0] ;  /* 0x0000ec00ff0a5b82 */ /* 0x000e700000000a00 */
[----:B------:R-:W3:Y:S01]  /*8190*/  @P4 LDC.64 R8, c[0x0][0x3b0] ;  /* 0x0000ec00ff084b82 */ /* 0x000ee20000000a00 */
[----:B------:R-:W-:-:S07]  /*81a0*/  @P1 HADD2.F32 R34, -RZ, R2.H0_H0 ;  /* 0x20000002ff221230 */ /* 0x000fce0000004100 */
[----:B------:R-:W4:Y:S01]  /*81b0*/  @P3 LDC.64 R6, c[0x0][0x3b0] ;  /* 0x0000ec00ff063b82 */ /* 0x000f220000000a00 */
[----:B--2---:R-:W-:-:S07]  /*81c0*/  @P6 IMAD.WIDE.U32 R92, R128, R82, RZ ;  /* 0x00000052805c6225 */ /* 0x004fce00078e00ff */
[----:B------:R-:W2:Y:S01]  /*81d0*/  @P2 LDC.64 R2, c[0x0][0x3b0] ;  /* 0x0000ec00ff022b82 */ /* 0x000ea20000000a00 */
[----:B------:R-:W-:Y:S01]  /*81e0*/  MOV R49, UR31 ;  /* 0x0000001f00317c02 */ /* 0x000fe20008000f00 */
[----:B0-----:R-:W-:Y:S01]  /*81f0*/  @P1 FFMA R49, R50, R34, R33 ;  /* 0x0000002232311223 */ /* 0x001fe20000000021 */
[----:B------:R-:W-:Y:S01]  /*8200*/  @P6 IMAD R83, R128, R83, R93 ;  /* 0x0000005380536224 */ /* 0x000fe200078e025d */
[----:B------:R-:W-:Y:S01]  /*8210*/  @P6 LEA R96, P1, R92, UR28, 0x1 ;  /* 0x0000001c5c606c11 */ /* 0x000fe2000f8208ff */
[----:B-1----:R-:W-:-:S03]  /*8220*/  @P5 IMAD.WIDE.U32 R94, R128, R10, RZ ;  /* 0x0000000a805e5225 */ /* 0x002fc600078e00ff */
[----:B------:R-:W-:Y:S01]  /*8230*/  @P6 LEA.HI.X R97, R92, UR27, R83, 0x1, P1 ;  /* 0x0000001b5c616c11 */ /* 0x000fe200088f0c53 */
[----:B------:R-:W-:Y:S01]  /*8240*/  @P5 IMAD R33, R128, R11, R95 ;  /* 0x0000000b80215224 */ /* 0x000fe200078e025f */
[----:B------:R-:W-:Y:S01]  /*8250*/  @P5 LEA R98, P1, R94, UR28, 0x1 ;  /* 0x0000001c5e625c11 */ /* 0x000fe2000f8208ff */
[----:B---3--:R-:W-:Y:S01]  /*8260*/  @P4 IMAD.WIDE.U32 R82, R128, R8, RZ ;  /* 0x0000000880524225 */ /* 0x008fe200078e00ff */
[----:B------:R-:W-:Y:S01]  /*8270*/  IADD3 R11, PT, PT, R5, 0xf, RZ ;  /* 0x0000000f050b7810 */ /* 0x000fe20007ffe0ff */
[----:B------:R-:W0:Y:S01]  /*8280*/  @P3 LDC R50, c[0x0][0x3e0] ;  /* 0x0000f800ff323b82 */ /* 0x000e220000000800 */
[----:B------:R-:W-:Y:S01]  /*8290*/  @P5 LEA.HI.X R99, R94, UR27, R33, 0x1, P1 ;  /* 0x0000001b5e635c11 */ /* 0x000fe200088f0c21 */
[----:B------:R-:W-:Y:S01]  /*82a0*/  @P4 IMAD R9, R128, R9, R83 ;  /* 0x0000000980094224 */ /* 0x000fe200078e0253 */
[----:B------:R-:W-:Y:S01]  /*82b0*/  @P4 LEA R100, P1, R82, UR28, 0x1 ;  /* 0x0000001c52644c11 */ /* 0x000fe2000f8208ff */
[----:B----4-:R-:W-:-:S03]  /*82c0*/  @P3 IMAD.WIDE.U32 R92, R11, R6, RZ ;  /* 0x000000060b5c3225 */ /* 0x010fc600078e00ff */
[----:B------:R-:W-:Y:S01]  /*82d0*/  @P4 LEA.HI.X R101, R82, UR27, R9, 0x1, P1 ;  /* 0x0000001b52654c11 */ /* 0x000fe200088f0c09 */
[C---:B------:R-:W-:Y:S01]  /*82e0*/  @P3 IMAD R7, R11.reuse, R7, R93 ;  /* 0x000000070b073224 */ /* 0x040fe200078e025d */
[C---:B------:R-:W-:Y:S01]  /*82f0*/  @P3 LEA R104, P1, R92.reuse, UR28, 0x1 ;  /* 0x0000001c5c683c11 */ /* 0x040fe2000f8208ff */
[----:B------:R-:W1:Y:S01]  /*8300*/  @P5 LDC R82, c[0x0][0x3e0] ;  /* 0x0000f800ff525b82 */ /* 0x000e620000000800 */
[C---:B--2---:R-:W-:Y:S02]  /*8310*/  @P2 IMAD.WIDE.U32 R8, R11.reuse, R2, RZ ;  /* 0x000000020b082225 */ /* 0x044fe400078e00ff */
[----:B------:R-:W-:Y:S02]  /*8320*/  @P3 LEA.HI.X R105, R92, UR27, R7, 0x1, P1 ;  /* 0x0000001b5c693c11 */ /* 0x000fe400088f0c07 */
[----:B------:R-:W-:Y:S01]  /*8330*/  @P2 IMAD R3, R11, R3, R9 ;  /* 0x000000030b032224 */ /* 0x000fe200078e0209 */
[C---:B------:R-:W-:Y:S02]  /*8340*/  @P2 LEA R94, P1, R8.reuse, UR28, 0x1 ;  /* 0x0000001c085e2c11 */ /* 0x040fe4000f8208ff */
[----:B------:R-:W-:Y:S01]  /*8350*/  P2R R10, PR, RZ, 0x40 ;  /* 0x00000040ff0a7803 */ /* 0x000fe20000000000 */
[----:B------:R-:W2:Y:S01]  /*8360*/  @P3 LDG.E.U16 R9, desc[UR8][R104.64] ;  /* 0x0000000868093981 */ /* 0x000ea2000c1e1500 */
[----:B------:R-:W-:Y:S01]  /*8370*/  @P2 LEA.HI.X R95, R8, UR27, R3, 0x1, P1 ;  /* 0x0000001b085f2c11 */ /* 0x000fe200088f0c03 */
[----:B------:R-:W3:Y:S01]  /*8380*/  @P4 LDC R66, c[0x0][0x3e0] ;  /* 0x0000f800ff424b82 */ /* 0x000ee20000000800 */
[----:B------:R-:W-:Y:S01]  /*8390*/  ISETP.LT.AND P1, PT, R4, UR4, !P0 ;  /* 0x0000000404007c0c */ /* 0x000fe2000c721270 */
[----:B------:R-:W4:Y:S04]  /*83a0*/  @P5 LDG.E.U16 R8, desc[UR8][R86.64] ;  /* 0x0000000856085981 */ /* 0x000f28000c1e1500 */
[----:B------:R-:W5:Y:S04]  /*83b0*/  @P4 LDG.E.U16 R4, desc[UR8][R100.64] ;  /* 0x0000000864044981 */ /* 0x000f68000c1e1500 */
[----:B------:R0:W3:Y:S04]  /*83c0*/  @P2 LDG.E.U16 R94, desc[UR8][R94.64] ;  /* 0x000000085e5e2981 */ /* 0x0000e8000c1e1500 */
[----:B------:R-:W1:Y:S01]  /*83d0*/  @P1 LDC.64 R2, c[0x0][0x3b0] ;  /* 0x0000ec00ff021b82 */ /* 0x000e620000000a00 */
[----:B------:R-:W-:Y:S01]  /*83e0*/  ISETP.LT.AND P0, PT, R0, UR4, !P0 ;  /* 0x0000000400007c0c */ /* 0x000fe2000c701270 */
[----:B------:R-:W3:Y:S01]  /*83f0*/  @P1 LDG.E.U16 R93, desc[UR8][R86.64] ;  /* 0x00000008565d1981 */ /* 0x000ee2000c1e1500 */
[----:B------:R-:W-:Y:S01]  /*8400*/  MOV R33, UR31 ;  /* 0x0000001f00217c02 */ /* 0x000fe20008000f00 */
[----:B------:R-:W-:-:S04]  /*8410*/  IMAD.U32 R34, RZ, RZ, UR31 ;  /* 0x0000001fff227e24 */ /* 0x000fc8000f8e00ff */
[----:B0-----:R-:W0:Y:S01]  /*8420*/  @P1 LDC R95, c[0x0][0x3e0] ;  /* 0x0000f800ff5f1b82 */ /* 0x001e220000000800 */
[----:B-1----:R-:W-:-:S04]  /*8430*/  @P1 IMAD.WIDE.U32 R6, R11, R2, RZ ;  /* 0x000000020b061225 */ /* 0x002fc800078e00ff */
[----:B------:R-:W-:Y:S01]  /*8440*/  @P1 IMAD R3, R11, R3, R7 ;  /* 0x000000030b031224 */ /* 0x000fe200078e0207 */
[----:B------:R-:W-:-:S04]  /*8450*/  @P1 LEA R106, P6, R6, UR28, 0x1 ;  /* 0x0000001c066a1c11 */ /* 0x000fc8000f8c08ff */
[----:B------:R-:W-:Y:S02]  /*8460*/  @P1 LEA.HI.X R107, R6, UR27, R3, 0x1, P6 ;  /* 0x0000001b066b1c11 */ /* 0x000fe4000b0f0c03 */
[----:B------:R-:W1:Y:S03]  /*8470*/  @P0 LDC.64 R2, c[0x0][0x3b0] ;  /* 0x0000ec00ff020b82 */ /* 0x000e660000000a00 */
[----:B------:R-:W3:Y:S01]  /*8480*/  @P1 LDG.E.U16 R92, desc[UR8][R106.64] ;  /* 0x000000086a5c1981 */ /* 0x000ee2000c1e1500 */
[----:B-1----:R-:W-:-:S03]  /*8490*/  @P0 IMAD.WIDE.U32 R6, R11, R2, RZ ;  /* 0x000000020b060225 */ /* 0x002fc600078e00ff */
[----:B------:R-:W3:Y:S01]  /*84a0*/  @P2 LDG.E.U16 R2, desc[UR8][R84.64] ;  /* 0x0000000854022981 */ /* 0x000ee2000c1e1500 */
[----:B------:R-:W-:Y:S01]  /*84b0*/  @P0 IMAD R3, R11, R3, R7 ;  /* 0x000000030b030224 */ /* 0x000fe200078e0207 */
[C---:B------:R-:W-:Y:S02]  /*84c0*/  @P0 LEA R108, P6, R6.reuse, UR28, 0x1 ;  /* 0x0000001c066c0c11 */ /* 0x040fe4000f8c08ff */
[----:B------:R-:W3:Y:S02]  /*84d0*/  @P5 LDG.E.U16 R7, desc[UR8][R98.64] ;  /* 0x0000000862075981 */ /* 0x000ee4000c1e1500 */
[----:B------:R-:W-:Y:S02]  /*84e0*/  @P0 LEA.HI.X R109, R6, UR27, R3, 0x1, P6 ;  /* 0x0000001b066d0c11 */ /* 0x000fe4000b0f0c03 */
[----:B------:R-:W-:Y:S01]  /*84f0*/  ISETP.NE.AND P6, PT, R10, RZ, PT ;  /* 0x000000ff0a00720c */ /* 0x000fe20003fc5270 */
[----:B------:R-:W3:Y:S04]  /*8500*/  @P3 LDG.E.U16 R3, desc[UR8][R90.64] ;  /* 0x000000085a033981 */ /* 0x000ee8000c1e1500 */
[----:B------:R-:W3:Y:S04]  /*8510*/  @P4 LDG.E.U16 R6, desc[UR8][R88.64] ;  /* 0x0000000858064981 */ /* 0x000ee8000c1e1500 */
[----:B------:R-:W3:Y:S04]  /*8520*/  @P0 LDG.E.U16 R83, desc[UR8][R108.64] ;  /* 0x000000086c530981 */ /* 0x000ee8000c1e1500 */
[----:B------:R1:W3:Y:S04]  /*8530*/  @P6 LDG.E.U16 R0, desc[UR8][R90.64] ;  /* 0x000000085a006981 */ /* 0x0002e8000c1e1500 */
[----:B------:R0:W3:Y:S04]  /*8540*/  @P6 LDG.E.U16 R10, desc[UR8][R96.64] ;  /* 0x00000008600a6981 */ /* 0x0000e8000c1e1500 */
[----:B------:R-:W3:Y:S01]  /*8550*/  @P0 LDG.E.U16 R91, desc[UR8][R88.64] ;  /* 0x00000008585b0981 */ /* 0x000ee2000c1e1500 */
[----:B-1----:R-:W1:Y:S08]  /*8560*/  @P0 LDC R90, c[0x0][0x3e0] ;  /* 0x0000f800ff5a0b82 */ /* 0x002e700000000800 */
[----:B0-----:R-:W0:Y:S08]  /*8570*/  @P6 LDC R97, c[0x0][0x3e0] ;  /* 0x0000f800ff616b82 */ /* 0x001e300000000800 */
[----:B------:R-:W1:Y:S01]  /*8580*/  @P2 LDC R96, c[0x0][0x3e0] ;  /* 0x0000f800ff602b82 */ /* 0x000e620000000800 */
[----:B------:R-:W-:-:S02]  /*8590*/  MOV R65, UR31 ;  /* 0x0000001f00417c02 */ /* 0x000fc40008000f00 */
[----:B------:R-:W-:Y:S01]  /*85a0*/  MOV R81, UR31 ;  /* 0x0000001f00517c02 */ /* 0x000fe20008000f00 */
[----:B------:R-:W-:Y:S01]  /*85b0*/  UIADD3 UR11, UP0, UPT, UR28, 0x2, URZ ;  /* 0x000000021c0b7890 */ /* 0x000fe2000ff1e0ff */
[----:B------:R-:W-:-:S03]  /*85c0*/  UMOV UR12, UR32 ;  /* 0x00000020000c7c82 */ /* 0x000fc60008000000 */
[----:B------:R-:W-:Y:S01]  /*85d0*/  UIADD3.X UR10, UPT, UPT, URZ, UR27, URZ, UP0, !UPT ;  /* 0x0000001bff0a7290 */ /* 0x000fe200087fe4ff */
[----:B--2---:R-:W-:Y:S02]  /*85e0*/  @P3 HADD2.F32 R9, -RZ, R9.H0_H0 ;  /* 0x20000009ff093230 */ /* 0x004fe40000004100 */
[----:B----4-:R-:W-:Y:S02]  /*85f0*/  @P5 HADD2.F32 R101, -RZ, R8.H0_H0 ;  /* 0x20000008ff655230 */ /* 0x010fe40000004100 */
[----:B-----5:R-:W-:Y:S02]  /*8600*/  @P4 HADD2.F32 R99, -RZ, R4.H0_H0 ;  /* 0x20000004ff634230 */ /* 0x020fe40000004100 */
[----:B---3--:R-:W-:Y:S02]  /*8610*/  @P1 HADD2.F32 R92, -RZ, R92.H0_H0 ;  /* 0x2000005cff5c1230 */ /* 0x008fe40000004100 */
[----:B------:R-:W-:Y:S02]  /*8620*/  @P5 HADD2.F32 R7, -RZ, R7.H0_H0 ;  /* 0x20000007ff075230 */ /* 0x000fe40000004100 */
[----:B------:R-:W-:-:S03]  /*8630*/  @P3 HADD2.F32 R3, -RZ, R3.H0_H0 ;  /* 0x20000003ff033230 */ /* 0x000fc60000004100 */
[----:B------:R-:W-:Y:S01]  /*8640*/  @P5 FFMA R65, R101, R7, R82 ;  /* 0x0000000765415223 */ /* 0x000fe20000000052 */
[----:B------:R-:W-:Y:S02]  /*8650*/  @P2 HADD2.F32 R7, -RZ, R2.H0_H0 ;  /* 0x20000002ff072230 */ /* 0x000fe40000004100 */
[----:B------:R-:W-:Y:S02]  /*8660*/  @P4 HADD2.F32 R105, -RZ, R6.H0_H0 ;  /* 0x20000006ff694230 */ /* 0x000fe40000004100 */
[----:B------:R-:W-:Y:S01]  /*8670*/  @P3 FFMA R34, R3, R9, R50 ;  /* 0x0000000903223223 */ /* 0x000fe20000000032 */
[----:B------:R-:W-:Y:S02]  /*8680*/  @P2 HADD2.F32 R3, -RZ, R94.H0_H0 ;  /* 0x2000005eff032230 */ /* 0x000fe40000004100 */
[----:B------:R-:W-:Y:S02]  /*8690*/  @P6 HADD2.F32 R0, -RZ, R0.H0_H0 ;  /* 0x20000000ff006230 */ /* 0x000fe40000004100 */
[----:B------:R-:W-:-:S02]  /*86a0*/  @P6 HADD2.F32 R10, -RZ, R10.H0_H0 ;  /* 0x2000000aff0a6230 */ /* 0x000fc40000004100 */
[----:B------:R-:W-:-:S03]  /*86b0*/  @P0 HADD2.F32 R83, -RZ, R83.H0_H0 ;  /* 0x20000053ff530230 */ /* 0x000fc60000004100 */
[----:B0-----:R-:W-:Y:S01]  /*86c0*/  @P6 FFMA R33, R0, R10, R97 ;  /* 0x0000000a00216223 */ /* 0x001fe20000000061 */
[----:B------:R-:W-:Y:S02]  /*86d0*/  @P1 HADD2.F32 R0, -RZ, R93.H0_H0 ;  /* 0x2000005dff001230 */ /* 0x000fe40000004100 */
[----:B------:R-:W-:Y:S01]  /*86e0*/  @P4 FFMA R81, R105, R99, R66 ;  /* 0x0000006369514223 */ /* 0x000fe20000000042 */
[----:B------:R-:W-:Y:S01]  /*86f0*/  MOV R50, UR31 ;  /* 0x0000001f00327c02 */ /* 0x000fe20008000f00 */
[----:B-1----:R-:W-:Y:S01]  /*8700*/  @P2 FFMA R50, R7, R3, R96 ;  /* 0x0000000307322223 */ /* 0x002fe20000000060 */
[----:B------:R-:W-:Y:S01]  /*8710*/  MOV R66, UR31 ;  /* 0x0000001f00427c02 */ /* 0x000fe20008000f00 */
[----:B------:R-:W-:Y:S01]  /*8720*/  @P1 FFMA R66, R0, R92, R95 ;  /* 0x0000005c00421223 */ /* 0x000fe2000000005f */
[----:B------:R-:W-:Y:S02]  /*8730*/  MOV R82, UR31 ;  /* 0x0000001f00527c02 */ /* 0x000fe40008000f00 */
[----:B------:R-:W-:Y:S01]  /*8740*/  IADD3 R94, P3, PT, R88, 0x2, RZ ;  /* 0x00000002585e7810 */ /* 0x000fe20007f7e0ff */
[----:B------:R-:W-:Y:S01]  /*8750*/  @P0 HADD2.F32 R91, -RZ, R91.H0_H0 ;  /* 0x2000005bff5b0230 */ /* 0x000fe20000004100 */
[----:B------:R-:W-:-:S04]  /*8760*/  IADD3 R92, P2, PT, R86, 0x2, RZ ;  /* 0x00000002565c7810 */ /* 0x000fc80007f5e0ff */
[----:B------:R-:W-:Y:S01]  /*8770*/  @P0 FFMA R82, R91, R83, R90 ;  /* 0x000000535b520223 */ /* 0x000fe2000000005a */
[----:B------:R-:W-:Y:S02]  /*8780*/  IADD3 R97, P0, PT, R102, 0x2, RZ ;  /* 0x0000000266617810 */ /* 0x000fe40007f1e0ff */
[----:B------:R-:W-:Y:S02]  /*8790*/  IADD3 R90, P1, PT, R84, 0x2, RZ ;  /* 0x00000002545a7810 */ /* 0x000fe40007f3e0ff */
[----:B------:R-:W-:Y:S02]  /*87a0*/  IADD3.X R102, PT, PT, RZ, R103, RZ, P0, !PT ;  /* 0x00000067ff667210 */ /* 0x000fe400007fe4ff */
[----:B------:R-:W-:Y:S02]  /*87b0*/  IADD3.X R95, PT, PT, RZ, R89, RZ, P3, !PT ;  /* 0x00000059ff5f7210 */ /* 0x000fe40001ffe4ff */
[----:B------:R-:W-:Y:S02]  /*87c0*/  IADD3.X R93, PT, PT, RZ, R87, RZ, P2, !PT ;  /* 0x00000057ff5d7210 */ /* 0x000fe400017fe4ff */
[----:B------:R-:W-:Y:S01]  /*87d0*/  IADD3.X R91, PT, PT, RZ, R85, RZ, P1, !PT ;  /* 0x00000055ff5b7210 */ /* 0x000fe20000ffe4ff */
[----:B------:R-:W-:Y:S06]  /*87e0*/  BRA.U !UP5, `(.L_x_134) ;  /* 0x000000310d387547 */ /* 0x000fec000b800000 */
[C---:B------:R-:W-:Y:S01]  /*87f0*/  IADD3 R126, PT, PT, R5.reuse, 0x4, RZ ;  /* 0x00000004057e7810 */ /* 0x040fe20007ffe0ff */
[C---:B------:R-:W-:Y:S01]  /*8800*/  VIADD R10, R18.reuse, 0x3 ;  /* 0x00000003120a7836 */ /* 0x040fe20000000000 */
[C---:B------:R-:W-:Y:S01]  /*8810*/  IADD3 R125, PT, PT, R5.reuse, 0x2, RZ ;  /* 0x00000002057d7810 */ /* 0x040fe20007ffe0ff */
[C---:B------:R-:W-:Y:S01]  /*8820*/  VIADD R8, R5.reuse, 0x5 ;  /* 0x0000000505087836 */ /* 0x040fe20000000000 */
[C---:B------:R-:W-:Y:S01]  /*8830*/  IADD3 R9, PT, PT, R5.reuse, 0x1, RZ ;  /* 0x0000000105097810 */ /* 0x040fe20007ffe0ff */
[C---:B------:R-:W-:Y:S01]  /*8840*/  VIADD R7, R18.reuse, 0x2 ;  /* 0x0000000212077836 */ /* 0x040fe20000000000 */
[C---:B------:R-:W-:Y:S01]  /*8850*/  IADD3 R124, PT, PT, R5.reuse, 0x3, RZ ;  /* 0x00000003057c7810 */ /* 0x040fe20007ffe0ff */
[C---:B------:R-:W-:Y:S01]  /*8860*/  VIADD R123, R5.reuse, 0xb ;  /* 0x0000000b057b7836 */ /* 0x040fe20000000000 */
[----:B------:R-:W-:Y:S01]  /*8870*/  IADD3 R6, PT, PT, R18, 0x1, RZ ;  /* 0x0000000112067810 */ /* 0x000fe20007ffe0ff */
[C---:B------:R-:W-:Y:S01]  /*8880*/  VIADD R121, R5.reuse, 0xd ;  /* 0x0000000d05797836 */ /* 0x040fe20000000000 */
[C---:B------:R-:W-:Y:S01]  /*8890*/  IADD3 R122, PT, PT, R5.reuse, 0xc, RZ ;  /* 0x0000000c057a7810 */ /* 0x040fe20007ffe0ff */
[C---:B------:R-:W-:Y:S01]  /*88a0*/  VIADD R119, R5.reuse, 0x7 ;  /* 0x0000000705777836 */ /* 0x040fe20000000000 */
[C---:B------:R-:W-:Y:S01]  /*88b0*/  IADD3 R120, PT, PT, R5.reuse, 0xe, RZ ;  /* 0x0000000e05787810 */ /* 0x040fe20007ffe0ff */
[C---:B------:R-:W-:Y:S01]  /*88c0*/  VIADD R117, R5.reuse, 0x8 ;  /* 0x0000000805757836 */ /* 0x040fe20000000000 */
[C---:B------:R-:W-:Y:S01]  /*88d0*/  IADD3 R118, PT, PT, R5.reuse, 0x6, RZ ;  /* 0x0000000605767810 */ /* 0x040fe20007ffe0ff */
[C---:B------:R-:W-:Y:S01]  /*88e0*/  VIADD R115, R5.reuse, 0x9 ;  /* 0x0000000905737836 */ /* 0x040fe20000000000 */
[----:B------:R-:W-:-:S07]  /*88f0*/  IADD3 R116, PT, PT, R5, 0xf, RZ ;  /* 0x0000000f05747810 */ /* 0x000fce0007ffe0ff */
.L_x_135:
[----:B------:R-:W-:Y:S01]  /*8900*/  ISETP.GE.AND P2, PT, R5, UR5, PT ;  /* 0x0000000505007c0c */ /* 0x000fe2000bf46270 */
[----:B------:R-:W-:Y:S01]  /*8910*/  UIADD3 UR12, UPT, UPT, UR12, 0x1, URZ ;  /* 0x000000010c0c7890 */ /* 0x000fe2000fffe0ff */
[----:B------:R-:W-:Y:S02]  /*8920*/  IADD3 R108, P1, PT, R135, UR11, RZ ;  /* 0x0000000b876c7c10 */ /* 0x000fe4000ff3e0ff */
[----:B------:R-:W-:Y:S02]  /*8930*/  ISETP.LT.AND P0, PT, R18, UR4, !P2 ;  /* 0x0000000412007c0c */ /* 0x000fe4000d701270 */
[----:B------:R-:W-:Y:S02]  /*8940*/  IADD3.X R109, PT, PT, R134, UR10, RZ, P1, !PT ;  /* 0x0000000a866d7c10 */ /* 0x000fe40008ffe4ff */
[----:B------:R-:W-:Y:S02]  /*8950*/  MOV R88, R97 ;  /* 0x0000006100587202 */ /* 0x000fe40000000f00 */
[----:B------:R-:W-:Y:S02]  /*8960*/  MOV R89, R102 ;  /* 0x0000006600597202 */ /* 0x000fe40000000f00 */
[----:B------:R-:W-:Y:S02]  /*8970*/  ISETP.GE.AND P6, PT, R9, UR5, PT ;  /* 0x0000000509007c0c */ /* 0x000fe4000bfc6270 */
[----:B------:R-:W-:Y:S02]  /*8980*/  ISETP.LT.AND P1, PT, R6, UR4, !P2 ;  /* 0x0000000406007c0c */ /* 0x000fe4000d721270 */
[----:B------:R-:W-:Y:S01]  /*8990*/  ISETP.LT.AND P3, PT, R18, UR4, !P6 ;  /* 0x0000000412007c0c */ /* 0x000fe2000f761270 */
[----:B------:R-:W2:Y:S01]  /*89a0*/  @P0 LDG.E.U16 R84, desc[UR8][R88.64] ;  /* 0x0000000858540981 */ /* 0x000ea2000c1e1500 */
[----:B------:R-:W-:Y:S02]  /*89b0*/  ISETP.LT.AND P4, PT, R6, UR4, !P6 ;  /* 0x0000000406007c0c */ /* 0x000fe4000f781270 */
[----:B------:R-:W-:Y:S01]  /*89c0*/  ISETP.LT.AND P5, PT, R7, UR4, !P6 ;  /* 0x0000000407007c0c */ /* 0x000fe2000f7a1270 */
[----:B------:R-:W3:Y:S01]  /*89d0*/  @P0 LDG.E.U16 R83, desc[UR8][R108.64] ;  /* 0x000000086c530981 */ /* 0x000ee2000c1e1500 */
[----:B------:R-:W-:Y:S02]  /*89e0*/  ISETP.LT.AND P6, PT, R10, UR4, !P6 ;  /* 0x000000040a007c0c */ /* 0x000fe4000f7c1270 */
[----:B------:R-:W-:Y:S03]  /*89f0*/  LOP3.LUT R114, R114, 0xfffffffe, RZ, 0xc0, !PT ;  /* 0xfffffffe72727812 */ /* 0x000fe600078ec0ff */
[----:B------:R-:W4:Y:S04]  /*8a00*/  @P1 LDG.E.U16 R87, desc[UR8][R90.64] ;  /* 0x000000085a571981 */ /* 0x000f28000c1e1500 */
[----:B------:R-:W5:Y:S04]  /*8a10*/  @P1 LDG.E.U16 R86, desc[UR8][R108.64] ;  /* 0x000000086c561981 */ /* 0x000f68000c1e1500 */
[----:B------:R-:W5:Y:S04]  /*8a20*/  @P3 LDG.E.U16 R101, desc[UR8][R88.64] ;  /* 0x0000000858653981 */ /* 0x000f68000c1e1500 */
[----:B------:R-:W5:Y:S04]  /*8a30*/  @P4 LDG.E.U16 R99, desc[UR8][R90.64] ;  /* 0x000000085a634981 */ /* 0x000f68000c1e1500 */
[----:B------:R-:W5:Y:S01]  /*8a40*/  @P5 LDG.E.U16 R97, desc[UR8][R92.64] ;  /* 0x000000085c615981 */ /* 0x000f62000c1e1500 */
[----:B--2---:R-:W-:Y:S02]  /*8a50*/  @P0 HADD2.F32 R84, -RZ, R84.H0_H0 ;  /* 0x20000054ff540230 */ /* 0x004fe40000004100 */
[----:B---3--:R-:W-:Y:S05]  /*8a60*/  @P0 HADD2.F32 R83, -RZ, R83.H0_H0 ;  /* 0x20000053ff530230 */ /* 0x008fea0000004100 */
[----:B------:R-:W-:Y:S01]  /*8a70*/  @P0 FFMA R17, R84, R83, R17 ;  /* 0x0000005354110223 */ /* 0x000fe20000000011 */
[----:B----4-:R-:W-:Y:S01]  /*8a80*/  @P1 HADD2.F32 R84, -RZ, R87.H0_H0 ;  /* 0x20000057ff541230 */ /* 0x010fe20000004100 */
[C---:B------:R-:W-:Y:S01]  /*8a90*/  @P3 IADD3 R112, P0, PT, R133.reuse, UR11, RZ ;  /* 0x0000000b85703c10 */ /* 0x040fe2000ff1e0ff */
[----:B------:R-:W2:Y:S01]  /*8aa0*/  @P6 LDG.E.U16 R87, desc[UR8][R94.64] ;  /* 0x000000085e576981 */ /* 0x000ea2000c1e1500 */
[----:B-----5:R-:W-:Y:S02]  /*8ab0*/  @P1 HADD2.F32 R83, -RZ, R86.H0_H0 ;  /* 0x20000056ff531230 */ /* 0x020fe40000004100 */
[----:B------:R-:W-:Y:S02]  /*8ac0*/  @P3 IADD3.X R113, PT, PT, R132, UR10, RZ, P0, !PT ;  /* 0x0000000a84713c10 */ /* 0x000fe400087fe4ff */
[C---:B------:R-:W-:Y:S01]  /*8ad0*/  @P4 IADD3 R110, P0, PT, R133.reuse, UR11, RZ ;  /* 0x0000000b856e4c10 */ /* 0x040fe2000ff1e0ff */
[----:B------:R-:W-:Y:S02]  /*8ae0*/  @P1 FFMA R35, R84, R83, R35 ;  /* 0x0000005354231223 */ /* 0x000fe40000000023 */
[----:B------:R-:W3:Y:S01]  /*8af0*/  @P3 LDG.E.U16 R100, desc[UR8][R112.64] ;  /* 0x0000000870643981 */ /* 0x000ee2000c1e1500 */
[C---:B------:R-:W-:Y:S02]  /*8b00*/  @P4 IADD3.X R111, PT, PT, R132.reuse, UR10, RZ, P0, !PT ;  /* 0x0000000a846f4c10 */ /* 0x040fe400087fe4ff */
[----:B------:R-:W-:Y:S03]  /*8b10*/  @P5 IADD3 R106, P0, PT, R133, UR11, RZ ;  /* 0x0000000b856a5c10 */ /* 0x000fe6000ff1e0ff */
[----:B------:R-:W4:Y:S01]  /*8b20*/  @P4 LDG.E.U16 R98, desc[UR8][R110.64] ;  /* 0x000000086e624981 */ /* 0x000f22000c1e1500 */
[----:B------:R-:W-:Y:S02]  /*8b30*/  @P5 IADD3.X R107, PT, PT, R132, UR10, RZ, P0, !PT ;  /* 0x0000000a846b5c10 */ /* 0x000fe400087fe4ff */
[----:B------:R-:W-:Y:S02]  /*8b40*/  ISETP.LT.AND P0, PT, R7, UR4, !P2 ;  /* 0x0000000407007c0c */ /* 0x000fe4000d701270 */
[----:B------:R-:W-:Y:S01]  /*8b50*/  ISETP.LT.AND P2, PT, R10, UR4, !P2 ;  /* 0x000000040a007c0c */ /* 0x000fe2000d741270 */
[----:B------:R-:W5:Y:S10]  /*8b60*/  @P5 LDG.E.U16 R85, desc[UR8][R106.64] ;  /* 0x000000086a555981 */ /* 0x000f74000c1e1500 */
[----:B------:R-:W2:Y:S04]  /*8b70*/  @P0 LDG.E.U16 R103, desc[UR8][R92.64] ;  /* 0x000000085c670981 */ /* 0x000ea8000c1e1500 */
[----:B------:R-:W3:Y:S04]  /*8b80*/  @P0 LDG.E.U16 R102, desc[UR8][R108.64] ;  /* 0x000000086c660981 */ /* 0x000ee8000c1e1500 */
[----:B------:R0:W4:Y:S04]  /*8b90*/  @P2 LDG.E.U16 R96, desc[UR8][R108.64] ;  /* 0x000000086c602981 */ /* 0x000128000c1e1500 */
[----:B------:R-:W5:Y:S01]  /*8ba0*/  @P2 LDG.E.U16 R104, desc[UR8][R94.64] ;  /* 0x000000085e682981 */ /* 0x000f62000c1e1500 */
[----:B0-----:R-:W-:Y:S04]  /*8bb0*/  @P6 IADD3 R108, P1, PT, R133, UR11, RZ ;  /* 0x0000000b856c6c10 */ /* 0x001fe8000ff3e0ff */
[----:B------:R-:W-:Y:S02]  /*8bc0*/  @P6 IADD3.X R109, PT, PT, R132, UR10, RZ, P1, !PT ;  /* 0x0000000a846d6c10 */ /* 0x000fe40008ffe4ff */
[C---:B------:R-:W-:Y:S03]  /*8bd0*/  ISETP.GE.AND P1, PT, R125.reuse, UR5, PT ;  /* 0x000000057d007c0c */ /* 0x040fe6000bf26270 */
[----:B------:R-:W5:Y:S01]  /*8be0*/  @P6 LDG.E.U16 R86, desc[UR8][R108.64] ;  /* 0x000000086c566981 */ /* 0x000f62000c1e1500 */
[----:B--2---:R-:W-:Y:S02]  /*8bf0*/  @P0 HADD2.F32 R84, -RZ, R103.H0_H0 ;  /* 0x20000067ff540230 */ /* 0x004fe40000004100 */
[----:B---3--:R-:W-:Y:S05]  /*8c00*/  @P0 HADD2.F32 R83, -RZ, R102.H0_H0 ;  /* 0x20000066ff530230 */ /* 0x008fea0000004100 */
[----:B------:R-:W-:Y:S01]  /*8c10*/  @P0 FFMA R51, R84, R83, R51 ;  /* 0x0000005354330223 */ /* 0x000fe20000000033 */
[----:B----4-:R-:W-:Y:S01]  /*8c20*/  @P2 HADD2.F32 R83, -RZ, R96.H0_H0 ;  /* 0x20000060ff532230 */ /* 0x010fe20000004100 */
[----:B------:R-:W-:Y:S01]  /*8c30*/  ISETP.LT.AND P0, PT, R18, UR4, !P1 ;  /* 0x0000000412007c0c */ /* 0x000fe2000cf01270 */
[----:B-----5:R-:W-:Y:S05]  /*8c40*/  @P2 HADD2.F32 R84, -RZ, R104.H0_H0 ;  /* 0x20000068ff542230 */ /* 0x020fea0000004100 */
[----:B------:R-:W-:Y:S01]  /*8c50*/  @P2 FFMA R67, R84, R83, R67 ;  /* 0x0000005354432223 */ /* 0x000fe20000000043 */
[----:B------:R-:W-:Y:S01]  /*8c60*/  @P3 HADD2.F32 R83, -RZ, R101.H0_H0 ;  /* 0x20000065ff533230 */ /* 0x000fe20000004100 */
[----:B------:R-:W-:Y:S01]  /*8c70*/  ISETP.GE.AND P2, PT, R125, UR5, PT ;  /* 0x000000057d007c0c */ /* 0x000fe2000bf46270 */
[----:B------:R-:W-:Y:S04]  /*8c80*/  @P3 HADD2.F32 R84, -RZ, R100.H0_H0 ;  /* 0x20000064ff543230 */ /* 0x000fe80000004100 */
[----:B------:R-:W0:Y:S01]  /*8c90*/  @P0 LDC.64 R140, c[0x0][0x3b0] ;  /* 0x0000ec00ff8c0b82 */ /* 0x000e220000000a00 */
[----:B------:R-:W2:Y:S01]  /*8ca0*/  @P0 LDG.E.U16 R102, desc[UR8][R88.64] ;  /* 0x0000000858660981 */ /* 0x000ea2000c1e1500 */
[----:B------:R-:W-:Y:S01]  /*8cb0*/  @P3 FFMA R20, R83, R84, R20 ;  /* 0x0000005453143223 */ /* 0x000fe20000000014 */
[----:B------:R-:W-:Y:S01]  /*8cc0*/  @P4 HADD2.F32 R83, -RZ, R99.H0_H0 ;  /* 0x20000063ff534230 */ /* 0x000fe20000004100 */
[----:B------:R-:W-:Y:S01]  /*8cd0*/  ISETP.GE.AND P3, PT, R125, UR5, PT ;  /* 0x000000057d007c0c */ /* 0x000fe2000bf66270 */
[----:B------:R-:W-:Y:S05]  /*8ce0*/  @P4 HADD2.F32 R84, -RZ, R98.H0_H0 ;  /* 0x20000062ff544230 */ /* 0x000fea0000004100 */
[----:B------:R-:W-:Y:S01]  /*8cf0*/  @P4 FFMA R36, R83, R84, R36 ;  /* 0x0000005453244223 */ /* 0x000fe20000000024 */
[----:B------:R-:W-:Y:S02]  /*8d00*/  @P5 HADD2.F32 R83, -RZ, R97.H0_H0 ;  /* 0x20000061ff535230 */ /* 0x000fe40000004100 */
[----:B------:R-:W-:Y:S05]  /*8d10*/  @P5 HADD2.F32 R84, -RZ, R85.H0_H0 ;  /* 0x20000055ff545230 */ /* 0x000fea0000004100 */
[----:B------:R-:W-:Y:S01]  /*8d20*/  @P5 FFMA R52, R83, R84, R52 ;  /* 0x0000005453345223 */ /* 0x000fe20000000034 */
[----:B------:R-:W-:Y:S01]  /*8d30*/  @P6 HADD2.F32 R83, -RZ, R87.H0_H0 ;  /* 0x20000057ff536230 */ /* 0x000fe20000004100 */
[----:B------:R-:W-:Y:S01]  /*8d40*/  ISETP.GE.AND P5, PT, R124, UR5, PT ;  /* 0x000000057c007c0c */ /* 0x000fe2000bfa6270 */
[----:B------:R-:W-:Y:S02]  /*8d50*/  @P6 HADD2.F32 R84, -RZ, R86.H0_H0 ;  /* 0x20000056ff546230 */ /* 0x000fe40000004100 */
[----:B0-----:R-:W-:Y:S04]  /*8d60*/  @P0 IMAD.WIDE.U32 R142, R125, R140, RZ ;  /* 0x0000008c7d8e0225 */ /* 0x001fe800078e00ff */
[----:B------:R-:W-:Y:S01]  /*8d70*/  @P6 FFMA R68, R83, R84, R68 ;  /* 0x0000005453446223 */ /* 0x000fe20000000044 */
[C---:B------:R-:W-:Y:S01]  /*8d80*/  @P0 IMAD R141, R125.reuse, R141, R143 ;  /* 0x0000008d7d8d0224 */ /* 0x040fe200078e028f */
[C---:B------:R-:W-:Y:S04]  /*8d90*/  @P0 LEA R104, P1, R142.reuse, UR11, 0x1 ;  /* 0x0000000b8e680c11 */ /* 0x040fe8000f8208ff */
[----:B------:R-:W-:Y:S02]  /*8da0*/  @P0 LEA.HI.X R105, R142, UR10, R141, 0x1, P1 ;  /* 0x0000000a8e690c11 */ /* 0x000fe400088f0c8d */
[----:B------:R-:W-:Y:S03]  /*8db0*/  ISETP.LT.AND P1, PT, R6, UR4, !P2 ;  /* 0x0000000406007c0c */ /* 0x000fe6000d721270 */
[----:B------:R0:W3:Y:S10]  /*8dc0*/  @P0 LDG.E.U16 R96, desc[UR8][R104.64] ;  /* 0x0000000868600981 */ /* 0x0000f4000c1e1500 */
[----:B------:R-:W1:Y:S01]  /*8dd0*/  @P1 LDC.64 R140, c[0x0][0x3b0] ;  /* 0x0000ec00ff8c1b82 */ /* 0x000e620000000a00 */
[----:B------:R-:W4:Y:S01]  /*8de0*/  @P1 LDG.E.U16 R101, desc[UR8][R90.64] ;  /* 0x000000085a651981 */ /* 0x000f22000c1e1500 */
[C---:B-1----:R-:W-:Y:S04]  /*8df0*/  @P1 IMAD.WIDE.U32 R142, R125.reuse, R140, RZ ;  /* 0x0000008c7d8e1225 */ /* 0x042fe800078e00ff */
[----:B------:R-:W-:Y:S01]  /*8e00*/  @P1 IMAD R141, R125, R141, R143 ;  /* 0x0000008d7d8d1224 */ /* 0x000fe200078e028f */
[C---:B------:R-:W-:Y:S04]  /*8e10*/  @P1 LEA R106, P2, R142.reuse, UR11, 0x1 ;  /* 0x0000000b8e6a1c11 */ /* 0x040fe8000f8408ff */
[----:B------:R-:W-:Y:S02]  /*8e20*/  @P1 LEA.HI.X R107, R142, UR10, R141, 0x1, P2 ;  /* 0x0000000a8e6b1c11 */ /* 0x000fe400090f0c8d */
[----:B------:R-:W-:Y:S02]  /*8e30*/  ISETP.LT.AND P2, PT, R7, UR4, !P3 ;  /* 0x0000000407007c0c */ /* 0x000fe4000df41270 */
[----:B------:R-:W-:Y:S01]  /*8e40*/  ISETP.LT.AND P3, PT, R10, UR4, !P3 ;  /* 0x000000040a007c0c */ /* 0x000fe2000df61270 */
[----:B------:R1:W5:Y:S10]  /*8e50*/  @P1 LDG.E.U16 R100, desc[UR8][R106.64] ;  /* 0x000000086a641981 */ /* 0x000374000c1e1500 */
[----:B------:R-:W0:Y:S01]  /*8e60*/  @P2 LDC.64 R140, c[0x0][0x3b0] ;  /* 0x0000ec00ff8c2b82 */ /* 0x000e220000000a00 */
[----:B------:R-:W5:Y:S04]  /*8e70*/  @P2 LDG.E.U16 R99, desc[UR8][R92.64] ;  /* 0x000000085c632981 */ /* 0x000f68000c1e1500 */
[----:B------:R-:W5:Y:S01]  /*8e80*/  @P3 LDG.E.U16 R97, desc[UR8][R94.64] ;  /* 0x000000085e613981 */ /* 0x000f62000c1e1500 */
[C---:B0-----:R-:W-:Y:S04]  /*8e90*/  @P2 IMAD.WIDE.U32 R142, R125.reuse, R140, RZ ;  /* 0x0000008c7d8e2225 */ /* 0x041fe800078e00ff */
[C---:B------:R-:W-:Y:S01]  /*8ea0*/  @P2 IMAD R141, R125.reuse, R141, R143 ;  /* 0x0000008d7d8d2224 */ /* 0x040fe200078e028f */
[C---:B------:R-:W-:Y:S04]  /*8eb0*/  @P2 LEA R104, P4, R142.reuse, UR11, 0x1 ;  /* 0x0000000b8e682c11 */ /* 0x040fe8000f8808ff */
[----:B------:R-:W-:Y:S02]  /*8ec0*/  @P2 LEA.HI.X R105, R142, UR10, R141, 0x1, P4 ;  /* 0x0000000a8e692c11 */ /* 0x000fe4000a0f0c8d */
[----:B------:R-:W0:Y:S03]  /*8ed0*/  @P3 LDC.64 R140, c[0x0][0x3b0] ;  /* 0x0000ec00ff8c3b82 */ /* 0x000e260000000a00 */
[----:B------:R-:W5:Y:S01]  /*8ee0*/  @P2 LDG.E.U16 R98, desc[UR8][R104.64] ;  /* 0x0000000868622981 */ /* 0x000f62000c1e1500 */
[C---:B0-----:R-:W-:Y:S04]  /*8ef0*/  @P3 IMAD.WIDE.U32 R142, R125.reuse, R140, RZ ;  /* 0x0000008c7d8e3225 */ /* 0x041fe800078e00ff */
[----:B------:R-:W-:Y:S01]  /*8f00*/  @P3 IMAD R141, R125, R141, R143 ;  /* 0x0000008d7d8d3224 */ /* 0x000fe200078e028f */
[C---:B-1----:R-:W-:Y:S04]  /*8f10*/  @P3 LEA R106, P4, R142.reuse, UR11, 0x1 ;  /* 0x0000000b8e6a3c11 */ /* 0x042fe8000f8808ff */
[----:B------:R-:W-:Y:S02]  /*8f20*/  @P3 LEA.HI.X R107, R142, UR10, R141, 0x1, P4 ;  /* 0x0000000a8e6b3c11 */ /* 0x000fe4000a0f0c8d */
[----:B------:R-:W-:Y:S03]  /*8f30*/  ISETP.LT.AND P4, PT, R18, UR4, !P5 ;  /* 0x0000000412007c0c */ /* 0x000fe6000ef81270 */
[----:B------:R0:W5:Y:S01]  /*8f40*/  @P3 LDG.E.U16 R85, desc[UR8][R106.64] ;  /* 0x000000086a553981 */ /* 0x000162000c1e1500 */
[----:B------:R-:W-:Y:S09]  /*8f50*/  P2R R4, PR, RZ, 0x10 ;  /* 0x00000010ff047803 */ /* 0x000ff20000000000 */
[----:B------:R-:W1:Y:S01]  /*8f60*/  @P4 LDC.64 R140, c[0x0][0x3b0] ;  /* 0x0000ec00ff8c4b82 */ /* 0x000e620000000a00 */
[----:B------:R-:W5:Y:S01]  /*8f70*/  @P4 LDG.E.U16 R87, desc[UR8][R88.64] ;  /* 0x0000000858574981 */ /* 0x000f62000c1e1500 */
[C---:B-1----:R-:W-:Y:S04]  /*8f80*/  @P4 IMAD.WIDE.U32 R142, R124.reuse, R140, RZ ;  /* 0x0000008c7c8e4225 */ /* 0x042fe800078e00ff */
[----:B------:R-:W-:Y:S01]  /*8f90*/  @P4 IMAD R141, R124, R141, R143 ;  /* 0x0000008d7c8d4224 */ /* 0x000fe200078e028f */
[C---:B------:R-:W-:Y:S04]  /*8fa0*/  @P4 LEA R108, P5, R142.reuse, UR11, 0x1 ;  /* 0x0000000b8e6c4c11 */ /* 0x040fe8000f8a08ff */
[----:B------:R-:W-:Y:S05]  /*8fb0*/  @P4 LEA.HI.X R109, R142, UR10, R141, 0x1, P5 ;  /* 0x0000000a8e6d4c11 */ /* 0x000fea000a8f0c8d */
[----:B------:R-:W5:Y:S01]  /*8fc0*/  @P4 LDG.E.U16 R86, desc[UR8][R108.64] ;  /* 0x000000086c564981 */ /* 0x000f62000c1e1500 */
[----:B------:R-:W-:Y:S04]  /*8fd0*/  ISETP.GE.AND P4, PT, R124, UR5, PT ;  /* 0x000000057c007c0c */ /* 0x000fe8000bf86270 */
[----:B------:R-:W-:Y:S02]  /*8fe0*/  ISETP.LT.AND P5, PT, R6, UR4, !P4 ;  /* 0x0000000406007c0c */ /* 0x000fe4000e7a1270 */
[----:B------:R-:W-:Y:S02]  /*8ff0*/  ISETP.LT.AND P6, PT, R7, UR4, !P4 ;  /* 0x0000000407007c0c */ /* 0x000fe4000e7c1270 */
[----:B------:R-:W-:Y:S09]  /*9000*/  ISETP.LT.AND P4, PT, R10, UR4, !P4 ;  /* 0x000000040a007c0c */ /* 0x000ff2000e781270 */
[----:B------:R-:W1:Y:S01]  /*9010*/  @P5 LDC.64 R140, c[0x0][0x3b0] ;  /* 0x0000ec00ff8c5b82 */ /* 0x000e620000000a00 */
[----:B------:R-:W5:Y:S03]  /*9020*/  @P5 LDG.E.U16 R104, desc[UR8][R90.64] ;  /* 0x000000085a685981 */ /* 0x000f66000c1e1500 */
[----:B------:R-:W-:Y:S01]  /*9030*/  @P4 LOP3.LUT R114, R114, 0x1, RZ, 0xfc, !PT ;  /* 0x0000000172724812 */ /* 0x000fe200078efcff */
[C---:B-1----:R-:W-:Y:S04]  /*9040*/  @P5 IMAD.WIDE.U32 R142, R124.reuse, R140, RZ ;  /* 0x0000008c7c8e5225 */ /* 0x042fe800078e00ff */
[----:B------:R-:W-:Y:S02]  /*9050*/  @P5 IMAD R141, R124, R141, R143 ;  /* 0x0000008d7c8d5224 */ /* 0x000fe400078e028f */
[----:B--2---:R-:W-:Y:S02]  /*9060*/  @P0 HADD2.F32 R84, -RZ, R102.H0_H0 ;  /* 0x20000066ff540230 */ /* 0x004fe40000004100 */
[----:B---3--:R-:W-:Y:S05]  /*9070*/  @P0 HADD2.F32 R83, -RZ, R96.H0_H0 ;  /* 0x20000060ff530230 */ /* 0x008fea0000004100 */
[----:B------:R-:W-:Y:S01]  /*9080*/  @P0 FFMA R21, R84, R83, R21 ;  /* 0x0000005354150223 */ /* 0x000fe20000000015 */
[C---:B------:R-:W-:Y:S04]  /*9090*/  @P5 LEA R102, P0, R142.reuse, UR11, 0x1 ;  /* 0x0000000b8e665c11 */ /* 0x040fe8000f8008ff */
[----:B------:R-:W-:Y:S01]  /*90a0*/  @P5 LEA.HI.X R103, R142, UR10, R141, 0x1, P0 ;  /* 0x0000000a8e675c11 */ /* 0x000fe200080f0c8d */
[----:B----4-:R-:W-:Y:S01]  /*90b0*/  @P1 HADD2.F32 R84, -RZ, R101.H0_H0 ;  /* 0x20000065ff541230 */ /* 0x010fe20000004100 */
[----:B------:R-:W1:Y:S03]  /*90c0*/  @P6 LDC.64 R140, c[0x0][0x3b0] ;  /* 0x0000ec00ff8c6b82 */ /* 0x000e660000000a00 */
[----:B------:R-:W2:Y:S01]  /*90d0*/  @P5 LDG.E.U16 R96, desc[UR8][R102.64] ;  /* 0x0000000866605981 */ /* 0x000ea2000c1e1500 */
[C---:B-1----:R-:W-:Y:S04]  /*90e0*/  @P6 IMAD.WIDE.U32 R142, R124.reuse, R140, RZ ;  /* 0x0000008c7c8e6225 */ /* 0x042fe800078e00ff */
[----:B------:R-:W-:Y:S01]  /*90f0*/  @P6 IMAD R141, R124, R141, R143 ;  /* 0x0000008d7c8d6224 */ /* 0x000fe200078e028f */
[----:B------:R-:W3:Y:S04]  /*9100*/  @P6 LDG.E.U16 R103, desc[UR8][R92.64] ;  /* 0x000000085c676981 */ /* 0x000ee8000c1e1500 */
[----:B------:R-:W4:Y:S01]  /*9110*/  @P4 LDG.E.U16 R102, desc[UR8][R94.64] ;  /* 0x000000085e664981 */ /* 0x000f22000c1e1500 */
[----:B-----5:R-:W-:Y:S01]  /*9120*/  @P1 HADD2.F32 R83, -RZ, R100.H0_H0 ;  /* 0x20000064ff531230 */ /* 0x020fe20000004100 */
[C---:B------:R-:W-:Y:S04]  /*9130*/  @P6 LEA R100, P0, R142.reuse, UR11, 0x1 ;  /* 0x0000000b8e646c11 */ /* 0x040fe8000f8008ff */
[----:B------:R-:W-:Y:S01]  /*9140*/  @P6 LEA.HI.X R101, R142, UR10, R141, 0x1, P0 ;  /* 0x0000000a8e656c11 */ /* 0x000fe200080f0c8d */
[----:B------:R-:W-:Y:S01]  /*9150*/  @P1 FFMA R37, R84, R83, R37 ;  /* 0x0000005354251223 */ /* 0x000fe20000000025 */
[----:B------:R-:W1:Y:S01]  /*9160*/  @P4 LDC.64 R140, c[0x0][0x3b0] ;  /* 0x0000ec00ff8c4b82 */ /* 0x000e620000000a00 */
[----:B------:R-:W-:Y:S03]  /*9170*/  @P2 HADD2.F32 R84, -RZ, R99.H0_H0 ;  /* 0x20000063ff542230 */ /* 0x000fe60000004100 */
[----:B------:R-:W5:Y:S01]  /*9180*/  @P6 LDG.E.U16 R101, desc[UR8][R100.64] ;  /* 0x0000000864656981 */ /* 0x000f62000c1e1500 */
[C---:B-1----:R-:W-:Y:S04]  /*9190*/  @P4 IMAD.WIDE.U32 R142, R124.reuse, R140, RZ ;  /* 0x0000008c7c8e4225 */ /* 0x042fe800078e00ff */
[----:B------:R-:W-:Y:S01]  /*91a0*/  @P4 IMAD R141, R124, R141, R143 ;  /* 0x0000008d7c8d4224 */ /* 0x000fe200078e028f */
[C---:B0-----:R-:W-:Y:S04]  /*91b0*/  @P4 LEA R106, P1, R142.reuse, UR11, 0x1 ;  /* 0x0000000b8e6a4c11 */ /* 0x041fe8000f8208ff */
[----:B------:R-:W-:Y:S05]  /*91c0*/  @P4 LEA.HI.X R107, R142, UR10, R141, 0x1, P1 ;  /* 0x0000000a8e6b4c11 */ /* 0x000fea00088f0c8d */
[----:B------:R0:W4:Y:S01]  /*91d0*/  @P4 LDG.E.U16 R100, desc[UR8][R106.64] ;  /* 0x000000086a644981 */ /* 0x000122000c1e1500 */
[----:B------:R-:W-:Y:S01]  /*91e0*/  ISETP.NE.AND P4, PT, R4, RZ, PT ;  /* 0x000000ff0400720c */ /* 0x000fe20003f85270 */
[----:B------:R-:W-:Y:S05]  /*91f0*/  @P2 HADD2.F32 R83, -RZ, R98.H0_H0 ;  /* 0x20000062ff532230 */ /* 0x000fea0000004100 */
[----:B------:R-:W-:Y:S01]  /*9200*/  @P2 FFMA R53, R84, R83, R53 ;  /* 0x0000005354352223 */ /* 0x000fe20000000035 */
[----:B------:R-:W-:Y:S01]  /*9210*/  @P3 HADD2.F32 R84, -RZ, R97.H0_H0 ;  /* 0x20000061ff543230 */ /* 0x000fe20000004100 */
[----:B------:R-:W-:Y:S04]  /*9220*/  ISETP.GE.AND P2, PT, R126, UR5, PT ;  /* 0x000000057e007c0c */ /* 0x000fe8000bf46270 */
[----:B------:R-:W-:Y:S11]  /*9230*/  ISETP.LT.AND P0, PT, R18, UR4, !P2 ;  /* 0x0000000412007c0c */ /* 0x000ff6000d701270 */
[----:B------:R-:W-:Y:S02]  /*9240*/  @!UPT UIADD3 URZ, UPT, UPT, URZ, URZ, URZ ;  /* 0x000000fffffff290 */ /* 0x000fe4000fffe0ff */
[----:B------:R-:W1:Y:S01]  /*9250*/  @P0 LDC.64 R140, c[0x0][0x3b0] ;  /* 0x0000ec00ff8c0b82 */ /* 0x000e620000000a00 */
[----:B------:R-:W4:Y:S01]  /*9260*/  @P0 LDG.E.U16 R99, desc[UR8][R88.64] ;  /* 0x0000000858630981 */ /* 0x000f22000c1e1500 */
[----:B------:R-:W0:Y:S01]  /*9270*/  @P0 S2R R0, SR_TID.Y ;  /* 0x0000000000000919 */ /* 0x000e220000002200 */
[----:B------:R-:W-:Y:S05]  /*9280*/  @P3 HADD2.F32 R83, -RZ, R85.H0_H0 ;  /* 0x20000055ff533230 */ /* 0x000fea0000004100 */
[----:B------:R-:W-:Y:S02]  /*9290*/  @P3 FFMA R69, R84, R83, R69 ;  /* 0x0000005354453223 */ /* 0x000fe40000000045 */
[----:B------:R-:W0:Y:S01]  /*92a0*/  @P0 S2R R83, SR_CTAID.Y ;  /* 0x0000000000530919 */ /* 0x000e220000002600 */
[----:B------:R-:W0:Y:S02]  /*92b0*/  @P0 LDC R84, c[0x0][0x364] ;  /* 0x0000d900ff540b82 */ /* 0x000e240000000800 */
[----:B0-----:R-:W-:Y:S02]  /*92c0*/  @P0 IMAD R0, R83, R84, R0 ;  /* 0x0000005453000224 */ /* 0x001fe400078e0200 */
[----:B------:R-:W-:Y:S03]  /*92d0*/  @P4 HADD2.F32 R83, -RZ, R87.H0_H0 ;  /* 0x20000057ff534230 */ /* 0x000fe60000004100 */
[----:B------:R-:W-:Y:S01]  /*92e0*/  @P0 LEA R4, R0, 0x4, 0x4 ;  /* 0x0000000400040811 */ /* 0x000fe200078e20ff */
[----:B------:R-:W-:Y:S04]  /*92f0*/  @P4 HADD2.F32 R84, -RZ, R86.H0_H0 ;  /* 0x20000056ff544230 */ /* 0x000fe80000004100 */
[C---:B-1----:R-:W-:Y:S04]  /*9300*/  @P0 IMAD.WIDE.U32 R142, R4.reuse, R140, RZ ;  /* 0x0000008c048e0225 */ /* 0x042fe800078e00ff */
[----:B------:R-:W-:Y:S01]  /*9310*/  @P4 FFMA R22, R83, R84, R22 ;  /* 0x0000005453164223 */ /* 0x000fe20000000016 */
[----:B------:R-:W-:Y:S01]  /*9320*/  @P0 IMAD R141, R4, R141, R143 ;  /* 0x0000008d048d0224 */ /* 0x000fe200078e028f */
[----:B------:R-:W-:Y:S02]  /*9330*/  @P0 LEA R108, P1, R142, UR11, 0x1 ;  /* 0x0000000b8e6c0c11 */ /* 0x000fe4000f8208ff */
[----:B------:R-:W-:Y:S02]  /*9340*/  ISETP.GE.AND P4, PT, R126, UR5, PT ;  /* 0x000000057e007c0c */ /* 0x000fe4000bf86270 */
[----:B------:R-:W-:Y:S02]  /*9350*/  @P0 LEA.HI.X R109, R142, UR10, R141, 0x1, P1 ;  /* 0x0000000a8e6d0c11 */ /* 0x000fe400088f0c8d */
[----:B------:R-:W-:Y:S03]  /*9360*/  ISETP.LT.AND P1, PT, R6, UR4, !P2 ;  /* 0x0000000406007c0c */ /* 0x000fe6000d721270 */
[----:B------:R-:W4:Y:S10]  /*9370*/  @P0 LDG.E.U16 R98, desc[UR8][R108.64] ;  /* 0x000000086c620981 */ /* 0x000f34000c1e1500 */
[----:B------:R-:W0:Y:S01]  /*9380*/  @P1 S2R R85, SR_CTAID.Y ;  /* 0x0000000000551919 */ /* 0x000e220000002600 */
[----:B------:R-:W0:Y:S01]  /*9390*/  @P1 LDC R83, c[0x0][0x364] ;  /* 0x0000d900ff531b82 */ /* 0x000e220000000800 */
[----:B------:R-:W0:Y:S01]  /*93a0*/  @P1 S2R R2, SR_TID.Y ;  /* 0x0000000000021919 */ /* 0x000e220000002200 */
[----:B------:R-:W4:Y:S06]  /*93b0*/  @P1 LDG.E.U16 R97, desc[UR8][R90.64] ;  /* 0x000000085a611981 */ /* 0x000f2c000c1e1500 */
[----:B------:R-:W1:Y:S01]  /*93c0*/  @P1 LDC.64 R140, c[0x0][0x3b0] ;  /* 0x0000ec00ff8c1b82 */ /* 0x000e620000000a00 */
[----:B0-----:R-:W-:Y:S02]  /*93d0*/  @P1 IMAD R2, R85, R83, R2 ;  /* 0x0000005355021224 */ /* 0x001fe400078e0202 */
[----:B------:R-:W-:Y:S03]  /*93e0*/  @P5 HADD2.F32 R83, -RZ, R104.H0_H0 ;  /* 0x20000068ff535230 */ /* 0x000fe60000004100 */
[----:B------:R-:W-:Y:S05]  /*93f0*/  @P1 LEA R4, R2, 0x4, 0x4 ;  /* 0x0000000402041811 */ /* 0x000fea00078e20ff */
[C---:B-1----:R-:W-:Y:S04]  /*9400*/  @P1 IMAD.WIDE.U32 R142, R4.reuse, R140, RZ ;  /* 0x0000008c048e1225 */ /* 0x042fe800078e00ff */
[----:B------:R-:W-:Y:S01]  /*9410*/  @P1 IMAD R141, R4, R141, R143 ;  /* 0x0000008d048d1224 */ /* 0x000fe200078e028f */
[C---:B------:R-:W-:Y:S04]  /*9420*/  @P1 LEA R106, P2, R142.reuse, UR11, 0x1 ;  /* 0x0000000b8e6a1c11 */ /* 0x040fe8000f8408ff */
[----:B------:R-:W-:Y:S02]  /*9430*/  @P1 LEA.HI.X R107, R142, UR10, R141, 0x1, P2 ;  /* 0x0000000a8e6b1c11 */ /* 0x000fe400090f0c8d */
[----:B------:R-:W-:Y:S03]  /*9440*/  ISETP.LT.AND P2, PT, R7, UR4, !P4 ;  /* 0x0000000407007c0c */ /* 0x000fe6000e741270 */
[----:B------:R-:W4:Y:S10]  /*9450*/  @P1 LDG.E.U16 R87, desc[UR8][R106.64] ;  /* 0x000000086a571981 */ /* 0x000f34000c1e1500 */
[----:B------:R-:W0:Y:S01]  /*9460*/  @P2 S2R R86, SR_CTAID.Y ;  /* 0x0000000000562919 */ /* 0x000e220000002600 */
[----:B------:R-:W1:Y:S01]  /*9470*/  @P2 LDC.64 R140, c[0x0][0x3b0] ;  /* 0x0000ec00ff8c2b82 */ /* 0x000e620000000a00 */
[----:B------:R-:W0:Y:S01]  /*9480*/  @P2 S2R R3, SR_TID.Y ;  /* 0x0000000000032919 */ /* 0x000e220000002200 */
[----:B--2---:R-:W-:Y:S02]  /*9490*/  @P5 HADD2.F32 R84, -RZ, R96.H0_H0 ;  /* 0x20000060ff545230 */ /* 0x004fe40000004100 */
[----:B------:R-:W2:Y:S03]  /*94a0*/  @P2 LDG.E.U16 R96, desc[UR8][R92.64] ;  /* 0x000000085c602981 */ /* 0x000ea6000c1e1500 */
[----:B------:R-:W-:Y:S01]  /*94b0*/  @P5 FFMA R38, R83, R84, R38 ;  /* 0x0000005453265223 */ /* 0x000fe20000000026 */
[----:B------:R-:W-:Y:S01]  /*94c0*/  LOP3.LUT P5, RZ, R114, 0x1, RZ, 0xc0, !PT ;  /* 0x0000000172ff7812 */ /* 0x000fe200078ac0ff */
[----:B------:R-:W0:Y:S02]  /*94d0*/  @P2 LDC R83, c[0x0][0x364] ;  /* 0x0000d900ff532b82 */ /* 0x000e240000000800 */
[----:B0-----:R-:W-:Y:S02]  /*94e0*/  @P2 IMAD R3, R86, R83, R3 ;  /* 0x0000005356032224 */ /* 0x001fe400078e0203 */
[----:B---3--:R-:W-:Y:S03]  /*94f0*/  @P6 HADD2.F32 R83, -RZ, R103.H0_H0 ;  /* 0x20000067ff536230 */ /* 0x008fe60000004100 */
[----:B------:R-:W-:Y:S05]  /*9500*/  @P2 LEA R4, R3, 0x4, 0x4 ;  /* 0x0000000403042811 */ /* 0x000fea00078e20ff */
[C---:B-1----:R-:W-:Y:S04]  /*9510*/  @P2 IMAD.WIDE.U32 R142, R4.reuse, R140, RZ ;  /* 0x0000008c048e2225 */ /* 0x042fe800078e00ff */
[----:B------:R-:W-:Y:S01]  /*9520*/  @P2 IMAD R141, R4, R141, R143 ;  /* 0x0000008d048d2224 */ /* 0x000fe200078e028f */
[C---:B------:R-:W-:Y:S01]  /*9530*/  @P2 LEA R104, P3, R142.reuse, UR11, 0x1 ;  /* 0x0000000b8e682c11 */ /* 0x040fe2000f8608ff */
[----:B-----5:R-:W-:Y:S03]  /*9540*/  @P6 HADD2.F32 R84, -RZ, R101.H0_H0 ;  /* 0x20000065ff546230 */ /* 0x020fe60000004100 */
[----:B------:R-:W-:Y:S02]  /*9550*/  @P2 LEA.HI.X R105, R142, UR10, R141, 0x1, P3 ;  /* 0x0000000a8e692c11 */ /* 0x000fe400098f0c8d */
[----:B------:R-:W-:Y:S01]  /*9560*/  ISETP.LT.AND P3, PT, R10, UR4, !P4 ;  /* 0x000000040a007c0c */ /* 0x000fe2000e761270 */
[----:B------:R-:W-:Y:S01]  /*9570*/  @P6 FFMA R54, R83, R84, R54 ;  /* 0x0000005453366223 */ /* 0x000fe20000000036 */
[----:B------:R-:W-:Y:S01]  /*9580*/  ISETP.GE.AND P6, PT, R8, UR5, PT ;  /* 0x0000000508007c0c */ /* 0x000fe2000bfc6270 */
[----:B------:R0:W3:Y:S03]  /*9590*/  @P2 LDG.E.U16 R86, desc[UR8][R104.64] ;  /* 0x0000000868562981 */ /* 0x0000e6000c1e1500 */
[----:B------:R-:W-:Y:S07]  /*95a0*/  ISETP.LT.AND P4, PT, R18, UR4, !P6 ;  /* 0x0000000412007c0c */ /* 0x000fee000f781270 */
[----:B------:R-:W1:Y:S01]  /*95b0*/  @P3 S2R R85, SR_CTAID.Y ;  /* 0x0000000000553919 */ /* 0x000e620000002600 */
[----:B------:R-:W1:Y:S01]  /*95c0*/  @P3 LDC R83, c[0x0][0x364] ;  /* 0x0000d900ff533b82 */ /* 0x000e620000000800 */
[----:B------:R-:W1:Y:S01]  /*95d0*/  @P3 S2R R4, SR_TID.Y ;  /* 0x0000000000043919 */ /* 0x000e620000002200 */
[----:B------:R-:W5:Y:S06]  /*95e0*/  @P3 LDG.E.U16 R101, desc[UR8][R94.64] ;  /* 0x000000085e653981 */ /* 0x000f6c000c1e1500 */
[----:B------:R-:W0:Y:S01]  /*95f0*/  @P3 LDC.64 R140, c[0x0][0x3b0] ;  /* 0x0000ec00ff8c3b82 */ /* 0x000e220000000a00 */
[----:B----4-:R-:W-:Y:S02]  /*9600*/  @P5 HADD2.F32 R84, -RZ, R100.H0_H0 ;  /* 0x20000064ff545230 */ /* 0x010fe40000004100 */
[----:B-1----:R-:W-:Y:S02]  /*9610*/  @P3 IMAD R4, R85, R83, R4 ;  /* 0x0000005355043224 */ /* 0x002fe400078e0204 */
[----:B------:R-:W-:Y:S03]  /*9620*/  @P5 HADD2.F32 R83, -RZ, R102.H0_H0 ;  /* 0x20000066ff535230 */ /* 0x000fe60000004100 */
[----:B------:R-:W-:Y:S02]  /*9630*/  @P3 LEA R142, R4, 0x4, 0x4 ;  /* 0x00000004048e3811 */ /* 0x000fe400078e20ff */
[----:B------:R-:W-:Y:S01]  /*9640*/  @P5 FFMA R70, R83, R84, R70 ;  /* 0x0000005453465223 */ /* 0x000fe20000000046 */
[----:B------:R-:W1:Y:S01]  /*9650*/  @P4 S2R R4, SR_TID.Y ;  /* 0x0000000000044919 */ /* 0x000e620000002200 */
[----:B------:R-:W1:Y:S01]  /*9660*/  @P4 LDC R84, c[0x0][0x364] ;  /* 0x0000d900ff544b82 */ /* 0x000e620000000800 */
[C---:B0-----:R-:W-:Y:S01]  /*9670*/  @P3 IMAD.WIDE.U32 R144, R142.reuse, R140, RZ ;  /* 0x0000008c8e903225 */ /* 0x041fe200078e00ff */
[----:B------:R-:W1:Y:S03]  /*9680*/  @P4 S2R R83, SR_CTAID.Y ;  /* 0x0000000000534919 */ /* 0x000e660000002600 */
[----:B------:R-:W-:Y:S01]  /*9690*/  @P3 IMAD R141, R142, R141, R145 ;  /* 0x0000008d8e8d3224 */ /* 0x000fe200078e0291 */
[C---:B------:R-:W-:Y:S04]  /*96a0*/  @P3 LEA R102, P5, R144.reuse, UR11, 0x1 ;  /* 0x0000000b90663c11 */ /* 0x040fe8000f8a08ff */
[----:B------:R-:W-:Y:S02]  /*96b0*/  @P3 LEA.HI.X R103, R144, UR10, R141, 0x1, P5 ;  /* 0x0000000a90673c11 */ /* 0x000fe4000a8f0c8d */
[----:B------:R-:W0:Y:S01]  /*96c0*/  @P4 LDC.64 R140, c[0x0][0x3b0] ;  /* 0x0000ec00ff8c4b82 */ /* 0x000e220000000a00 */
[----:B------:R-:W-:Y:S02]  /*96d0*/  ISETP.LT.AND P5, PT, R6, UR4, !P6 ;  /* 0x0000000406007c0c */ /* 0x000fe4000f7a1270 */
[----:B------:R-:W4:Y:S01]  /*96e0*/  @P3 LDG.E.U16 R100, desc[UR8][R102.64] ;  /* 0x0000000866643981 */ /* 0x000f22000c1e1500 */
[----:B-1----:R-:W-:Y:S02]  /*96f0*/  @P4 IMAD R4, R83, R84, R4 ;  /* 0x0000005453044224 */ /* 0x002fe400078e0204 */
[----:B------:R-:W-:Y:S02]  /*9700*/  @P0 HADD2.F32 R84, -RZ, R99.H0_H0 ;  /* 0x20000063ff540230 */ /* 0x000fe40000004100 */
[----:B------:R-:W4:Y:S01]  /*9710*/  @P4 LDG.E.U16 R99, desc[UR8][R88.64] ;  /* 0x0000000858634981 */ /* 0x000f22000c1e1500 */
[----:B------:R-:W-:Y:S05]  /*9720*/  @P4 LEA R142, R4, 0x5, 0x4 ;  /* 0x00000005048e4811 */ /* 0x000fea00078e20ff */
[----:B------:R-:W4:Y:S01]  /*9730*/  @P5 LDG.E.U16 R103, desc[UR8][R90.64] ;  /* 0x000000085a675981 */ /* 0x000f22000c1e1500 */
[C---:B0-----:R-:W-:Y:S01]  /*9740*/  @P4 IMAD.WIDE.U32 R144, R142.reuse, R140, RZ ;  /* 0x0000008c8e904225 */ /* 0x041fe200078e00ff */
[----:B------:R-:W0:Y:S03]  /*9750*/  @P5 S2R R4, SR_TID.Y ;  /* 0x0000000000045919 */ /* 0x000e260000002200 */
[----:B------:R-:W-:Y:S02]  /*9760*/  @P4 IMAD R141, R142, R141, R145 ;  /* 0x0000008d8e8d4224 */ /* 0x000fe400078e0291 */
[----:B------:R-:W-:Y:S05]  /*9770*/  @P0 HADD2.F32 R83, -RZ, R98.H0_H0 ;  /* 0x20000062ff530230 */ /* 0x000fea0000004100 */
[----:B------:R-:W-:Y:S01]  /*9780*/  @P0 FFMA R23, R84, R83, R23 ;  /* 0x0000005354170223 */ /* 0x000fe20000000017 */
[C---:B------:R-:W-:Y:S01]  /*9790*/  @P4 LEA R104, P0, R144.reuse, UR11, 0x1 ;  /* 0x0000000b90684c11 */ /* 0x040fe2000f8008ff */
[----:B------:R-:W0:Y:S01]  /*97a0*/  @P5 S2R R83, SR_CTAID.Y ;  /* 0x0000000000535919 */ /* 0x000e220000002600 */
[----:B------:R-:W0:Y:S02]  /*97b0*/  @P5 LDC R84, c[0x0][0x364] ;  /* 0x0000d900ff545b82 */ /* 0x000e240000000800 */
[----:B------:R-:W-:Y:S05]  /*97c0*/  @P4 LEA.HI.X R105, R144, UR10, R141, 0x1, P0 ;  /* 0x0000000a90694c11 */ /* 0x000fea00080f0c8d */
[----:B------:R1:W4:Y:S01]  /*97d0*/  @P4 LDG.E.U16 R98, desc[UR8][R104.64] ;  /* 0x0000000868624981 */ /* 0x000322000c1e1500 */
        /* <DEDUP_REMOVED lines=9> */
[----:B------:R-:W4:Y:S01]  /*9870*/  @P5 LDG.E.U16 R102, desc[UR8][R106.64] ;  /* 0x000000086a665981 */ /* 0x000f22000c1e1500 */
[----:B------:R-:W-:Y:S09]  /*9880*/  @P1 HADD2.F32 R83, -RZ, R87.H0_H0 ;  /* 0x20000057ff531230 */ /* 0x000ff20000004100 */
[----:B------:R-:W0:Y:S01]  /*9890*/  @P0 S2R R85, SR_CTAID.Y ;  /* 0x0000000000550919 */ /* 0x000e220000002600 */
[----:B------:R-:W1:Y:S01]  /*98a0*/  @P0 LDC.64 R140, c[0x0][0x3b0] ;  /* 0x0000ec00ff8c0b82 */ /* 0x000e620000000a00 */
[----:B------:R-:W-:Y:S01]  /*98b0*/  @P1 FFMA R39, R84, R83, R39 ;  /* 0x0000005354271223 */ /* 0x000fe20000000027 */
[----:B------:R-:W-:Y:S01]  /*98c0*/  ISETP.LT.AND P1, PT, R10, UR4, !P6 ;  /* 0x000000040a007c0c */ /* 0x000fe2000f721270 */
[----:B------:R-:W0:Y:S05]  /*98d0*/  @P0 S2R R4, SR_TID.Y ;  /* 0x0000000000040919 */ /* 0x000e2a0000002200 */
[----:B------:R-:W0:Y:S01]  /*98e0*/  @P0 LDC R83, c[0x0][0x364] ;  /* 0x0000d900ff530b82 */ /* 0x000e220000000800 */
[----:B------:R-:W4:Y:S01]  /*98f0*/  @P0 LDG.E.U16 R97, desc[UR8][R92.64] ;  /* 0x000000085c610981 */ /* 0x000f22000c1e1500 */
[----:B0-----:R-:W-:Y:S05]  /*9900*/  @P0 IMAD R4, R85, R83, R4 ;  /* 0x0000005355040224 */ /* 0x001fea00078e0204 */
[----:B------:R-:W0:Y:S01]  /*9910*/  @P1 S2R R85, SR_CTAID.Y ;  /* 0x0000000000551919 */ /* 0x000e220000002600 */
[----:B------:R-:W-:Y:S05]  /*9920*/  @P0 LEA R4, R4, 0x5, 0x4 ;  /* 0x0000000504040811 */ /* 0x000fea00078e20ff */
[C---:B-1----:R-:W-:Y:S04]  /*9930*/  @P0 IMAD.WIDE.U32 R142, R4.reuse, R140, RZ ;  /* 0x0000008c048e0225 */ /* 0x042fe800078e00ff */
[----:B------:R-:W-:Y:S01]  /*9940*/  @P0 IMAD R141, R4, R141, R143 ;  /* 0x0000008d048d0224 */ /* 0x000fe200078e028f */
[C---:B------:R-:W-:Y:S01]  /*9950*/  @P0 LEA R104, P6, R142.reuse, UR11, 0x1 ;  /* 0x0000000b8e680c11 */ /* 0x040fe2000f8c08ff */
[----:B--2---:R-:W-:Y:S01]  /*9960*/  @P2 HADD2.F32 R84, -RZ, R96.H0_H0 ;  /* 0x20000060ff542230 */ /* 0x004fe20000004100 */
[----:B------:R-:W0:Y:S02]  /*9970*/  @P1 S2R R4, SR_TID.Y ;  /* 0x0000000000041919 */ /* 0x000e240000002200 */
[----:B------:R-:W-:Y:S02]  /*9980*/  @P0 LEA.HI.X R105, R142, UR10, R141, 0x1, P6 ;  /* 0x0000000a8e690c11 */ /* 0x000fe4000b0f0c8d */
[----:B------:R-:W1:Y:S01]  /*9990*/  @P1 LDC.64 R140, c[0x0][0x3b0] ;  /* 0x0000ec00ff8c1b82 */ /* 0x000e620000000a00 */
[----:B------:R-:W-:Y:S02]  /*99a0*/  ISETP.GE.AND P6, PT, R16, UR5, PT ;  /* 0x0000000510007c0c */ /* 0x000fe4000bfc6270 */
[----:B------:R2:W4:Y:S01]  /*99b0*/  @P0 LDG.E.U16 R87, desc[UR8][R104.64] ;  /* 0x0000000868570981 */ /* 0x000522000c1e1500 */
[----:B---3--:R-:W-:Y:S05]  /*99c0*/  @P2 HADD2.F32 R83, -RZ, R86.H0_H0 ;  /* 0x20000056ff532230 */ /* 0x008fea0000004100 */
[----:B------:R-:W-:Y:S02]  /*99d0*/  @P2 FFMA R55, R84, R83, R55 ;  /* 0x0000005354372223 */ /* 0x000fe40000000037 */
[----:B------:R-:W0:Y:S02]  /*99e0*/  @P1 LDC R83, c[0x0][0x364] ;  /* 0x0000d900ff531b82 */ /* 0x000e240000000800 */
[----:B0-----:R-:W-:Y:S02]  /*99f0*/  @P1 IMAD R4, R85, R83, R4 ;  /* 0x0000005355041224 */ /* 0x001fe400078e0204 */
[----:B------:R-:W3:Y:S03]  /*9a00*/  @P1 LDG.E.U16 R85, desc[UR8][R94.64] ;  /* 0x000000085e551981 */ /* 0x000ee6000c1e1500 */
[----:B------:R-:W-:Y:S05]  /*9a10*/  @P1 LEA R4, R4, 0x5, 0x4 ;  /* 0x0000000504041811 */ /* 0x000fea00078e20ff */
[C---:B-1----:R-:W-:Y:S04]  /*9a20*/  @P1 IMAD.WIDE.U32 R142, R4.reuse, R140, RZ ;  /* 0x0000008c048e1225 */ /* 0x042fe800078e00ff */
[----:B------:R-:W-:Y:S01]  /*9a30*/  @P1 IMAD R141, R4, R141, R143 ;  /* 0x0000008d048d1224 */ /* 0x000fe200078e028f */
[C---:B--2---:R-:W-:Y:S01]  /*9a40*/  @P1 LEA R104, P2, R142.reuse, UR11, 0x1 ;  /* 0x0000000b8e681c11 */ /* 0x044fe2000f8408ff */
[----:B-----5:R-:W-:Y:S03]  /*9a50*/  @P3 HADD2.F32 R4, -RZ, R101.H0_H0 ;  /* 0x20000065ff043230 */ /* 0x020fe60000004100 */
[----:B------:R-:W-:Y:S02]  /*9a60*/  @P1 LEA.HI.X R105, R142, UR10, R141, 0x1, P2 ;  /* 0x0000000a8e691c11 */ /* 0x000fe400090f0c8d */
[----:B------:R-:W-:Y:S03]  /*9a70*/  ISETP.LT.AND P2, PT, R18, UR4, !P6 ;  /* 0x0000000412007c0c */ /* 0x000fe6000f741270 */
[----:B------:R0:W2:Y:S10]  /*9a80*/  @P1 LDG.E.U16 R84, desc[UR8][R104.64] ;  /* 0x0000000868541981 */ /* 0x0000b4000c1e1500 */
[----:B------:R-:W1:Y:S01]  /*9a90*/  @P2 LDC.64 R140, c[0x0][0x3b0] ;  /* 0x0000ec00ff8c2b82 */ /* 0x000e620000000a00 */
[----:B------:R-:W5:Y:S01]  /*9aa0*/  @P2 LDG.E.U16 R96, desc[UR8][R88.64] ;  /* 0x0000000858602981 */ /* 0x000f62000c1e1500 */
[----:B----4-:R-:W-:Y:S05]  /*9ab0*/  @P3 HADD2.F32 R83, -RZ, R100.H0_H0 ;  /* 0x20000064ff533230 */ /* 0x010fea0000004100 */
[----:B------:R-:W-:Y:S01]  /*9ac0*/  @P3 FFMA R71, R4, R83, R71 ;  /* 0x0000005304473223 */ /* 0x000fe20000000047 */
[C---:B-1----:R-:W-:Y:S04]  /*9ad0*/  @P2 IMAD.WIDE.U32 R142, R118.reuse, R140, RZ ;  /* 0x0000008c768e2225 */ /* 0x042fe800078e00ff */
[----:B------:R-:W-:Y:S01]  /*9ae0*/  @P2 IMAD R141, R118, R141, R143 ;  /* 0x0000008d768d2224 */ /* 0x000fe200078e028f */
[C---:B------:R-:W-:Y:S01]  /*9af0*/  @P2 LEA R100, P3, R142.reuse, UR11, 0x1 ;  /* 0x0000000b8e642c11 */ /* 0x040fe2000f8608ff */
[----:B------:R-:W-:Y:S03]  /*9b00*/  @P4 HADD2.F32 R83, -RZ, R99.H0_H0 ;  /* 0x20000063ff534230 */ /* 0x000fe60000004100 */
[----:B------:R-:W-:Y:S02]  /*9b10*/  @P2 LEA.HI.X R101, R142, UR10, R141, 0x1, P3 ;  /* 0x0000000a8e652c11 */ /* 0x000fe400098f0c8d */
[----:B------:R-:W-:Y:S03]  /*9b20*/  ISETP.LT.AND P3, PT, R6, UR4, !P6 ;  /* 0x0000000406007c0c */ /* 0x000fe6000f761270 */
[----:B------:R-:W4:Y:S10]  /*9b30*/  @P2 LDG.E.U16 R86, desc[UR8][R100.64] ;  /* 0x0000000864562981 */ /* 0x000f34000c1e1500 */
[----:B------:R-:W1:Y:S01]  /*9b40*/  @P3 LDC.64 R140, c[0x0][0x3b0] ;  /* 0x0000ec00ff8c3b82 */ /* 0x000e620000000a00 */
[----:B------:R-:W4:Y:S01]  /*9b50*/  @P3 LDG.E.U16 R99, desc[UR8][R90.64] ;  /* 0x000000085a633981 */ /* 0x000f22000c1e1500 */
[C---:B-1----:R-:W-:Y:S04]  /*9b60*/  @P3 IMAD.WIDE.U32 R142, R118.reuse, R140, RZ ;  /* 0x0000008c768e3225 */ /* 0x042fe800078e00ff */
[----:B------:R-:W-:Y:S02]  /*9b70*/  @P4 HADD2.F32 R4, -RZ, R98.H0_H0 ;  /* 0x20000062ff044230 */ /* 0x000fe40000004100 */
[----:B------:R-:W-:Y:S03]  /*9b80*/  @P3 IMAD R141, R118, R141, R143 ;  /* 0x0000008d768d3224 */ /* 0x000fe600078e028f */
[----:B------:R-:W-:Y:S01]  /*9b90*/  @P4 FFMA R24, R83, R4, R24 ;  /* 0x0000000453184223 */ /* 0x000fe20000000018 */
[----:B------:R-:W-:Y:S01]  /*9ba0*/  @P5 HADD2.F32 R83, -RZ, R103.H0_H0 ;  /* 0x20000067ff535230 */ /* 0x000fe20000004100 */
[C---:B------:R-:W-:Y:S04]  /*9bb0*/  @P3 LEA R106, P4, R142.reuse, UR11, 0x1 ;  /* 0x0000000b8e6a3c11 */ /* 0x040fe8000f8808ff */
[----:B------:R-:W-:Y:S02]  /*9bc0*/  @P3 LEA.HI.X R107, R142, UR10, R141, 0x1, P4 ;  /* 0x0000000a8e6b3c11 */ /* 0x000fe4000a0f0c8d */
[----:B------:R-:W-:Y:S03]  /*9bd0*/  ISETP.LT.AND P4, PT, R7, UR4, !P6 ;  /* 0x0000000407007c0c */ /* 0x000fe6000f781270 */
[----:B------:R-:W4:Y:S10]  /*9be0*/  @P3 LDG.E.U16 R98, desc[UR8][R106.64] ;  /* 0x000000086a623981 */ /* 0x000f34000c1e1500 */
[----:B------:R-:W1:Y:S01]  /*9bf0*/  @P4 LDC.64 R140, c[0x0][0x3b0] ;  /* 0x0000ec00ff8c4b82 */ /* 0x000e620000000a00 */
[----:B------:R-:W4:Y:S01]  /*9c00*/  @P4 LDG.E.U16 R101, desc[UR8][R92.64] ;  /* 0x000000085c654981 */ /* 0x000f22000c1e1500 */
[----:B------:R-:W-:Y:S02]  /*9c10*/  @P5 HADD2.F32 R4, -RZ, R102.H0_H0 ;  /* 0x20000066ff045230 */ /* 0x000fe40000004100 */
[C---:B-1----:R-:W-:Y:S04]  /*9c20*/  @P4 IMAD.WIDE.U32 R142, R118.reuse, R140, RZ ;  /* 0x0000008c768e4225 */ /* 0x042fe800078e00ff */
[----:B------:R-:W-:Y:S01]  /*9c30*/  @P5 FFMA R40, R83, R4, R40 ;  /* 0x0000000453285223 */ /* 0x000fe20000000028 */
[----:B------:R-:W-:Y:S01]  /*9c40*/  @P4 IMAD R141, R118, R141, R143 ;  /* 0x0000008d768d4224 */ /* 0x000fe200078e028f */
[C---:B0-----:R-:W-:Y:S04]  /*9c50*/  @P4 LEA R104, P5, R142.reuse, UR11, 0x1 ;  /* 0x0000000b8e684c11 */ /* 0x041fe8000f8a08ff */
[----:B------:R-:W-:Y:S02]  /*9c60*/  @P4 LEA.HI.X R105, R142, UR10, R141, 0x1, P5 ;  /* 0x0000000a8e694c11 */ /* 0x000fe4000a8f0c8d */
[----:B------:R-:W-:Y:S02]  /*9c70*/  ISETP.LT.AND P5, PT, R10, UR4, !P6 ;  /* 0x000000040a007c0c */ /* 0x000fe4000f7a1270 */
[----:B------:R-:W-:Y:S01]  /*9c80*/  ISETP.GE.AND P6, PT, R15, UR5, PT ;  /* 0x000000050f007c0c */ /* 0x000fe2000bfc6270 */
[----:B------:R0:W4:Y:S01]  /*9c90*/  @P4 LDG.E.U16 R100, desc[UR8][R104.64] ;  /* 0x0000000868644981 */ /* 0x000122000c1e1500 */
[----:B------:R-:W-:Y:S09]  /*9ca0*/  @P0 HADD2.F32 R83, -RZ, R97.H0_H0 ;  /* 0x20000061ff530230 */ /* 0x000ff20000004100 */
[----:B------:R-:W1:Y:S01]  /*9cb0*/  @P5 LDC.64 R140, c[0x0][0x3b0] ;  /* 0x0000ec00ff8c5b82 */ /* 0x000e620000000a00 */
[----:B------:R-:W4:Y:S01]  /*9cc0*/  @P5 LDG.E.U16 R97, desc[UR8][R94.64] ;  /* 0x000000085e615981 */ /* 0x000f22000c1e1500 */
[C---:B-1----:R-:W-:Y:S04]  /*9cd0*/  @P5 IMAD.WIDE.U32 R142, R118.reuse, R140, RZ ;  /* 0x0000008c768e5225 */ /* 0x042fe800078e00ff */
[----:B------:R-:W-:Y:S02]  /*9ce0*/  @P5 IMAD R141, R118, R141, R143 ;  /* 0x0000008d768d5224 */ /* 0x000fe400078e028f */
[----:B------:R-:W-:Y:S05]  /*9cf0*/  @P0 HADD2.F32 R4, -RZ, R87.H0_H0 ;  /* 0x20000057ff040230 */ /* 0x000fea0000004100 */
[----:B------:R-:W-:Y:S01]  /*9d00*/  @P0 FFMA R56, R83, R4, R56 ;  /* 0x0000000453380223 */ /* 0x000fe20000000038 */
[C---:B------:R-:W-:Y:S04]  /*9d10*/  @P5 LEA R102, P0, R142.reuse, UR11, 0x1 ;  /* 0x0000000b8e665c11 */ /* 0x040fe8000f8008ff */
[----:B------:R-:W-:Y:S02]  /*9d20*/  @P5 LEA.HI.X R103, R142, UR10, R141, 0x1, P0 ;  /* 0x0000000a8e675c11 */ /* 0x000fe400080f0c8d */
[----:B------:R-:W-:Y:S03]  /*9d30*/  ISETP.LT.AND P0, PT, R18, UR4, !P6 ;  /* 0x0000000412007c0c */ /* 0x000fe6000f701270 */
[----:B------:R1:W4:Y:S10]  /*9d40*/  @P5 LDG.E.U16 R87, desc[UR8][R102.64] ;  /* 0x0000000866575981 */ /* 0x000334000c1e1500 */
[----:B------:R-:W0:Y:S02]  /*9d50*/  @P0 LDC.64 R140, c[0x0][0x3b0] ;  /* 0x0000ec00ff8c0b82 */ /* 0x000e240000000a00 */
[C---:B0-----:R-:W-:Y:S04]  /*9d60*/  @P0 IMAD.WIDE.U32 R142, R119.reuse, R140, RZ ;  /* 0x0000008c778e0225 */ /* 0x041fe800078e00ff */
[----:B------:R-:W-:Y:S02]  /*9d70*/  @P0 IMAD R141, R119, R141, R143 ;  /* 0x0000008d778d0224 */ /* 0x000fe400078e028f */
[----:B---3--:R-:W-:Y:S02]  /*9d80*/  @P1 HADD2.F32 R83, -RZ, R85.H0_H0 ;  /* 0x20000055ff531230 */ /* 0x008fe40000004100 */
[----:B------:R-:W3:Y:S01]  /*9d90*/  @P0 LDG.E.U16 R85, desc[UR8][R88.64] ;  /* 0x0000000858550981 */ /* 0x000ee2000c1e1500 */
[----:B--2---:R-:W-:Y:S05]  /*9da0*/  @P1 HADD2.F32 R4, -RZ, R84.H0_H0 ;  /* 0x20000054ff041230 */ /* 0x004fea0000004100 */
[----:B------:R-:W-:Y:S01]  /*9db0*/  @P1 FFMA R72, R83, R4, R72 ;  /* 0x0000000453481223 */ /* 0x000fe20000000048 */
[C---:B------:R-:W-:Y:S04]  /*9dc0*/  @P0 LEA R104, P1, R142.reuse, UR11, 0x1 ;  /* 0x0000000b8e680c11 */ /* 0x040fe8000f8208ff */
[----:B------:R-:W-:Y:S01]  /*9dd0*/  @P0 LEA.HI.X R105, R142, UR10, R141, 0x1, P1 ;  /* 0x0000000a8e690c11 */ /* 0x000fe200088f0c8d */
[----:B-----5:R-:W-:Y:S01]  /*9de0*/  @P2 HADD2.F32 R4, -RZ, R96.H0_H0 ;  /* 0x20000060ff042230 */ /* 0x020fe20000004100 */
[----:B------:R-:W-:Y:S03]  /*9df0*/  ISETP.LT.AND P1, PT, R6, UR4, !P6 ;  /* 0x0000000406007c0c */ /* 0x000fe6000f721270 */
[----:B------:R0:W2:Y:S10]  /*9e00*/  @P0 LDG.E.U16 R84, desc[UR8][R104.64] ;  /* 0x0000000868540981 */ /* 0x0000b4000c1e1500 */
[----:B------:R-:W5:Y:S01]  /*9e10*/  @P1 LDC.64 R140, c[0x0][0x3b0] ;  /* 0x0000ec00ff8c1b82 */ /* 0x000f620000000a00 */
[----:B------:R-:W2:Y:S01]  /*9e20*/  @P1 LDG.E.U16 R96, desc[UR8][R90.64] ;  /* 0x000000085a601981 */ /* 0x000ea2000c1e1500 */
[----:B----4-:R-:W-:Y:S02]  /*9e30*/  @P2 HADD2.F32 R83, -RZ, R86.H0_H0 ;  /* 0x20000056ff532230 */ /* 0x010fe40000004100 */
[C---:B-----5:R-:W-:Y:S04]  /*9e40*/  @P1 IMAD.WIDE.U32 R142, R119.reuse, R140, RZ ;  /* 0x0000008c778e1225 */ /* 0x060fe800078e00ff */
[----:B------:R-:W-:Y:S01]  /*9e50*/  @P2 FFMA R25, R4, R83, R25 ;  /* 0x0000005304192223 */ /* 0x000fe20000000019 */
[----:B------:R-:W-:Y:S01]  /*9e60*/  @P1 IMAD R141, R119, R141, R143 ;  /* 0x0000008d778d1224 */ /* 0x000fe200078e028f */
[C---:B-1----:R-:W-:Y:S01]  /*9e70*/  @P1 LEA R102, P2, R142.reuse, UR11, 0x1 ;  /* 0x0000000b8e661c11 */ /* 0x042fe2000f8408ff */
[----:B------:R-:W-:Y:S03]  /*9e80*/  @P3 HADD2.F32 R4, -RZ, R99.H0_H0 ;  /* 0x20000063ff043230 */ /* 0x000fe60000004100 */
[----:B------:R-:W-:Y:S02]  /*9e90*/  @P1 LEA.HI.X R103, R142, UR10, R141, 0x1, P2 ;  /* 0x0000000a8e671c11 */ /* 0x000fe400090f0c8d */
[----:B------:R-:W-:Y:S03]  /*9ea0*/  ISETP.LT.AND P2, PT, R7, UR4, !P6 ;  /* 0x0000000407007c0c */ /* 0x000fe6000f741270 */
[----:B------:R1:W4:Y:S10]  /*9eb0*/  @P1 LDG.E.U16 R86, desc[UR8][R102.64] ;  /* 0x0000000866561981 */ /* 0x000334000c1e1500 */
[----:B------:R-:W5:Y:S01]  /*9ec0*/  @P2 LDC.64 R140, c[0x0][0x3b0] ;  /* 0x0000ec00ff8c2b82 */ /* 0x000f620000000a00 */
[----:B------:R-:W4:Y:S01]  /*9ed0*/  @P2 LDG.E.U16 R99, desc[UR8][R92.64] ;  /* 0x000000085c632981 */ /* 0x000f22000c1e1500 */
[C---:B-----5:R-:W-:Y:S04]  /*9ee0*/  @P2 IMAD.WIDE.U32 R142, R119.reuse, R140, RZ ;  /* 0x0000008c778e2225 */ /* 0x060fe800078e00ff */
[----:B------:R-:W-:Y:S02]  /*9ef0*/  @P3 HADD2.F32 R83, -RZ, R98.H0_H0 ;  /* 0x20000062ff533230 */ /* 0x000fe40000004100 */
[C---:B------:R-:W-:Y:S03]  /*9f00*/  @P2 IMAD R141, R119.reuse, R141, R143 ;  /* 0x0000008d778d2224 */ /* 0x040fe600078e028f */
[----:B------:R-:W-:Y:S01]  /*9f10*/  @P3 FFMA R41, R4, R83, R41 ;  /* 0x0000005304293223 */ /* 0x000fe20000000029 */
[C---:B0-----:R-:W-:Y:S01]  /*9f20*/  @P2 LEA R104, P3, R142.reuse, UR11, 0x1 ;  /* 0x0000000b8e682c11 */ /* 0x041fe2000f8608ff */
[----:B------:R-:W-:Y:S03]  /*9f30*/  @P4 HADD2.F32 R4, -RZ, R101.H0_H0 ;  /* 0x20000065ff044230 */ /* 0x000fe60000004100 */
[----:B------:R-:W-:Y:S02]  /*9f40*/  @P2 LEA.HI.X R105, R142, UR10, R141, 0x1, P3 ;  /* 0x0000000a8e692c11 */ /* 0x000fe400098f0c8d */
[----:B------:R-:W-:Y:S02]  /*9f50*/  ISETP.LT.AND P3, PT, R10, UR4, !P6 ;  /* 0x000000040a007c0c */ /* 0x000fe4000f761270 */
[----:B------:R-:W-:Y:S01]  /*9f60*/  ISETP.GE.AND P6, PT, R14, UR5, PT ;  /* 0x000000050e007c0c */ /* 0x000fe2000bfc6270 */
[----:B------:R0:W5:Y:S10]  /*9f70*/  @P2 LDG.E.U16 R98, desc[UR8][R104.64] ;  /* 0x0000000868622981 */ /* 0x000174000c1e1500 */
[----:B------:R-:W1:Y:S01]  /*9f80*/  @P3 LDC.64 R140, c[0x0][0x3b0] ;  /* 0x0000ec00ff8c3b82 */ /* 0x000e620000000a00 */
[----:B------:R-:W5:Y:S01]  /*9f90*/  @P3 LDG.E.U16 R101, desc[UR8][R94.64] ;  /* 0x000000085e653981 */ /* 0x000f62000c1e1500 */
[----:B------:R-:W-:Y:S02]  /*9fa0*/  @P4 HADD2.F32 R83, -RZ, R100.H0_H0 ;  /* 0x20000064ff534230 */ /* 0x000fe40000004100 */
[C---:B-1----:R-:W-:Y:S04]  /*9fb0*/  @P3 IMAD.WIDE.U32 R142, R119.reuse, R140, RZ ;  /* 0x0000008c778e3225 */ /* 0x042fe800078e00ff */
[----:B------:R-:W-:Y:S01]  /*9fc0*/  @P4 FFMA R57, R4, R83, R57 ;  /* 0x0000005304394223 */ /* 0x000fe20000000039 */
[----:B------:R-:W-:Y:S01]  /*9fd0*/  @P3 IMAD R141, R119, R141, R143 ;  /* 0x0000008d778d3224 */ /* 0x000fe200078e028f */
[C---:B------:R-:W-:Y:S01]  /*9fe0*/  @P3 LEA R102, P4, R142.reuse, UR11, 0x1 ;  /* 0x0000000b8e663c11 */ /* 0x040fe2000f8808ff */
[----:B------:R-:W-:Y:S03]  /*9ff0*/  @P5 HADD2.F32 R4, -RZ, R97.H0_H0 ;  /* 0x20000061ff045230 */ /* 0x000fe60000004100 */
[----:B------:R-:W-:Y:S02]  /*a000*/  @P3 LEA.HI.X R103, R142, UR10, R141, 0x1, P4 ;  /* 0x0000000a8e673c11 */ /* 0x000fe4000a0f0c8d */
[----:B------:R-:W-:Y:S03]  /*a010*/  ISETP.LT.AND P4, PT, R18, UR4, !P6 ;  /* 0x0000000412007c0c */ /* 0x000fe6000f781270 */
[----:B------:R1:W5:Y:S10]  /*a020*/  @P3 LDG.E.U16 R100, desc[UR8][R102.64] ;  /* 0x0000000866643981 */ /* 0x000374000c1e1500 */
[----:B------:R-:W0:Y:S01]  /*a030*/  @P4 LDC.64 R140, c[0x0][0x3b0] ;  /* 0x0000ec00ff8c4b82 */ /* 0x000e220000000a00 */
[----:B------:R-:W5:Y:S01]  /*a040*/  @P4 LDG.E.U16 R97, desc[UR8][R88.64] ;  /* 0x0000000858614981 */ /* 0x000f62000c1e1500 */
[C---:B0-----:R-:W-:Y:S04]  /*a050*/  @P4 IMAD.WIDE.U32 R142, R117.reuse, R140, RZ ;  /* 0x0000008c758e4225 */ /* 0x041fe800078e00ff */
[C---:B------:R-:W-:Y:S02]  /*a060*/  @P4 IMAD R141, R117.reuse, R141, R143 ;  /* 0x0000008d758d4224 */ /* 0x040fe400078e028f */
[----:B------:R-:W-:Y:S05]  /*a070*/  @P5 HADD2.F32 R83, -RZ, R87.H0_H0 ;  /* 0x20000057ff535230 */ /* 0x000fea0000004100 */
[----:B------:R-:W-:Y:S01]  /*a080*/  @P5 FFMA R73, R4, R83, R73 ;  /* 0x0000005304495223 */ /* 0x000fe20000000049 */
[C---:B------:R-:W-:Y:S04]  /*a090*/  @P4 LEA R104, P5, R142.reuse, UR11, 0x1 ;  /* 0x0000000b8e684c11 */ /* 0x040fe8000f8a08ff */
[----:B------:R-:W-:Y:S02]  /*a0a0*/  @P4 LEA.HI.X R105, R142, UR10, R141, 0x1, P5 ;  /* 0x0000000a8e694c11 */ /* 0x000fe4000a8f0c8d */
[----:B------:R-:W-:Y:S03]  /*a0b0*/  ISETP.LT.AND P5, PT, R6, UR4, !P6 ;  /* 0x0000000406007c0c */ /* 0x000fe6000f7a1270 */
[----:B------:R0:W5:Y:S10]  /*a0c0*/  @P4 LDG.E.U16 R87, desc[UR8][R104.64] ;  /* 0x0000000868574981 */ /* 0x000174000c1e1500 */
[----:B------:R-:W1:Y:S02]  /*a0d0*/  @P5 LDC.64 R140, c[0x0][0x3b0] ;  /* 0x0000ec00ff8c5b82 */ /* 0x000e640000000a00 */
[C---:B-1----:R-:W-:Y:S04]  /*a0e0*/  @P5 IMAD.WIDE.U32 R142, R117.reuse, R140, RZ ;  /* 0x0000008c758e5225 */ /* 0x042fe800078e00ff */
[----:B------:R-:W-:Y:S02]  /*a0f0*/  @P5 IMAD R141, R117, R141, R143 ;  /* 0x0000008d758d5224 */ /* 0x000fe400078e028f */
[----:B---3--:R-:W-:Y:S02]  /*a100*/  @P0 HADD2.F32 R83, -RZ, R85.H0_H0 ;  /* 0x20000055ff530230 */ /* 0x008fe40000004100 */
[----:B------:R-:W3:Y:S01]  /*a110*/  @P5 LDG.E.U16 R85, desc[UR8][R90.64] ;  /* 0x000000085a555981 */ /* 0x000ee2000c1e1500 */
[----:B--2---:R-:W-:Y:S05]  /*a120*/  @P0 HADD2.F32 R4, -RZ, R84.H0_H0 ;  /* 0x20000054ff040230 */ /* 0x004fea0000004100 */
[----:B------:R-:W-:Y:S01]  /*a130*/  @P0 FFMA R26, R83, R4, R26 ;  /* 0x00000004531a0223 */ /* 0x000fe2000000001a */
[C---:B------:R-:W-:Y:S04]  /*a140*/  @P5 LEA R102, P0, R142.reuse, UR11, 0x1 ;  /* 0x0000000b8e665c11 */ /* 0x040fe8000f8008ff */
[----:B------:R-:W-:Y:S01]  /*a150*/  @P5 LEA.HI.X R103, R142, UR10, R141, 0x1, P0 ;  /* 0x0000000a8e675c11 */ /* 0x000fe200080f0c8d */
[----:B------:R-:W-:Y:S01]  /*a160*/  @P1 HADD2.F32 R83, -RZ, R96.H0_H0 ;  /* 0x20000060ff531230 */ /* 0x000fe20000004100 */
[----:B------:R-:W-:Y:S02]  /*a170*/  ISETP.LT.AND P0, PT, R7, UR4, !P6 ;  /* 0x0000000407007c0c */ /* 0x000fe4000f701270 */
[----:B------:R-:W-:Y:S01]  /*a180*/  ISETP.LT.AND P6, PT, R10, UR4, !P6 ;  /* 0x000000040a007c0c */ /* 0x000fe2000f7c1270 */
[----:B------:R1:W2:Y:S10]  /*a190*/  @P5 LDG.E.U16 R84, desc[UR8][R102.64] ;  /* 0x0000000866545981 */ /* 0x0002b4000c1e1500 */
[----:B------:R-:W0:Y:S01]  /*a1a0*/  @P0 LDC.64 R140, c[0x0][0x3b0] ;  /* 0x0000ec00ff8c0b82 */ /* 0x000e220000000a00 */
[----:B------:R-:W2:Y:S01]  /*a1b0*/  @P0 LDG.E.U16 R96, desc[UR8][R92.64] ;  /* 0x000000085c600981 */ /* 0x000ea2000c1e1500 */
[C---:B0-----:R-:W-:Y:S04]  /*a1c0*/  @P0 IMAD.WIDE.U32 R142, R117.reuse, R140, RZ ;  /* 0x0000008c758e0225 */ /* 0x041fe800078e00ff */
[----:B----4-:R-:W-:Y:S02]  /*a1d0*/  @P1 HADD2.F32 R4, -RZ, R86.H0_H0 ;  /* 0x20000056ff041230 */ /* 0x010fe40000004100 */
[----:B------:R-:W-:Y:S03]  /*a1e0*/  @P0 IMAD R141, R117, R141, R143 ;  /* 0x0000008d758d0224 */ /* 0x000fe600078e028f */
[----:B------:R-:W-:Y:S01]  /*a1f0*/  @P1 FFMA R42, R83, R4, R42 ;  /* 0x00000004532a1223 */ /* 0x000fe2000000002a */
[C---:B------:R-:W-:Y:S01]  /*a200*/  @P0 LEA R104, P1, R142.reuse, UR11, 0x1 ;  /* 0x0000000b8e680c11 */ /* 0x040fe2000f8208ff */
[----:B------:R-:W-:Y:S03]  /*a210*/  @P2 HADD2.F32 R83, -RZ, R99.H0_H0 ;  /* 0x20000063ff532230 */ /* 0x000fe60000004100 */
[----:B------:R-:W-:Y:S01]  /*a220*/  @P0 LEA.HI.X R105, R142, UR10, R141, 0x1, P1 ;  /* 0x0000000a8e690c11 */ /* 0x000fe200088f0c8d */
[----:B------:R-:W4:Y:S01]  /*a230*/  @P6 LDG.E.U16 R99, desc[UR8][R94.64] ;  /* 0x000000085e636981 */ /* 0x000f22000c1e1500 */
[----:B------:R-:W0:Y:S03]  /*a240*/  @P6 LDC.64 R140, c[0x0][0x3b0] ;  /* 0x0000ec00ff8c6b82 */ /* 0x000e260000000a00 */
[----:B------:R5:W4:Y:S01]  /*a250*/  @P0 LDG.E.U16 R86, desc[UR8][R104.64] ;  /* 0x0000000868560981 */ /* 0x000b22000c1e1500 */
[C---:B0-----:R-:W-:Y:S04]  /*a260*/  @P6 IMAD.WIDE.U32 R142, R117.reuse, R140, RZ ;  /* 0x0000008c758e6225 */ /* 0x041fe800078e00ff */
[----:B------:R-:W-:Y:S01]  /*a270*/  @P6 IMAD R141, R117, R141, R143 ;  /* 0x0000008d758d6224 */ /* 0x000fe200078e028f */
[C---:B-1----:R-:W-:Y:S04]  /*a280*/  @P6 LEA R102, P1, R142.reuse, UR11, 0x1 ;  /* 0x0000000b8e666c11 */ /* 0x042fe8000f8208ff */
[----:B------:R-:W-:Y:S01]  /*a290*/  @P6 LEA.HI.X R103, R142, UR10, R141, 0x1, P1 ;  /* 0x0000000a8e676c11 */ /* 0x000fe200088f0c8d */
[----:B-----5:R-:W-:Y:S04]  /*a2a0*/  @P2 HADD2.F32 R4, -RZ, R98.H0_H0 ;  /* 0x20000062ff042230 */ /* 0x020fe80000004100 */
[----:B------:R0:W5:Y:S01]  /*a2b0*/  @P6 LDG.E.U16 R98, desc[UR8][R102.64] ;  /* 0x0000000866626981 */ /* 0x000162000c1e1500 */
[----:B------:R-:W-:Y:S01]  /*a2c0*/  @P2 FFMA R58, R83, R4, R58 ;  /* 0x00000004533a2223 */ /* 0x000fe2000000003a */
[----:B------:R-:W-:Y:S04]  /*a2d0*/  ISETP.GE.AND P2, PT, R127, UR5, PT ;  /* 0x000000057f007c0c */ /* 0x000fe8000bf46270 */
[----:B------:R-:W-:Y:S01]  /*a2e0*/  ISETP.LT.AND P1, PT, R18, UR4, !P2 ;  /* 0x0000000412007c0c */ /* 0x000fe2000d721270 */
[----:B------:R-:W-:Y:S11]  /*a2f0*/  @P3 HADD2.F32 R83, -RZ, R101.H0_H0 ;  /* 0x20000065ff533230 */ /* 0x000ff60000004100 */
[----:B------:R-:W-:Y:S01]  /*a300*/  @!UPT UIADD3 URZ, UPT, UPT, URZ, URZ, URZ ;  /* 0x000000fffffff290 */ /* 0x000fe2000fffe0ff */
[----:B------:R-:W1:Y:S01]  /*a310*/  @P1 LDC.64 R140, c[0x0][0x3b0] ;  /* 0x0000ec00ff8c1b82 */ /* 0x000e620000000a00 */
[----:B------:R-:W5:Y:S01]  /*a320*/  @P1 LDG.E.U16 R101, desc[UR8][R88.64] ;  /* 0x0000000858651981 */ /* 0x000f62000c1e1500 */
[C---:B-1----:R-:W-:Y:S04]  /*a330*/  @P1 IMAD.WIDE.U32 R142, R115.reuse, R140, RZ ;  /* 0x0000008c738e1225 */ /* 0x042fe800078e00ff */
[----:B------:R-:W-:Y:S01]  /*a340*/  @P1 IMAD R141, R115, R141, R143 ;  /* 0x0000008d738d1224 */ /* 0x000fe200078e028f */
[C---:B------:R-:W-:Y:S01]  /*a350*/  @P1 LEA R106, P2, R142.reuse, UR11, 0x1 ;  /* 0x0000000b8e6a1c11 */ /* 0x040fe2000f8408ff */
[----:B------:R-:W-:Y:S03]  /*a360*/  @P3 HADD2.F32 R4, -RZ, R100.H0_H0 ;  /* 0x20000064ff043230 */ /* 0x000fe60000004100 */
[----:B------:R-:W-:Y:S02]  /*a370*/  @P1 LEA.HI.X R107, R142, UR10, R141, 0x1, P2 ;  /* 0x0000000a8e6b1c11 */ /* 0x000fe400090f0c8d */
[----:B------:R-:W-:Y:S01]  /*a380*/  @P3 FFMA R74, R83, R4, R74 ;  /* 0x00000004534a3223 */ /* 0x000fe2000000004a */
[----:B------:R-:W-:Y:S01]  /*a390*/  @P4 HADD2.F32 R4, -RZ, R97.H0_H0 ;  /* 0x20000061ff044230 */ /* 0x000fe20000004100 */
[----:B------:R-:W-:Y:S01]  /*a3a0*/  ISETP.GE.AND P3, PT, R127, UR5, PT ;  /* 0x000000057f007c0c */ /* 0x000fe2000bf66270 */
[----:B------:R1:W5:Y:S03]  /*a3b0*/  @P1 LDG.E.U16 R100, desc[UR8][R106.64] ;  /* 0x000000086a641981 */ /* 0x000366000c1e1500 */
[----:B------:R-:W-:Y:S11]  /*a3c0*/  ISETP.LT.AND P2, PT, R6, UR4, !P3 ;  /* 0x0000000406007c0c */ /* 0x000ff6000df41270 */
[----:B------:R-:W-:Y:S02]  /*a3d0*/  @!UPT UIADD3 URZ, UPT, UPT, URZ, URZ, URZ ;  /* 0x000000fffffff290 */ /* 0x000fe4000fffe0ff */
[----:B------:R-:W0:Y:S01]  /*a3e0*/  @P2 LDC.64 R140, c[0x0][0x3b0] ;  /* 0x0000ec00ff8c2b82 */ /* 0x000e220000000a00 */
[----:B------:R-:W5:Y:S01]  /*a3f0*/  @P2 LDG.E.U16 R97, desc[UR8][R90.64] ;  /* 0x000000085a612981 */ /* 0x000f62000c1e1500 */
[C---:B0-----:R-:W-:Y:S04]  /*a400*/  @P2 IMAD.WIDE.U32 R142, R115.reuse, R140, RZ ;  /* 0x0000008c738e2225 */ /* 0x041fe800078e00ff */
[----:B------:R-:W-:Y:S01]  /*a410*/  @P2 IMAD R141, R115, R141, R143 ;  /* 0x0000008d738d2224 */ /* 0x000fe200078e028f */
[C---:B------:R-:W-:Y:S04]  /*a420*/  @P2 LEA R104, P3, R142.reuse, UR11, 0x1 ;  /* 0x0000000b8e682c11 */ /* 0x040fe8000f8608ff */
[----:B------:R-:W-:Y:S01]  /*a430*/  @P2 LEA.HI.X R105, R142, UR10, R141, 0x1, P3 ;  /* 0x0000000a8e692c11 */ /* 0x000fe200098f0c8d */
[----:B------:R-:W-:Y:S04]  /*a440*/  @P4 HADD2.F32 R83, -RZ, R87.H0_H0 ;  /* 0x20000057ff534230 */ /* 0x000fe80000004100 */
[----:B------:R0:W5:Y:S01]  /*a450*/  @P2 LDG.E.U16 R87, desc[UR8][R104.64] ;  /* 0x0000000868572981 */ /* 0x000162000c1e1500 */
[----:B------:R-:W-:Y:S01]  /*a460*/  @P4 FFMA R27, R4, R83, R27 ;  /* 0x00000053041b4223 */ /* 0x000fe2000000001b */
[----:B------:R-:W-:Y:S04]  /*a470*/  ISETP.GE.AND P4, PT, R127, UR5, PT ;  /* 0x000000057f007c0c */ /* 0x000fe8000bf86270 */
[----:B------:R-:W-:Y:S11]  /*a480*/  ISETP.LT.AND P3, PT, R7, UR4, !P4 ;  /* 0x0000000407007c0c */ /* 0x000ff6000e761270 */
[----:B------:R-:W-:Y:S02]  /*a490*/  @!UPT UIADD3 URZ, UPT, UPT, URZ, URZ, URZ ;  /* 0x000000fffffff290 */ /* 0x000fe4000fffe0ff */
[----:B------:R-:W1:Y:S02]  /*a4a0*/  @P3 LDC.64 R140, c[0x0][0x3b0] ;  /* 0x0000ec00ff8c3b82 */ /* 0x000e640000000a00 */
[C---:B-1----:R-:W-:Y:S04]  /*a4b0*/  @P3 IMAD.WIDE.U32 R142, R115.reuse, R140, RZ ;  /* 0x0000008c738e3225 */ /* 0x042fe800078e00ff */
[----:B------:R-:W-:Y:S01]  /*a4c0*/  @P3 IMAD R141, R115, R141, R143 ;  /* 0x0000008d738d3224 */ /* 0x000fe200078e028f */
[C---:B------:R-:W-:Y:S01]  /*a4d0*/  @P3 LEA R102, P4, R142.reuse, UR11, 0x1 ;  /* 0x0000000b8e663c11 */ /* 0x040fe2000f8808ff */
[----:B---3--:R-:W-:Y:S02]  /*a4e0*/  @P5 HADD2.F32 R4, -RZ, R85.H0_H0 ;  /* 0x20000055ff045230 */ /* 0x008fe40000004100 */
[----:B------:R-:W3:Y:S01]  /*a4f0*/  @P3 LDG.E.U16 R85, desc[UR8][R92.64] ;  /* 0x000000085c553981 */ /* 0x000ee2000c1e1500 */
[----:B------:R-:W-:Y:S01]  /*a500*/  @P3 LEA.HI.X R103, R142, UR10, R141, 0x1, P4 ;  /* 0x0000000a8e673c11 */ /* 0x000fe2000a0f0c8d */
[----:B--2---:R-:W-:Y:S04]  /*a510*/  @P5 HADD2.F32 R83, -RZ, R84.H0_H0 ;  /* 0x20000054ff535230 */ /* 0x004fe80000004100 */
[----:B------:R-:W2:Y:S01]  /*a520*/  @P3 LDG.E.U16 R84, desc[UR8][R102.64] ;  /* 0x0000000866543981 */ /* 0x000ea2000c1e1500 */
[----:B------:R-:W-:Y:S01]  /*a530*/  @P5 FFMA R43, R4, R83, R43 ;  /* 0x00000053042b5223 */ /* 0x000fe2000000002b */
[----:B------:R-:W-:Y:S04]  /*a540*/  ISETP.GE.AND P5, PT, R127, UR5, PT ;  /* 0x000000057f007c0c */ /* 0x000fe8000bfa6270 */
[----:B------:R-:W-:Y:S01]  /*a550*/  ISETP.LT.AND P4, PT, R10, UR4, !P5 ;  /* 0x000000040a007c0c */ /* 0x000fe2000ef81270 */
[----:B------:R-:W-:Y:S01]  /*a560*/  @P0 HADD2.F32 R4, -RZ, R96.H0_H0 ;  /* 0x20000060ff040230 */ /* 0x000fe20000004100 */
[----:B------:R-:W-:Y:S11]  /*a570*/  ISETP.GE.AND P5, PT, R130, UR5, PT ;  /* 0x0000000582007c0c */ /* 0x000ff6000bfa6270 */
[----:B------:R-:W1:Y:S01]  /*a580*/  @P4 LDC.64 R142, c[0x0][0x3b0] ;  /* 0x0000ec00ff8e4b82 */ /* 0x000e620000000a00 */
[----:B------:R-:W2:Y:S01]  /*a590*/  @P4 LDG.E.U16 R102, desc[UR8][R94.64] ;  /* 0x000000085e664981 */ /* 0x000ea2000c1e1500 */
[C---:B-1----:R-:W-:Y:S04]  /*a5a0*/  @P4 IMAD.WIDE.U32 R144, R115.reuse, R142, RZ ;  /* 0x0000008e73904225 */ /* 0x042fe800078e00ff */
[----:B------:R-:W-:Y:S02]  /*a5b0*/  @P4 IMAD R143, R115, R143, R145 ;  /* 0x0000008f738f4224 */ /* 0x000fe400078e0291 */
[----:B----4-:R-:W-:Y:S05]  /*a5c0*/  @P0 HADD2.F32 R83, -RZ, R86.H0_H0 ;  /* 0x20000056ff530230 */ /* 0x010fea0000004100 */
[----:B------:R-:W-:Y:S01]  /*a5d0*/  @P0 FFMA R59, R4, R83, R59 ;  /* 0x00000053043b0223 */ /* 0x000fe2000000003b */
[----:B------:R-:W-:Y:S01]  /*a5e0*/  @P6 HADD2.F32 R4, -RZ, R99.H0_H0 ;  /* 0x20000063ff046230 */ /* 0x000fe20000004100 */
[----:B------:R-:W-:Y:S11]  /*a5f0*/  ISETP.LT.AND P0, PT, R18, UR4, !P5 ;  /* 0x0000000412007c0c */ /* 0x000ff6000ef01270 */
[----:B------:R-:W-:Y:S02]  /*a600*/  @!UPT UIADD3 URZ, UPT, UPT, URZ, URZ, URZ ;  /* 0x000000fffffff290 */ /* 0x000fe4000fffe0ff */
[----:B------:R-:W1:Y:S01]  /*a610*/  @P0 LDC.64 R140, c[0x0][0x3b0] ;  /* 0x0000ec00ff8c0b82 */ /* 0x000e620000000a00 */
[----:B------:R-:W4:Y:S01]  /*a620*/  @P0 LDG.E.U16 R96, desc[UR8][R88.64] ;  /* 0x0000000858600981 */ /* 0x000f22000c1e1500 */
[----:B-----5:R-:W-:Y:S01]  /*a630*/  @P6 HADD2.F32 R83, -RZ, R98.H0_H0 ;  /* 0x20000062ff536230 */ /* 0x020fe20000004100 */
[C---:B------:R-:W-:Y:S04]  /*a640*/  @P4 LEA R98, P5, R144.reuse, UR11, 0x1 ;  /* 0x0000000b90624c11 */ /* 0x040fe8000f8a08ff */
[----:B------:R-:W-:Y:S01]  /*a650*/  @P4 LEA.HI.X R99, R144, UR10, R143, 0x1, P5 ;  /* 0x0000000a90634c11 */ /* 0x000fe2000a8f0c8f */
[----:B-1----:R-:W-:Y:S04]  /*a660*/  @P0 IMAD.WIDE.U32 R142, R130, R140, RZ ;  /* 0x0000008c828e0225 */ /* 0x002fe800078e00ff */
[----:B------:R-:W-:Y:S01]  /*a670*/  @P6 FFMA R75, R4, R83, R75 ;  /* 0x00000053044b6223 */ /* 0x000fe2000000004b */
[C---:B------:R-:W-:Y:S01]  /*a680*/  ISETP.GE.AND P6, PT, R130.reuse, UR5, PT ;  /* 0x0000000582007c0c */ /* 0x040fe2000bfc6270 */
[----:B------:R-:W-:Y:S01]  /*a690*/  @P0 IMAD R141, R130, R141, R143 ;  /* 0x0000008d828d0224 */ /* 0x000fe200078e028f */
[C---:B------:R-:W-:Y:S01]  /*a6a0*/  @P0 LEA R106, P5, R142.reuse, UR11, 0x1 ;  /* 0x0000000b8e6a0c11 */ /* 0x040fe2000f8a08ff */
[----:B------:R-:W5:Y:S03]  /*a6b0*/  @P4 LDG.E.U16 R99, desc[UR8][R98.64] ;  /* 0x0000000862634981 */ /* 0x000f66000c1e1500 */
[----:B------:R-:W-:Y:S02]  /*a6c0*/  @P0 LEA.HI.X R107, R142, UR10, R141, 0x1, P5 ;  /* 0x0000000a8e6b0c11 */ /* 0x000fe4000a8f0c8d */
[----:B------:R-:W-:Y:S03]  /*a6d0*/  ISETP.LT.AND P5, PT, R6, UR4, !P6 ;  /* 0x0000000406007c0c */ /* 0x000fe6000f7a1270 */
[----:B------:R1:W4:Y:S01]  /*a6e0*/  @P0 LDG.E.U16 R86, desc[UR8][R106.64] ;  /* 0x000000086a560981 */ /* 0x000322000c1e1500 */
[----:B------:R-:W-:Y:S09]  /*a6f0*/  @P1 HADD2.F32 R83, -RZ, R101.H0_H0 ;  /* 0x20000065ff531230 */ /* 0x000ff20000004100 */
[----:B------:R-:W0:Y:S02]  /*a700*/  @P5 LDC.64 R140, c[0x0][0x3b0] ;  /* 0x0000ec00ff8c5b82 */ /* 0x000e240000000a00 */
[C---:B0-----:R-:W-:Y:S04]  /*a710*/  @P5 IMAD.WIDE.U32 R142, R130.reuse, R140, RZ ;  /* 0x0000008c828e5225 */ /* 0x041fe800078e00ff */
[----:B------:R-:W-:Y:S02]  /*a720*/  @P5 IMAD R141, R130, R141, R143 ;  /* 0x0000008d828d5224 */ /* 0x000fe400078e028f */
[----:B------:R-:W-:Y:S02]  /*a730*/  @P1 HADD2.F32 R4, -RZ, R100.H0_H0 ;  /* 0x20000064ff041230 */ /* 0x000fe40000004100 */
[----:B------:R-:W4:Y:S03]  /*a740*/  @P5 LDG.E.U16 R100, desc[UR8][R90.64] ;  /* 0x000000085a645981 */ /* 0x000f26000c1e1500 */
[----:B------:R-:W-:Y:S01]  /*a750*/  @P1 FFMA R28, R83, R4, R28 ;  /* 0x00000004531c1223 */ /* 0x000fe2000000001c */
[C---:B------:R-:W-:Y:S04]  /*a760*/  @P5 LEA R104, P1, R142.reuse, UR11, 0x1 ;  /* 0x0000000b8e685c11 */ /* 0x040fe8000f8208ff */
[----:B------:R-:W-:Y:S02]  /*a770*/  @P5 LEA.HI.X R105, R142, UR10, R141, 0x1, P1 ;  /* 0x0000000a8e695c11 */ /* 0x000fe400088f0c8d */
[----:B------:R-:W-:Y:S03]  /*a780*/  ISETP.LT.AND P1, PT, R7, UR4, !P6 ;  /* 0x0000000407007c0c */ /* 0x000fe6000f721270 */
        /* <DEDUP_REMOVED lines=10> */
[----:B------:R-:W-:Y:S02]  /*a830*/  ISETP.LT.AND P2, PT, R10, UR4, !P6 ;  /* 0x000000040a007c0c */ /* 0x000fe4000f741270 */
[----:B------:R-:W-:Y:S01]  /*a840*/  ISETP.GE.AND P6, PT, R13, UR5, PT ;  /* 0x000000050d007c0c */ /* 0x000fe2000bfc6270 */
[----:B------:R1:W4:Y:S10]  /*a850*/  @P1 LDG.E.U16 R87, desc[UR8][R106.64] ;  /* 0x000000086a571981 */ /* 0x000334000c1e1500 */
[----:B------:R-:W0:Y:S02]  /*a860*/  @P2 LDC.64 R140, c[0x0][0x3b0] ;  /* 0x0000ec00ff8c2b82 */ /* 0x000e240000000a00 */
[C---:B0-----:R-:W-:Y:S04]  /*a870*/  @P2 IMAD.WIDE.U32 R142, R130.reuse, R140, RZ ;  /* 0x0000008c828e2225 */ /* 0x041fe800078e00ff */
[----:B---3--:R-:W-:Y:S02]  /*a880*/  @P3 HADD2.F32 R83, -RZ, R85.H0_H0 ;  /* 0x20000055ff533230 */ /* 0x008fe40000004100 */
[----:B------:R-:W-:Y:S01]  /*a890*/  @P2 IMAD R141, R130, R141, R143 ;  /* 0x0000008d828d2224 */ /* 0x000fe200078e028f */
[----:B------:R-:W3:Y:S01]  /*a8a0*/  @P2 LDG.E.U16 R85, desc[UR8][R94.64] ;  /* 0x000000085e552981 */ /* 0x000ee2000c1e1500 */
[----:B--2---:R-:W-:Y:S05]  /*a8b0*/  @P3 HADD2.F32 R4, -RZ, R84.H0_H0 ;  /* 0x20000054ff043230 */ /* 0x004fea0000004100 */
[----:B------:R-:W-:Y:S01]  /*a8c0*/  @P3 FFMA R60, R83, R4, R60 ;  /* 0x00000004533c3223 */ /* 0x000fe2000000003c */
[C---:B------:R-:W-:Y:S04]  /*a8d0*/  @P2 LEA R104, P3, R142.reuse, UR11, 0x1 ;  /* 0x0000000b8e682c11 */ /* 0x040fe8000f8608ff */
[----:B------:R-:W-:Y:S02]  /*a8e0*/  @P2 LEA.HI.X R105, R142, UR10, R141, 0x1, P3 ;  /* 0x0000000a8e692c11 */ /* 0x000fe400098f0c8d */
[----:B------:R-:W-:Y:S03]  /*a8f0*/  ISETP.LT.AND P3, PT, R18, UR4, !P6 ;  /* 0x0000000412007c0c */ /* 0x000fe6000f761270 */
[----:B------:R0:W2:Y:S01]  /*a900*/  @P2 LDG.E.U16 R84, desc[UR8][R104.64] ;  /* 0x0000000868542981 */ /* 0x0000a2000c1e1500 */
[----:B------:R-:W-:Y:S09]  /*a910*/  @P4 HADD2.F32 R83, -RZ, R102.H0_H0 ;  /* 0x20000066ff534230 */ /* 0x000ff20000004100 */
[----:B------:R-:W1:Y:S01]  /*a920*/  @P3 LDC.64 R140, c[0x0][0x3b0] ;  /* 0x0000ec00ff8c3b82 */ /* 0x000e620000000a00 */
[----:B------:R-:W2:Y:S01]  /*a930*/  @P3 LDG.E.U16 R101, desc[UR8][R88.64] ;  /* 0x0000000858653981 */ /* 0x000ea2000c1e1500 */
[C---:B-1----:R-:W-:Y:S04]  /*a940*/  @P3 IMAD.WIDE.U32 R142, R123.reuse, R140, RZ ;  /* 0x0000008c7b8e3225 */ /* 0x042fe800078e00ff */
[----:B------:R-:W-:Y:S02]  /*a950*/  @P3 IMAD R141, R123, R141, R143 ;  /* 0x0000008d7b8d3224 */ /* 0x000fe400078e028f */
[----:B-----5:R-:W-:Y:S05]  /*a960*/  @P4 HADD2.F32 R4, -RZ, R99.H0_H0 ;  /* 0x20000063ff044230 */ /* 0x020fea0000004100 */
[----:B------:R-:W-:Y:S01]  /*a970*/  @P4 FFMA R76, R83, R4, R76 ;  /* 0x00000004534c4223 */ /* 0x000fe2000000004c */
[----:B----4-:R-:W-:Y:S01]  /*a980*/  @P0 HADD2.F32 R4, -RZ, R96.H0_H0 ;  /* 0x20000060ff040230 */ /* 0x010fe20000004100 */
[----:B------:R-:W-:Y:S01]  /*a990*/  ISETP.LT.AND P4, PT, R6, UR4, !P6 ;  /* 0x0000000406007c0c */ /* 0x000fe2000f781270 */
[----:B------:R-:W-:Y:S05]  /*a9a0*/  @P0 HADD2.F32 R83, -RZ, R86.H0_H0 ;  /* 0x20000056ff530230 */ /* 0x000fea0000004100 */
[----:B------:R-:W-:Y:S01]  /*a9b0*/  @P0 FFMA R29, R4, R83, R29 ;  /* 0x00000053041d0223 */ /* 0x000fe2000000001d */
[C---:B------:R-:W-:Y:S04]  /*a9c0*/  @P3 LEA R102, P0, R142.reuse, UR11, 0x1 ;  /* 0x0000000b8e663c11 */ /* 0x040fe8000f8008ff */
[----:B------:R-:W-:Y:S02]  /*a9d0*/  @P3 LEA.HI.X R103, R142, UR10, R141, 0x1, P0 ;  /* 0x0000000a8e673c11 */ /* 0x000fe400080f0c8d */
[----:B------:R-:W-:Y:S01]  /*a9e0*/  ISETP.LT.AND P0, PT, R7, UR4, !P6 ;  /* 0x0000000407007c0c */ /* 0x000fe2000f701270 */
[----:B------:R-:W1:Y:S02]  /*a9f0*/  @P4 LDC.64 R142, c[0x0][0x3b0] ;  /* 0x0000ec00ff8e4b82 */ /* 0x000e640000000a00 */
[----:B------:R4:W5:Y:S10]  /*aa00*/  @P3 LDG.E.U16 R99, desc[UR8][R102.64] ;  /* 0x0000000866633981 */ /* 0x000974000c1e1500 */
[----:B------:R-:W0:Y:S01]  /*aa10*/  @P0 LDC.64 R140, c[0x0][0x3b0] ;  /* 0x0000ec00ff8c0b82 */ /* 0x000e220000000a00 */
[----:B------:R-:W5:Y:S01]  /*aa20*/  @P0 LDG.E.U16 R96, desc[UR8][R92.64] ;  /* 0x000000085c600981 */ /* 0x000f62000c1e1500 */
[C---:B-1----:R-:W-:Y:S04]  /*aa30*/  @P4 IMAD.WIDE.U32 R144, R123.reuse, R142, RZ ;  /* 0x0000008e7b904225 */ /* 0x042fe800078e00ff */
[C---:B------:R-:W-:Y:S02]  /*aa40*/  @P4 IMAD R143, R123.reuse, R143, R145 ;  /* 0x0000008f7b8f4224 */ /* 0x040fe400078e0291 */
[----:B------:R-:W-:Y:S02]  /*aa50*/  @P5 HADD2.F32 R4, -RZ, R100.H0_H0 ;  /* 0x20000064ff045230 */ /* 0x000fe40000004100 */
[----:B------:R-:W5:Y:S01]  /*aa60*/  @P4 LDG.E.U16 R100, desc[UR8][R90.64] ;  /* 0x000000085a644981 */ /* 0x000f62000c1e1500 */
[----:B------:R-:W-:Y:S05]  /*aa70*/  @P5 HADD2.F32 R83, -RZ, R98.H0_H0 ;  /* 0x20000062ff535230 */ /* 0x000fea0000004100 */
[----:B------:R-:W-:Y:S01]  /*aa80*/  @P5 FFMA R45, R4, R83, R45 ;  /* 0x00000053042d5223 */ /* 0x000fe2000000002d */
[C---:B------:R-:W-:Y:S04]  /*aa90*/  @P4 LEA R106, P5, R144.reuse, UR11, 0x1 ;  /* 0x0000000b906a4c11 */ /* 0x040fe8000f8a08ff */
[----:B------:R-:W-:Y:S01]  /*aaa0*/  @P4 LEA.HI.X R107, R144, UR10, R143, 0x1, P5 ;  /* 0x0000000a906b4c11 */ /* 0x000fe2000a8f0c8f */
[C---:B0-----:R-:W-:Y:S04]  /*aab0*/  @P0 IMAD.WIDE.U32 R142, R123.reuse, R140, RZ ;  /* 0x0000008c7b8e0225 */ /* 0x041fe800078e00ff */
[C---:B------:R-:W-:Y:S01]  /*aac0*/  @P0 IMAD R141, R123.reuse, R141, R143 ;  /* 0x0000008d7b8d0224 */ /* 0x040fe200078e028f */
[C---:B------:R-:W-:Y:S01]  /*aad0*/  @P0 LEA R104, P5, R142.reuse, UR11, 0x1 ;  /* 0x0000000b8e680c11 */ /* 0x040fe2000f8a08ff */
[----:B------:R-:W-:Y:S01]  /*aae0*/  @P1 HADD2.F32 R4, -RZ, R97.H0_H0 ;  /* 0x20000061ff041230 */ /* 0x000fe20000004100 */
[----:B------:R-:W5:Y:S02]  /*aaf0*/  @P4 LDG.E.U16 R98, desc[UR8][R106.64] ;  /* 0x000000086a624981 */ /* 0x000f64000c1e1500 */
[----:B------:R-:W-:Y:S02]  /*ab00*/  @P0 LEA.HI.X R105, R142, UR10, R141, 0x1, P5 ;  /* 0x0000000a8e690c11 */ /* 0x000fe4000a8f0c8d */
[----:B------:R-:W-:Y:S02]  /*ab10*/  ISETP.LT.AND P5, PT, R10, UR4, !P6 ;  /* 0x000000040a007c0c */ /* 0x000fe4000f7a1270 */
[----:B------:R-:W-:Y:S01]  /*ab20*/  ISETP.GE.AND P6, PT, R12, UR5, PT ;  /* 0x000000050c007c0c */ /* 0x000fe2000bfc6270 */
[----:B------:R-:W5:Y:S10]  /*ab30*/  @P0 LDG.E.U16 R86, desc[UR8][R104.64] ;  /* 0x0000000868560981 */ /* 0x000f74000c1e1500 */
[----:B------:R-:W0:Y:S01]  /*ab40*/  @P5 LDC.64 R140, c[0x0][0x3b0] ;  /* 0x0000ec00ff8c5b82 */ /* 0x000e220000000a00 */
[----:B------:R-:W5:Y:S01]  /*ab50*/  @P5 LDG.E.U16 R97, desc[UR8][R94.64] ;  /* 0x000000085e615981 */ /* 0x000f62000c1e1500 */
[----:B------:R-:W-:Y:S02]  /*ab60*/  @P1 HADD2.F32 R83, -RZ, R87.H0_H0 ;  /* 0x20000057ff531230 */ /* 0x000fe40000004100 */
[C---:B0-----:R-:W-:Y:S04]  /*ab70*/  @P5 IMAD.WIDE.U32 R142, R123.reuse, R140, RZ ;  /* 0x0000008c7b8e5225 */ /* 0x041fe800078e00ff */
[----:B------:R-:W-:Y:S01]  /*ab80*/  @P1 FFMA R61, R4, R83, R61 ;  /* 0x00000053043d1223 */ /* 0x000fe2000000003d */
[----:B------:R-:W-:Y:S01]  /*ab90*/  @P5 IMAD R141, R123, R141, R143 ;  /* 0x0000008d7b8d5224 */ /* 0x000fe200078e028f */
[C---:B----4-:R-:W-:Y:S04]  /*aba0*/  @P5 LEA R102, P1, R142.reuse, UR11, 0x1 ;  /* 0x0000000b8e665c11 */ /* 0x050fe8000f8208ff */
[----:B------:R-:W-:Y:S02]  /*abb0*/  @P5 LEA.HI.X R103, R142, UR10, R141, 0x1, P1 ;  /* 0x0000000a8e675c11 */ /* 0x000fe400088f0c8d */
[----:B------:R-:W-:Y:S03]  /*abc0*/  ISETP.LT.AND P1, PT, R18, UR4, !P6 ;  /* 0x0000000412007c0c */ /* 0x000fe6000f721270 */
[----:B------:R-:W4:Y:S10]  /*abd0*/  @P5 LDG.E.U16 R87, desc[UR8][R102.64] ;  /* 0x0000000866575981 */ /* 0x000f34000c1e1500 */
[----:B------:R-:W0:Y:S01]  /*abe0*/  @P1 LDC.64 R140, c[0x0][0x3b0] ;  /* 0x0000ec00ff8c1b82 */ /* 0x000e220000000a00 */
[----:B---3--:R-:W-:Y:S01]  /*abf0*/  @P2 HADD2.F32 R4, -RZ, R85.H0_H0 ;  /* 0x20000055ff042230 */ /* 0x008fe20000004100 */
[----:B------:R-:W3:Y:S01]  /*ac00*/  @P1 LDG.E.U16 R103, desc[UR8][R88.64] ;  /* 0x0000000858671981 */ /* 0x000ee2000c1e1500 */
[C---:B0-----:R-:W-:Y:S04]  /*ac10*/  @P1 IMAD.WIDE.U32 R142, R122.reuse, R140, RZ ;  /* 0x0000008c7a8e1225 */ /* 0x041fe800078e00ff */
[----:B------:R-:W-:Y:S02]  /*ac20*/  @P1 IMAD R141, R122, R141, R143 ;  /* 0x0000008d7a8d1224 */ /* 0x000fe400078e028f */
[----:B--2---:R-:W-:Y:S05]  /*ac30*/  @P2 HADD2.F32 R83, -RZ, R84.H0_H0 ;  /* 0x20000054ff532230 */ /* 0x004fea0000004100 */
[----:B------:R-:W-:Y:S01]  /*ac40*/  @P2 FFMA R77, R4, R83, R77 ;  /* 0x00000053044d2223 */ /* 0x000fe2000000004d */
[C---:B------:R-:W-:Y:S04]  /*ac50*/  @P1 LEA R84, P2, R142.reuse, UR11, 0x1 ;  /* 0x0000000b8e541c11 */ /* 0x040fe8000f8408ff */
[----:B------:R-:W-:Y:S01]  /*ac60*/  @P1 LEA.HI.X R85, R142, UR10, R141, 0x1, P2 ;  /* 0x0000000a8e551c11 */ /* 0x000fe200090f0c8d */
[----:B------:R-:W-:Y:S01]  /*ac70*/  @P3 HADD2.F32 R83, -RZ, R101.H0_H0 ;  /* 0x20000065ff533230 */ /* 0x000fe20000004100 */
[----:B------:R-:W-:Y:S03]  /*ac80*/  ISETP.LT.AND P2, PT, R6, UR4, !P6 ;  /* 0x0000000406007c0c */ /* 0x000fe6000f741270 */
[----:B------:R0:W2:Y:S10]  /*ac90*/  @P1 LDG.E.U16 R102, desc[UR8][R84.64] ;  /* 0x0000000854661981 */ /* 0x0000b4000c1e1500 */
[----:B------:R-:W1:Y:S01]  /*aca0*/  @P2 LDC.64 R142, c[0x0][0x3b0] ;  /* 0x0000ec00ff8e2b82 */ /* 0x000e620000000a00 */
[----:B------:R-:W2:Y:S01]  /*acb0*/  @P2 LDG.E.U16 R101, desc[UR8][R90.64] ;  /* 0x000000085a652981 */ /* 0x000ea2000c1e1500 */
[C---:B-1----:R-:W-:Y:S04]  /*acc0*/  @P2 IMAD.WIDE.U32 R146, R122.reuse, R142, RZ ;  /* 0x0000008e7a922225 */ /* 0x042fe800078e00ff */
[----:B------:R-:W-:Y:S02]  /*acd0*/  @P2 IMAD R143, R122, R143, R147 ;  /* 0x0000008f7a8f2224 */ /* 0x000fe400078e0293 */
[----:B-----5:R-:W-:Y:S05]  /*ace0*/  @P3 HADD2.F32 R4, -RZ, R99.H0_H0 ;  /* 0x20000063ff043230 */ /* 0x020fea0000004100 */
[----:B------:R-:W-:Y:S01]  /*acf0*/  @P3 FFMA R30, R83, R4, R30 ;  /* 0x00000004531e3223 */ /* 0x000fe2000000001e */
[----:B------:R-:W-:Y:S02]  /*ad00*/  ISETP.LT.AND P3, PT, R7, UR4, !P6 ;  /* 0x0000000407007c0c */ /* 0x000fe4000f761270 */
[----:B------:R-:W-:Y:S01]  /*ad10*/  ISETP.LT.AND P6, PT, R10, UR4, !P6 ;  /* 0x000000040a007c0c */ /* 0x000fe2000f7c1270 */
[----:B0-----:R-:W-:Y:S10]  /*ad20*/  @P0 HADD2.F32 R85, -RZ, R96.H0_H0 ;  /* 0x20000060ff550230 */ /* 0x001ff40000004100 */
[----:B------:R-:W0:Y:S08]  /*ad30*/  @P3 LDC.64 R140, c[0x0][0x3b0] ;  /* 0x0000ec00ff8c3b82 */ /* 0x000e300000000a00 */
[----:B------:R-:W1:Y:S01]  /*ad40*/  @P6 LDC.64 R144, c[0x0][0x3b0] ;  /* 0x0000ec00ff906b82 */ /* 0x000e620000000a00 */
[----:B------:R-:W-:Y:S02]  /*ad50*/  @P4 HADD2.F32 R83, -RZ, R100.H0_H0 ;  /* 0x20000064ff534230 */ /* 0x000fe40000004100 */
[----:B------:R-:W5:Y:S01]  /*ad60*/  @P6 LDG.E.U16 R100, desc[UR8][R94.64] ;  /* 0x000000085e646981 */ /* 0x000f62000c1e1500 */
[----:B------:R-:W-:Y:S05]  /*ad70*/  @P4 HADD2.F32 R4, -RZ, R98.H0_H0 ;  /* 0x20000062ff044230 */ /* 0x000fea0000004100 */
[----:B------:R-:W-:Y:S01]  /*ad80*/  @P4 FFMA R46, R83, R4, R46 ;  /* 0x00000004532e4223 */ /* 0x000fe2000000002e */
[----:B------:R-:W-:Y:S01]  /*ad90*/  ISETP.GE.AND P4, PT, R129, UR5, PT ;  /* 0x0000000581007c0c */ /* 0x000fe2000bf86270 */
[----:B------:R-:W-:Y:S05]  /*ada0*/  @P0 HADD2.F32 R84, -RZ, R86.H0_H0 ;  /* 0x20000056ff540230 */ /* 0x000fea0000004100 */
[----:B------:R-:W-:Y:S01]  /*adb0*/  @P0 FFMA R62, R85, R84, R62 ;  /* 0x00000054553e0223 */ /* 0x000fe2000000003e */
[C---:B------:R-:W-:Y:S01]  /*adc0*/  @P2 LEA R98, P0, R146.reuse, UR11, 0x1 ;  /* 0x0000000b92622c11 */ /* 0x040fe2000f8008ff */
[----:B------:R-:W5:Y:S03]  /*add0*/  @P3 LDG.E.U16 R84, desc[UR8][R92.64] ;  /* 0x000000085c543981 */ /* 0x000f66000c1e1500 */
[----:B------:R-:W-:Y:S01]  /*ade0*/  @P2 LEA.HI.X R99, R146, UR10, R143, 0x1, P0 ;  /* 0x0000000a92632c11 */ /* 0x000fe200080f0c8f */
[C---:B0-----:R-:W-:Y:S04]  /*adf0*/  @P3 IMAD.WIDE.U32 R142, R122.reuse, R140, RZ ;  /* 0x0000008c7a8e3225 */ /* 0x041fe800078e00ff */
[----:B------:R-:W-:Y:S01]  /*ae00*/  @P3 IMAD R141, R122, R141, R143 ;  /* 0x0000008d7a8d3224 */ /* 0x000fe200078e028f */
[C---:B------:R-:W-:Y:S01]  /*ae10*/  @P3 LEA R108, P0, R142.reuse, UR11, 0x1 ;  /* 0x0000000b8e6c3c11 */ /* 0x040fe2000f8008ff */
[----:B------:R-:W-:Y:S01]  /*ae20*/  @P5 HADD2.F32 R83, -RZ, R97.H0_H0 ;  /* 0x20000061ff535230 */ /* 0x000fe20000004100 */
[----:B------:R-:W5:Y:S02]  /*ae30*/  @P2 LDG.E.U16 R98, desc[UR8][R98.64] ;  /* 0x0000000862622981 */ /* 0x000f64000c1e1500 */
[----:B------:R-:W-:Y:S01]  /*ae40*/  @P3 LEA.HI.X R109, R142, UR10, R141, 0x1, P0 ;  /* 0x0000000a8e6d3c11 */ /* 0x000fe200080f0c8d */
[C---:B-1----:R-:W-:Y:S04]  /*ae50*/  @P6 IMAD.WIDE.U32 R140, R122.reuse, R144, RZ ;  /* 0x000000907a8c6225 */ /* 0x042fe800078e00ff */
[----:B------:R-:W-:Y:S01]  /*ae60*/  @P6 IMAD R145, R122, R145, R141 ;  /* 0x000000917a916224 */ /* 0x000fe200078e028d */
[C---:B------:R-:W-:Y:S01]  /*ae70*/  @P6 LEA R104, P0, R140.reuse, UR11, 0x1 ;  /* 0x0000000b8c686c11 */ /* 0x040fe2000f8008ff */
[----:B------:R-:W5:Y:S03]  /*ae80*/  @P3 LDG.E.U16 R85, desc[UR8][R108.64] ;  /* 0x000000086c553981 */ /* 0x000f66000c1e1500 */
[----:B------:R-:W-:Y:S02]  /*ae90*/  @P6 LEA.HI.X R105, R140, UR10, R145, 0x1, P0 ;  /* 0x0000000a8c696c11 */ /* 0x000fe400080f0c91 */
[----:B------:R-:W-:Y:S03]  /*aea0*/  ISETP.LT.AND P0, PT, R18, UR4, !P4 ;  /* 0x0000000412007c0c */ /* 0x000fe6000e701270 */
[----:B------:R-:W5:Y:S10]  /*aeb0*/  @P6 LDG.E.U16 R97, desc[UR8][R104.64] ;  /* 0x0000000868616981 */ /* 0x000f74000c1e1500 */
[----:B------:R-:W0:Y:S01]  /*aec0*/  @P0 LDC.64 R140, c[0x0][0x3b0] ;  /* 0x0000ec00ff8c0b82 */ /* 0x000e220000000a00 */
[----:B----4-:R-:W-:Y:S02]  /*aed0*/  @P5 HADD2.F32 R4, -RZ, R87.H0_H0 ;  /* 0x20000057ff045230 */ /* 0x010fe40000004100 */
[----:B------:R-:W4:Y:S03]  /*aee0*/  @P0 LDG.E.U16 R87, desc[UR8][R88.64] ;  /* 0x0000000858570981 */ /* 0x000f26000c1e1500 */
[----:B------:R-:W-:Y:S01]  /*aef0*/  @P5 FFMA R78, R83, R4, R78 ;  /* 0x00000004534e5223 */ /* 0x000fe2000000004e */
[----:B------:R-:W-:Y:S01]  /*af00*/  ISETP.GE.AND P5, PT, R129, UR5, PT ;  /* 0x0000000581007c0c */ /* 0x000fe2000bfa6270 */
[C---:B0-----:R-:W-:Y:S04]  /*af10*/  @P0 IMAD.WIDE.U32 R142, R121.reuse, R140, RZ ;  /* 0x0000008c798e0225 */ /* 0x041fe800078e00ff */
[C---:B------:R-:W-:Y:S01]  /*af20*/  @P0 IMAD R141, R121.reuse, R141, R143 ;  /* 0x0000008d798d0224 */ /* 0x040fe200078e028f */
[C---:B------:R-:W-:Y:S01]  /*af30*/  @P0 LEA R106, P4, R142.reuse, UR11, 0x1 ;  /* 0x0000000b8e6a0c11 */ /* 0x040fe2000f8808ff */
[----:B---3--:R-:W-:Y:S03]  /*af40*/  @P1 HADD2.F32 R4, -RZ, R103.H0_H0 ;  /* 0x20000067ff041230 */ /* 0x008fe60000004100 */
[----:B------:R-:W-:Y:S02]  /*af50*/  @P0 LEA.HI.X R107, R142, UR10, R141, 0x1, P4 ;  /* 0x0000000a8e6b0c11 */ /* 0x000fe4000a0f0c8d */
[----:B------:R-:W-:Y:S03]  /*af60*/  ISETP.LT.AND P4, PT, R6, UR4, !P5 ;  /* 0x0000000406007c0c */ /* 0x000fe6000ef81270 */
[----:B------:R-:W3:Y:S10]  /*af70*/  @P0 LDG.E.U16 R86, desc[UR8][R106.64] ;  /* 0x000000086a560981 */ /* 0x000ef4000c1e1500 */
[----:B------:R-:W0:Y:S01]  /*af80*/  @P4 LDC.64 R140, c[0x0][0x3b0] ;  /* 0x0000ec00ff8c4b82 */ /* 0x000e220000000a00 */
        /* <DEDUP_REMOVED lines=9> */
[----:B------:R0:W2:Y:S01]  /*b020*/  @P4 LDG.E.U16 R96, desc[UR8][R102.64] ;  /* 0x0000000866604981 */ /* 0x0000a2000c1e1500 */
[----:B------:R-:W-:Y:S09]  /*b030*/  ISETP.LT.AND P5, PT, R10, UR4, !P5 ;  /* 0x000000040a007c0c */ /* 0x000ff2000efa1270 */
[----:B------:R-:W1:Y:S01]  /*b040*/  @P1 LDC.64 R140, c[0x0][0x3b0] ;  /* 0x0000ec00ff8c1b82 */ /* 0x000e620000000a00 */
[----:B------:R-:W2:Y:S07]  /*b050*/  @P1 LDG.E.U16 R101, desc[UR8][R92.64] ;  /* 0x000000085c651981 */ /* 0x000eae000c1e1500 */
[----:B------:R-:W0:Y:S01]  /*b060*/  @P5 LDC.64 R142, c[0x0][0x3b0] ;  /* 0x0000ec00ff8e5b82 */ /* 0x000e220000000a00 */
[----:B-1----:R-:W-:Y:S04]  /*b070*/  @P1 IMAD.WIDE.U32 R146, R121, R140, RZ ;  /* 0x0000008c79921225 */ /* 0x002fe800078e00ff */
[----:B-----5:R-:W-:Y:S02]  /*b080*/  @P3 HADD2.F32 R84, -RZ, R84.H0_H0 ;  /* 0x20000054ff543230 */ /* 0x020fe40000004100 */
[----:B------:R-:W-:Y:S05]  /*b090*/  @P2 HADD2.F32 R83, -RZ, R98.H0_H0 ;  /* 0x20000062ff532230 */ /* 0x000fea0000004100 */
[----:B------:R-:W-:Y:S01]  /*b0a0*/  @P2 FFMA R47, R4, R83, R47 ;  /* 0x00000053042f2223 */ /* 0x000fe2000000002f */
[----:B------:R-:W-:Y:S01]  /*b0b0*/  @P6 HADD2.F32 R4, -RZ, R100.H0_H0 ;  /* 0x20000064ff046230 */ /* 0x000fe20000004100 */
[----:B------:R-:W-:Y:S01]  /*b0c0*/  ISETP.GE.AND P2, PT, R128, UR5, PT ;  /* 0x0000000580007c0c */ /* 0x000fe2000bf46270 */
[----:B------:R-:W-:Y:S03]  /*b0d0*/  @P3 HADD2.F32 R85, -RZ, R85.H0_H0 ;  /* 0x20000055ff553230 */ /* 0x000fe60000004100 */
[----:B------:R-:W-:Y:S02]  /*b0e0*/  ISETP.LT.AND P2, PT, R18, UR4, !P2 ;  /* 0x0000000412007c0c */ /* 0x000fe4000d741270 */
[----:B------:R-:W-:Y:S02]  /*b0f0*/  @P3 FFMA R63, R84, R85, R63 ;  /* 0x00000055543f3223 */ /* 0x000fe4000000003f */
[----:B------:R-:W5:Y:S01]  /*b100*/  @P5 LDG.E.U16 R85, desc[UR8][R94.64] ;  /* 0x000000085e555981 */ /* 0x000f62000c1e1500 */
[----:B------:R-:W-:Y:S05]  /*b110*/  @P6 HADD2.F32 R83, -RZ, R97.H0_H0 ;  /* 0x20000061ff536230 */ /* 0x000fea0000004100 */
[----:B------:R-:W-:Y:S01]  /*b120*/  @P6 FFMA R79, R4, R83, R79 ;  /* 0x00000053044f6223 */ /* 0x000fe2000000004f */
[----:B------:R-:W-:Y:S02]  /*b130*/  ISETP.GE.AND P6, PT, R128, UR5, PT ;  /* 0x0000000580007c0c */ /* 0x000fe4000bfc6270 */
[----:B------:R-:W1:Y:S01]  /*b140*/  @P2 LDC.64 R144, c[0x0][0x3b0] ;  /* 0x0000ec00ff902b82 */ /* 0x000e620000000a00 */
[----:B------:R-:W5:Y:S01]  /*b150*/  @P2 LDG.E.U16 R97, desc[UR8][R88.64] ;  /* 0x0000000858612981 */ /* 0x000f62000c1e1500 */
[----:B------:R-:W-:Y:S01]  /*b160*/  ISETP.LT.AND P3, PT, R6, UR4, !P6 ;  /* 0x0000000406007c0c */ /* 0x000fe2000f761270 */
[----:B----4-:R-:W-:Y:S02]  /*b170*/  @P0 HADD2.F32 R83, -RZ, R87.H0_H0 ;  /* 0x20000057ff530230 */ /* 0x010fe40000004100 */
[----:B---3--:R-:W-:Y:S05]  /*b180*/  @P0 HADD2.F32 R4, -RZ, R86.H0_H0 ;  /* 0x20000056ff040230 */ /* 0x008fea0000004100 */
[----:B------:R-:W-:Y:S01]  /*b190*/  @P0 FFMA R32, R83, R4, R32 ;  /* 0x0000000453200223 */ /* 0x000fe20000000020 */
[C---:B------:R-:W-:Y:S01]  /*b1a0*/  @P1 IMAD R4, R121.reuse, R141, R147 ;  /* 0x0000008d79041224 */ /* 0x040fe200078e0293 */
[C---:B------:R-:W-:Y:S03]  /*b1b0*/  @P1 LEA R106, P0, R146.reuse, UR11, 0x1 ;  /* 0x0000000b926a1c11 */ /* 0x040fe6000f8008ff */
[----:B------:R-:W3:Y:S01]  /*b1c0*/  @P3 LDC.64 R140, c[0x0][0x3b0] ;  /* 0x0000ec00ff8c3b82 */ /* 0x000ee20000000a00 */
[----:B------:R-:W-:Y:S01]  /*b1d0*/  @P4 HADD2.F32 R83, -RZ, R99.H0_H0 ;  /* 0x20000063ff534230 */ /* 0x000fe20000004100 */
[----:B------:R-:W-:Y:S01]  /*b1e0*/  @P1 LEA.HI.X R107, R146, UR10, R4, 0x1, P0 ;  /* 0x0000000a926b1c11 */ /* 0x000fe200080f0c04 */
[C---:B0-----:R-:W-:Y:S01]  /*b1f0*/  @P5 IMAD.WIDE.U32 R146, R121.reuse, R142, RZ ;  /* 0x0000008e79925225 */ /* 0x041fe200078e00ff */
[----:B------:R-:W4:Y:S03]  /*b200*/  @P3 LDG.E.U16 R99, desc[UR8][R90.64] ;  /* 0x000000085a633981 */ /* 0x000f26000c1e1500 */
[----:B------:R-:W-:Y:S01]  /*b210*/  @P5 IMAD R143, R121, R143, R147 ;  /* 0x0000008f798f5224 */ /* 0x000fe200078e0293 */
[C---:B------:R-:W-:Y:S01]  /*b220*/  @P5 LEA R104, P0, R146.reuse, UR11, 0x1 ;  /* 0x0000000b92685c11 */ /* 0x040fe2000f8008ff */
[----:B------:R-:W4:Y:S03]  /*b230*/  @P1 LDG.E.U16 R100, desc[UR8][R106.64] ;  /* 0x000000086a641981 */ /* 0x000f26000c1e1500 */
[----:B------:R-:W-:Y:S01]  /*b240*/  @P5 LEA.HI.X R105, R146, UR10, R143, 0x1, P0 ;  /* 0x0000000a92695c11 */ /* 0x000fe200080f0c8f */
[C---:B-1----:R-:W-:Y:S04]  /*b250*/  @P2 IMAD.WIDE.U32 R142, R120.reuse, R144, RZ ;  /* 0x00000090788e2225 */ /* 0x042fe800078e00ff */
[----:B------:R-:W-:Y:S01]  /*b260*/  @P2 IMAD R145, R120, R145, R143 ;  /* 0x0000009178912224 */ /* 0x000fe200078e028f */
[C---:B------:R-:W-:Y:S01]  /*b270*/  @P2 LEA R86, P0, R142.reuse, UR11, 0x1 ;  /* 0x0000000b8e562c11 */ /* 0x040fe2000f8008ff */
[----:B------:R0:W4:Y:S03]  /*b280*/  @P5 LDG.E.U16 R84, desc[UR8][R104.64] ;  /* 0x0000000868545981 */ /* 0x000126000c1e1500 */
[----:B------:R-:W-:Y:S01]  /*b290*/  @P2 LEA.HI.X R87, R142, UR10, R145, 0x1, P0 ;  /* 0x0000000a8e572c11 */ /* 0x000fe200080f0c91 */
[C---:B---3--:R-:W-:Y:S04]  /*b2a0*/  @P3 IMAD.WIDE.U32 R142, R120.reuse, R140, RZ ;  /* 0x0000008c788e3225 */ /* 0x048fe800078e00ff */
[----:B------:R-:W-:Y:S01]  /*b2b0*/  @P3 IMAD R141, R120, R141, R143 ;  /* 0x0000008d788d3224 */ /* 0x000fe200078e028f */
[C---:B------:R-:W-:Y:S01]  /*b2c0*/  @P3 LEA R102, P0, R142.reuse, UR11, 0x1 ;  /* 0x0000000b8e663c11 */ /* 0x040fe2000f8008ff */
[----:B------:R-:W3:Y:S03]  /*b2d0*/  @P2 LDG.E.U16 R87, desc[UR8][R86.64] ;  /* 0x0000000856572981 */ /* 0x000ee6000c1e1500 */
[----:B------:R-:W-:Y:S02]  /*b2e0*/  @P3 LEA.HI.X R103, R142, UR10, R141, 0x1, P0 ;  /* 0x0000000a8e673c11 */ /* 0x000fe400080f0c8d */
[----:B------:R-:W-:Y:S03]  /*b2f0*/  ISETP.LT.AND P0, PT, R7, UR4, !P6 ;  /* 0x0000000407007c0c */ /* 0x000fe6000f701270 */
[----:B------:R-:W3:Y:S10]  /*b300*/  @P3 LDG.E.U16 R98, desc[UR8][R102.64] ;  /* 0x0000000866623981 */ /* 0x000ef4000c1e1500 */
[----:B------:R-:W1:Y:S01]  /*b310*/  @P0 LDC.64 R140, c[0x0][0x3b0] ;  /* 0x0000ec00ff8c0b82 */ /* 0x000e620000000a00 */
[----:B--2---:R-:W-:Y:S02]  /*b320*/  @P4 HADD2.F32 R4, -RZ, R96.H0_H0 ;  /* 0x20000060ff044230 */ /* 0x004fe40000004100 */
[----:B------:R-:W2:Y:S03]  /*b330*/  @P0 LDG.E.U16 R96, desc[UR8][R92.64] ;  /* 0x000000085c600981 */ /* 0x000ea6000c1e1500 */
[----:B------:R-:W-:Y:S01]  /*b340*/  @P4 FFMA R48, R83, R4, R48 ;  /* 0x0000000453304223 */ /* 0x000fe20000000030 */
[C---:B-1----:R-:W-:Y:S04]  /*b350*/  @P0 IMAD.WIDE.U32 R142, R120.reuse, R140, RZ ;  /* 0x0000008c788e0225 */ /* 0x042fe800078e00ff */
[----:B------:R-:W-:Y:S01]  /*b360*/  @P0 IMAD R141, R120, R141, R143 ;  /* 0x0000008d788d0224 */ /* 0x000fe200078e028f */
[C---:B0-----:R-:W-:Y:S01]  /*b370*/  @P0 LEA R104, P4, R142.reuse, UR11, 0x1 ;  /* 0x0000000b8e680c11 */ /* 0x041fe2000f8808ff */
[----:B------:R-:W-:Y:S03]  /*b380*/  @P1 HADD2.F32 R83, -RZ, R101.H0_H0 ;  /* 0x20000065ff531230 */ /* 0x000fe60000004100 */
[----:B------:R-:W-:Y:S02]  /*b390*/  @P0 LEA.HI.X R105, R142, UR10, R141, 0x1, P4 ;  /* 0x0000000a8e690c11 */ /* 0x000fe4000a0f0c8d */
[----:B------:R-:W-:Y:S02]  /*b3a0*/  ISETP.LT.AND P4, PT, R10, UR4, !P6 ;  /* 0x000000040a007c0c */ /* 0x000fe4000f781270 */
[----:B------:R-:W-:Y:S01]  /*b3b0*/  ISETP.GE.AND P6, PT, R11, UR5, PT ;  /* 0x000000050b007c0c */ /* 0x000fe2000bfc6270 */
[----:B------:R-:W2:Y:S10]  /*b3c0*/  @P0 LDG.E.U16 R86, desc[UR8][R104.64] ;  /* 0x0000000868560981 */ /* 0x000eb4000c1e1500 */
[----:B------:R-:W0:Y:S02]  /*b3d0*/  @P4 LDC.64 R140, c[0x0][0x3b0] ;  /* 0x0000ec00ff8c4b82 */ /* 0x000e240000000a00 */
[C---:B0-----:R-:W-:Y:S04]  /*b3e0*/  @P4 IMAD.WIDE.U32 R148, R120.reuse, R140, RZ ;  /* 0x0000008c78944225 */ /* 0x041fe800078e00ff */
[----:B------:R-:W-:Y:S02]  /*b3f0*/  @P4 IMAD R141, R120, R141, R149 ;  /* 0x0000008d788d4224 */ /* 0x000fe400078e0295 */
[----:B-----5:R-:W-:Y:S02]  /*b400*/  @P5 HADD2.F32 R85, -RZ, R85.H0_H0 ;  /* 0x20000055ff555230 */ /* 0x020fe40000004100 */
[----:B----4-:R-:W-:Y:S05]  /*b410*/  @P1 HADD2.F32 R4, -RZ, R100.H0_H0 ;  /* 0x20000064ff041230 */ /* 0x010fea0000004100 */
[----:B------:R-:W-:Y:S01]  /*b420*/  @P1 FFMA R64, R83, R4, R64 ;  /* 0x0000000453401223 */ /* 0x000fe20000000040 */
[----:B------:R-:W-:Y:S01]  /*b430*/  @P2 HADD2.F32 R4, -RZ, R97.H0_H0 ;  /* 0x20000061ff042230 */ /* 0x000fe20000004100 */
[----:B------:R-:W-:Y:S01]  /*b440*/  ISETP.LT.AND P1, PT, R18, UR4, !P6 ;  /* 0x0000000412007c0c */ /* 0x000fe2000f721270 */
[----:B------:R-:W-:Y:S05]  /*b450*/  @P5 HADD2.F32 R84, -RZ, R84.H0_H0 ;  /* 0x20000054ff545230 */ /* 0x000fea0000004100 */
[----:B------:R-:W-:Y:S01]  /*b460*/  @P5 FFMA R80, R85, R84, R80 ;  /* 0x0000005455505223 */ /* 0x000fe20000000050 */
[----:B------:R-:W-:Y:S01]  /*b470*/  ISETP.LT.AND P5, PT, R6, UR4, !P6 ;  /* 0x0000000406007c0c */ /* 0x000fe2000f7a1270 */
[----:B---3--:R-:W-:Y:S05]  /*b480*/  @P2 HADD2.F32 R83, -RZ, R87.H0_H0 ;  /* 0x20000057ff532230 */ /* 0x008fea0000004100 */
[----:B------:R-:W0:Y:S01]  /*b490*/  @P1 LDC.64 R144, c[0x0][0x3b0] ;  /* 0x0000ec00ff901b82 */ /* 0x000e220000000a00 */
[----:B------:R-:W3:Y:S01]  /*b4a0*/  @P1 LDG.E.U16 R100, desc[UR8][R88.64] ;  /* 0x0000000858641981 */ /* 0x000ee2000c1e1500 */
[----:B------:R-:W-:Y:S01]  /*b4b0*/  @P2 FFMA R33, R4, R83, R33 ;  /* 0x0000005304212223 */ /* 0x000fe20000000021 */
[----:B------:R-:W-:Y:S01]  /*b4c0*/  @P3 HADD2.F32 R4, -RZ, R99.H0_H0 ;  /* 0x20000063ff043230 */ /* 0x000fe20000004100 */
[----:B------:R-:W-:Y:S01]  /*b4d0*/  ISETP.LT.AND P2, PT, R7, UR4, !P6 ;  /* 0x0000000407007c0c */ /* 0x000fe2000f741270 */
[----:B------:R-:W-:Y:S01]  /*b4e0*/  @P3 HADD2.F32 R83, -RZ, R98.H0_H0 ;  /* 0x20000062ff533230 */ /* 0x000fe20000004100 */
[----:B------:R-:W-:Y:S02]  /*b4f0*/  ISETP.LT.AND P6, PT, R10, UR4, !P6 ;  /* 0x000000040a007c0c */ /* 0x000fe4000f7c1270 */
[----:B------:R-:W1:Y:S02]  /*b500*/  @P5 LDC.64 R142, c[0x0][0x3b0] ;  /* 0x0000ec00ff8e5b82 */ /* 0x000e640000000a00 */
[----:B------:R-:W-:Y:S01]  /*b510*/  @P3 FFMA R49, R4, R83, R49 ;  /* 0x0000005304313223 */ /* 0x000fe20000000031 */
[C---:B------:R-:W-:Y:S04]  /*b520*/  @P4 LEA R84, P3, R148.reuse, UR11, 0x1 ;  /* 0x0000000b94544c11 */ /* 0x040fe8000f8608ff */
[----:B------:R-:W-:Y:S02]  /*b530*/  @P4 LEA.HI.X R85, R148, UR10, R141, 0x1, P3 ;  /* 0x0000000a94554c11 */ /* 0x000fe400098f0c8d */
[----:B------:R-:W4:Y:S01]  /*b540*/  @P2 LDC.64 R146, c[0x0][0x3b0] ;  /* 0x0000ec00ff922b82 */ /* 0x000f220000000a00 */
[----:B------:R5:W3:Y:S01]  /*b550*/  @P2 LDG.E.U16 R87, desc[UR8][R92.64] ;  /* 0x000000085c572981 */ /* 0x000ae2000c1e1500 */
[C---:B0-----:R-:W-:Y:S06]  /*b560*/  @P1 IMAD.WIDE.U32 R150, R116.reuse, R144, RZ ;  /* 0x0000009074961225 */ /* 0x041fec00078e00ff */
[----:B------:R-:W0:Y:S01]  /*b570*/  @P6 LDC.64 R140, c[0x0][0x3b0] ;  /* 0x0000ec00ff8c6b82 */ /* 0x000e220000000a00 */
[C---:B------:R-:W-:Y:S02]  /*b580*/  @P1 IMAD R145, R116.reuse, R145, R151 ;  /* 0x0000009174911224 */ /* 0x040fe400078e0297 */
[C---:B-1----:R-:W-:Y:S04]  /*b590*/  @P5 IMAD.WIDE.U32 R148, R116.reuse, R142, RZ ;  /* 0x0000008e74945225 */ /* 0x042fe800078e00ff */
[----:B--2---:R-:W-:Y:S02]  /*b5a0*/  @P0 HADD2.F32 R4, -RZ, R96.H0_H0 ;  /* 0x20000060ff040230 */ /* 0x004fe40000004100 */
[----:B------:R-:W-:Y:S02]  /*b5b0*/  @P5 IMAD R143, R116, R143, R149 ;  /* 0x0000008f748f5224 */ /* 0x000fe400078e0295 */
[----:B------:R-:W-:Y:S05]  /*b5c0*/  @P0 HADD2.F32 R83, -RZ, R86.H0_H0 ;  /* 0x20000056ff530230 */ /* 0x000fea0000004100 */
[----:B------:R-:W-:Y:S01]  /*b5d0*/  @P0 FFMA R65, R4, R83, R65 ;  /* 0x0000005304410223 */ /* 0x000fe20000000041 */
[C---:B------:R-:W-:Y:S01]  /*b5e0*/  @P1 LEA R98, P0, R150.reuse, UR11, 0x1 ;  /* 0x0000000b96621c11 */ /* 0x040fe2000f8008ff */
[----:B------:R-:W2:Y:S03]  /*b5f0*/  @P4 LDG.E.U16 R83, desc[UR8][R84.64] ;  /* 0x0000000854534981 */ /* 0x000ea6000c1e1500 */
[----:B------:R-:W-:Y:S01]  /*b600*/  @P1 LEA.HI.X R99, R150, UR10, R145, 0x1, P0 ;  /* 0x0000000a96631c11 */ /* 0x000fe200080f0c91 */
[----:B----4-:R-:W-:Y:S01]  /*b610*/  @P2 IMAD.WIDE.U32 R144, R116, R146, RZ ;  /* 0x0000009274902225 */ /* 0x010fe200078e00ff */
[----:B------:R-:W4:Y:S02]  /*b620*/  @P4 LDG.E.U16 R4, desc[UR8][R94.64] ;  /* 0x000000085e044981 */ /* 0x000f24000c1e1500 */
[----:B------:R-:W-:Y:S01]  /*b630*/  @P5 LEA R106, P0, R148, UR11, 0x1 ;  /* 0x0000000b946a5c11 */ /* 0x000fe2000f8008ff */
[----:B------:R-:W-:Y:S01]  /*b640*/  @P2 IMAD R147, R116, R147, R145 ;  /* 0x0000009374932224 */ /* 0x000fe200078e0291 */
[----:B------:R-:W4:Y:S02]  /*b650*/  @P1 LDG.E.U16 R98, desc[UR8][R98.64] ;  /* 0x0000000862621981 */ /* 0x000f24000c1e1500 */
[----:B------:R-:W-:Y:S01]  /*b660*/  @P5 LEA.HI.X R107, R148, UR10, R143, 0x1, P0 ;  /* 0x0000000a946b5c11 */ /* 0x000fe200080f0c8f */
[----:B0-----:R-:W-:Y:S01]  /*b670*/  @P6 IMAD.WIDE.U32 R142, R116, R140, RZ ;  /* 0x0000008c748e6225 */ /* 0x001fe200078e00ff */
[----:B------:R-:W-:Y:S03]  /*b680*/  @P2 LEA R102, P0, R144, UR11, 0x1 ;  /* 0x0000000b90662c11 */ /* 0x000fe6000f8008ff */
[----:B------:R-:W-:Y:S01]  /*b690*/  @P6 IMAD R141, R116, R141, R143 ;  /* 0x0000008d748d6224 */ /* 0x000fe200078e028f */
[----:B------:R-:W-:Y:S02]  /*b6a0*/  @P2 LEA.HI.X R103, R144, UR10, R147, 0x1, P0 ;  /* 0x0000000a90672c11 */ /* 0x000fe400080f0c93 */
[C---:B------:R-:W-:Y:S01]  /*b6b0*/  @P6 LEA R104, P0, R142.reuse, UR11, 0x1 ;  /* 0x0000000b8e686c11 */ /* 0x040fe2000f8008ff */
[----:B------:R-:W-:Y:S02]  /*b6c0*/  UIADD3 UR11, UP0, UPT, UR11, 0x2, URZ ;  /* 0x000000020b0b7890 */ /* 0x000fe4000ff1e0ff */
[----:B------:R0:W4:Y:S01]  /*b6d0*/  @P2 LDG.E.U16 R86, desc[UR8][R102.64] ;  /* 0x0000000866562981 */ /* 0x000122000c1e1500 */
[----:B------:R-:W-:Y:S01]  /*b6e0*/  @P6 LEA.HI.X R105, R142, UR10, R141, 0x1, P0 ;  /* 0x0000000a8e696c11 */ /* 0x000fe200080f0c8d */
[----:B------:R-:W-:Y:S01]  /*b6f0*/  UIADD3.X UR10, UPT, UPT, URZ, UR10, URZ, UP0, !UPT ;  /* 0x0000000aff0a7290 */ /* 0x000fe200087fe4ff */
[----:B-----5:R-:W-:Y:S01]  /*b700*/  IADD3 R92, P0, PT, R92, 0x2, RZ ;  /* 0x000000025c5c7810 */ /* 0x020fe20007f1e0ff */
[----:B------:R-:W5:Y:S01]  /*b710*/  @P5 LDG.E.U16 R84, desc[UR8][R106.64] ;  /* 0x000000086a545981 */ /* 0x000f62000c1e1500 */
[----:B------:R-:W-:Y:S02]  /*b720*/  UISETP.NE.AND UP0, UPT, UR12, URZ, UPT ;  /* 0x000000ff0c00728c */ /* 0x000fe4000bf05270 */
[----:B------:R-:W-:Y:S01]  /*b730*/  IADD3.X R93, PT, PT, RZ, R93, RZ, P0, !PT ;  /* 0x0000005dff5d7210 */ /* 0x000fe200007fe4ff */
[----:B------:R-:W5:Y:S01]  /*b740*/  @P5 LDG.E.U16 R85, desc[UR8][R90.64] ;  /* 0x000000085a555981 */ /* 0x000f62000c1e1500 */
[----:B------:R-:W-:Y:S03]  /*b750*/  IADD3 R97, P0, PT, R88, 0x2, RZ ;  /* 0x0000000258617810 */ /* 0x000fe60007f1e0ff */
[----:B------:R1:W5:Y:S04]  /*b760*/  @P6 LDG.E.U16 R99, desc[UR8][R94.64] ;  /* 0x000000085e636981 */ /* 0x000368000c1e1500 */
[----:B------:R-:W5:Y:S01]  /*b770*/  @P6 LDG.E.U16 R96, desc[UR8][R104.64] ;  /* 0x0000000868606981 */ /* 0x000f62000c1e1500 */
[----:B0-----:R-:W-:Y:S02]  /*b780*/  IADD3.X R102, PT, PT, RZ, R89, RZ, P0, !PT ;  /* 0x00000059ff667210 */ /* 0x001fe400007fe4ff */
[----:B-1----:R-:W-:Y:S04]  /*b790*/  IADD3 R94, P3, PT, R94, 0x2, RZ ;  /* 0x000000025e5e7810 */ /* 0x002fe80007f7e0ff */
[----:B------:R-:W-:Y:S02]  /*b7a0*/  IADD3.X R95, PT, PT, RZ, R95, RZ, P3, !PT ;  /* 0x0000005fff5f7210 */ /* 0x000fe40001ffe4ff */
[----:B------:R-:W-:Y:S04]  /*b7b0*/  IADD3 R90, P3, PT, R90, 0x2, RZ ;  /* 0x000000025a5a7810 */ /* 0x000fe80007f7e0ff */
[----:B------:R-:W-:Y:S01]  /*b7c0*/  IADD3.X R91, PT, PT, RZ, R91, RZ, P3, !PT ;  /* 0x0000005bff5b7210 */ /* 0x000fe20001ffe4ff */
[----:B---3--:R-:W-:Y:S02]  /*b7d0*/  @P2 HADD2.F32 R87, -RZ, R87.H0_H0 ;  /* 0x20000057ff572230 */ /* 0x008fe40000004100 */
[----:B--2---:R-:W-:Y:S02]  /*b7e0*/  @P4 HADD2.F32 R83, -RZ, R83.H0_H0 ;  /* 0x20000053ff534230 */ /* 0x004fe40000004100 */
[----:B----4-:R-:W-:Y:S05]  /*b7f0*/  @P4 HADD2.F32 R4, -RZ, R4.H0_H0 ;  /* 0x20000004ff044230 */ /* 0x010fea0000004100 */
[----:B------:R-:W-:Y:S01]  /*b800*/  @P4 FFMA R81, R4, R83, R81 ;  /* 0x0000005304514223 */ /* 0x000fe20000000051 */
[----:B------:R-:W-:Y:S02]  /*b810*/  @P1 HADD2.F32 R83, -RZ, R100.H0_H0 ;  /* 0x20000064ff531230 */ /* 0x000fe40000004100 */
[----:B------:R-:W-:Y:S05]  /*b820*/  @P1 HADD2.F32 R4, -RZ, R98.H0_H0 ;  /* 0x20000062ff041230 */ /* 0x000fea0000004100 */
[----:B------:R-:W-:Y:S01]  /*b830*/  @P1 FFMA R34, R83, R4, R34 ;  /* 0x0000000453221223 */ /* 0x000fe20000000022 */
[----:B------:R-:W-:Y:S02]  /*b840*/  @P2 HADD2.F32 R86, -RZ, R86.H0_H0 ;  /* 0x20000056ff562230 */ /* 0x000fe40000004100 */
[----:B-----5:R-:W-:Y:S02]  /*b850*/  @P5 HADD2.F32 R84, -RZ, R84.H0_H0 ;  /* 0x20000054ff545230 */ /* 0x020fe40000004100 */
[----:B------:R-:W-:Y:S02]  /*b860*/  @P5 HADD2.F32 R85, -RZ, R85.H0_H0 ;  /* 0x20000055ff555230 */ /* 0x000fe40000004100 */
[----:B------:R-:W-:Y:S03]  /*b870*/  @P6 HADD2.F32 R89, -RZ, R99.H0_H0 ;  /* 0x20000063ff596230 */ /* 0x000fe60000004100 */
[----:B------:R-:W-:Y:S01]  /*b880*/  @P5 FFMA R50, R85, R84, R50 ;  /* 0x0000005455325223 */ /* 0x000fe20000000032 */
[----:B------:R-:W-:Y:S01]  /*b890*/  @P2 FFMA R66, R87, R86, R66 ;  /* 0x0000005657422223 */ /* 0x000fe20000000042 */
[----:B------:R-:W-:Y:S05]  /*b8a0*/  @P6 HADD2.F32 R88, -RZ, R96.H0_H0 ;  /* 0x20000060ff586230 */ /* 0x000fea0000004100 */
[----:B------:R-:W-:Y:S01]  /*b8b0*/  @P6 FFMA R82, R89, R88, R82 ;  /* 0x0000005859526223 */ /* 0x000fe20000000052 */
[----:B------:R-:W-:Y:S09]  /*b8c0*/  BRA.U UP0, `(.L_x_135) ;  /* 0xffffffd1000c7547 */ /* 0x000ff2000b83ffff */
.L_x_134:
[----:B------:R-:W0:Y:S01]  /*b8d0*/  S2R R9, SR_TID.Y ;  /* 0x0000000000097919 */ /* 0x000e220000002200 */
[----:B------:R-:W0:Y:S01]  /*b8e0*/  LDC R0, c[0x0][0x364] ;  /* 0x0000d900ff007b82 */ /* 0x000e220000000800 */
[----:B------:R-:W-:Y:S01]  /*b8f0*/  ISETP.GE.AND P1, PT, R5, UR5, PT ;  /* 0x0000000505007c0c */ /* 0x000fe2000bf26270 */
[----:B------:R-:W-:Y:S01]  /*b900*/  IMAD.MOV.U32 R6, RZ, RZ, R18 ;  /* 0x000000ffff067224 */ /* 0x000fe200078e0012 */
[----:B------:R-:W-:Y:S01]  /*b910*/  LEA R14, P3, R138, UR23, 0x1 ;  /* 0x000000178a0e7c11 */ /* 0x000fe2000f8608ff */
[----:B------:R-:W-:Y:S01]  /*b920*/  IMAD.MOV.U32 R7, RZ, RZ, R137 ;  /* 0x000000ffff077224 */ /* 0x000fe200078e0089 */
[----:B------:R-:W-:Y:S01]  /*b930*/  ISETP.LT.AND P0, PT, R18, UR4, !P1 ;  /* 0x0000000412007c0c */ /* 0x000fe2000cf01270 */
[----:B------:R-:W-:Y:S01]  /*b940*/  BSSY.RECONVERGENT B0, `(.L_x_136) ;  /* 0x0000015000007945 */ /* 0x000fe20003800200 */
[----:B------:R-:W-:Y:S01]  /*b950*/  LEA.HI.X R15, R138, UR22, R131, 0x1, P3 ;  /* 0x000000168a0f7c11 */ /* 0x000fe200098f0c83 */
[----:B------:R-:W1:Y:S01]  /*b960*/  LDC.64 R2, c[0x0][0x3c8] ;  /* 0x0000f200ff027b82 */ /* 0x000e620000000a00 */
[----:B0-----:R-:W-:-:S04]  /*b970*/  IMAD R0, R0, UR29, R9 ;  /* 0x0000001d00007c24 */ /* 0x001fc8000f8e0209 */
[----:B------:R-:W-:-:S04]  /*b980*/  IMAD.SHL.U32 R11, R0, 0x10, RZ ;  /* 0x00000010000b7824 */ /* 0x000fc800078e00ff */
[----:B-1----:R-:W-:-:S04]  /*b990*/  IMAD.WIDE.U32 R84, R11, R2, R6 ;  /* 0x000000020b547225 */ /* 0x002fc800078e0006 */
[----:B------:R-:W-:Y:S01]  /*b9a0*/  IMAD R0, R11, R3, R85 ;  /* 0x000000030b007224 */ /* 0x000fe200078e0255 */
[----:B------:R-:W-:-:S04]  /*b9b0*/  LEA R12, P2, R84, UR21, 0x1 ;  /* 0x00000015540c7c11 */ /* 0x000fc8000f8408ff */
[----:B------:R-:W-:Y:S01]  /*b9c0*/  LEA.HI.X R13, R84, UR20, R0, 0x1, P2 ;  /* 0x00000014540d7c11 */ /* 0x000fe200090f0c00 */
[----:B------:R-:W-:Y:S05]  /*b9d0*/  @!P0 BRA `(.L_x_137) ;  /* 0x00000000002c8947 */ /* 0x000fea0003800000 */
[----:B------:R-:W0:Y:S01]  /*b9e0*/  LDCU UR10, c[0x0][0x38c] ;  /* 0x00007180ff0a77ac */ /* 0x000e220008000800 */
[----:B------:R-:W-:-:S04]  /*b9f0*/  UISETP.NE.U32.AND UP0, UPT, UR7, URZ, UPT ;  /* 0x000000ff0700728c */ /* 0x000fc8000bf05070 */
[----:B------:R-:W-:Y:S01]  /*ba00*/  UISETP.NE.AND.EX UP0, UPT, UR6, URZ, UPT, UP0 ;  /* 0x000000ff0600728c */ /* 0x000fe2000bf05300 */
[----:B0-----:R-:W-:-:S08]  /*ba10*/  FMUL R17, R17, UR10 ;  /* 0x0000000a11117c20 */ /* 0x001fd00008400000 */
[----:B------:R-:W-:Y:S05]  /*ba20*/  BRA.U !UP0, `(.L_x_138) ;  /* 0x0000000108107547 */ /* 0x000fea000b800000 */
[----:B------:R-:W2:Y:S01]  /*ba30*/  LDG.E.U16 R0, desc[UR8][R12.64] ;  /* 0x000000080c007981 */ /* 0x000ea2000c1e1500 */
[----:B------:R-:W0:Y:S01]  /*ba40*/  LDCU UR10, c[0x0][0x3bc] ;  /* 0x00007780ff0a77ac */ /* 0x000e220008000800 */
[----:B--2---:R-:W-:-:S05]  /*ba50*/  HADD2.F32 R0, -RZ, R0.H0_H0 ;  /* 0x20000000ff007230 */ /* 0x004fca0000004100 */
[----:B0-----:R-:W-:-:S07]  /*ba60*/  FFMA R17, R0, UR10, R17 ;  /* 0x0000000a00117c23 */ /* 0x001fce0008000011 */
.L_x_138:
[----:B------:R-:W-:-:S05]  /*ba70*/  F2FP.F16.F32.PACK_AB R0, RZ, R17 ;  /* 0x00000011ff00723e */ /* 0x000fca00000000ff */
[----:B------:R0:W-:Y:S02]  /*ba80*/  STG.E.U16 desc[UR8][R14.64], R0 ;  /* 0x000000000e007986 */ /* 0x0001e4000c101508 */
.L_x_137:
[----:B------:R-:W-:Y:S05]  /*ba90*/  BSYNC.RECONVERGENT B0 ;  /* 0x0000000000007941 */ /* 0x000fea0003800200 */
.L_x_136:
[----:B------:R-:W-:Y:S01]  /*baa0*/  IADD3 R4, PT, PT, R18, 0x1, RZ ;  /* 0x0000000112047810 */ /* 0x000fe20007ffe0ff */
[----:B------:R-:W-:Y:S03]  /*bab0*/  BSSY.RECONVERGENT B0, `(.L_x_139) ;  /* 0x000000e000007945 */ /* 0x000fe60003800200 */
[----:B------:R-:W-:-:S13]  /*bac0*/  ISETP.LT.AND P0, PT, R4, UR4, !P1 ;  /* 0x0000000404007c0c */ /* 0x000fda000cf01270 */
[----:B------:R-:W-:Y:S05]  /*bad0*/  @!P0 BRA `(.L_x_140) ;  /* 0x00000000002c8947 */ /* 0x000fea0003800000 */
[----:B------:R-:W1:Y:S01]  /*bae0*/  LDCU UR10, c[0x0][0x38c] ;  /* 0x00007180ff0a77ac */ /* 0x000e620008000800 */
[----:B------:R-:W-:-:S04]  /*baf0*/  UISETP.NE.U32.AND UP0, UPT, UR7, URZ, UPT ;  /* 0x000000ff0700728c */ /* 0x000fc8000bf05070 */
[----:B------:R-:W-:Y:S01]  /*bb00*/  UISETP.NE.AND.EX UP0, UPT, UR6, URZ, UPT, UP0 ;  /* 0x000000ff0600728c */ /* 0x000fe2000bf05300 */
[----:B-1----:R-:W-:-:S08]  /*bb10*/  FMUL R35, R35, UR10 ;  /* 0x0000000a23237c20 */ /* 0x002fd00008400000 */
[----:B------:R-:W-:Y:S05]  /*bb20*/  BRA.U !UP0, `(.L_x_141) ;  /* 0x0000000108107547 */ /* 0x000fea000b800000 */
[----:B0-----:R-:W2:Y:S01]  /*bb30*/  LDG.E.U16 R0, desc[UR8][R12.64+0x2] ;  /* 0x000002080c007981 */ /* 0x001ea2000c1e1500 */
[----:B------:R-:W0:Y:S01]  /*bb40*/  LDCU UR10, c[0x0][0x3bc] ;  /* 0x00007780ff0a77ac */ /* 0x000e220008000800 */
[----:B--2---:R-:W-:-:S05]  /*bb50*/  HADD2.F32 R0, -RZ, R0.H0_H0 ;  /* 0x20000000ff007230 */ /* 0x004fca0000004100 */
[----:B0-----:R-:W-:-:S07]  /*bb60*/  FFMA R35, R0, UR10, R35 ;  /* 0x0000000a00237c23 */ /* 0x001fce0008000023 */
.L_x_141:
[----:B0-----:R-:W-:-:S05]  /*bb70*/  F2FP.F16.F32.PACK_AB R0, RZ, R35 ;  /* 0x00000023ff00723e */ /* 0x001fca00000000ff */
[----:B------:R1:W-:Y:S02]  /*bb80*/  STG.E.U16 desc[UR8][R14.64+0x2], R0 ;  /* 0x000002000e007986 */ /* 0x0003e4000c101508 */
.L_x_140:
[----:B------:R-:W-:Y:S05]  /*bb90*/  BSYNC.RECONVERGENT B0 ;  /* 0x0000000000007941 */ /* 0x000fea0003800200 */
.L_x_139:
[----:B------:R-:W-:Y:S01]  /*bba0*/  IADD3 R8, PT, PT, R18, 0x2, RZ ;  /* 0x0000000212087810 */ /* 0x000fe20007ffe0ff */
[----:B------:R-:W-:Y:S03]  /*bbb0*/  BSSY.RECONVERGENT B0, `(.L_x_142) ;  /* 0x000000e000007945 */ /* 0x000fe60003800200 */
[----:B------:R-:W-:-:S13]  /*bbc0*/  ISETP.LT.AND P0, PT, R8, UR4, !P1 ;  /* 0x0000000408007c0c */ /* 0x000fda000cf01270 */
[----:B------:R-:W-:Y:S05]  /*bbd0*/  @!P0 BRA `(.L_x_143) ;  /* 0x00000000002c8947 */ /* 0x000fea0003800000 */
[----:B------:R-:W2:Y:S01]  /*bbe0*/  LDCU UR10, c[0x0][0x38c] ;  /* 0x00007180ff0a77ac */ /* 0x000ea20008000800 */
[----:B------:R-:W-:-:S04]  /*bbf0*/  UISETP.NE.U32.AND UP0, UPT, UR7, URZ, UPT ;  /* 0x000000ff0700728c */ /* 0x000fc8000bf05070 */
[----:B------:R-:W-:Y:S01]  /*bc00*/  UISETP.NE.AND.EX UP0, UPT, UR6, URZ, UPT, UP0 ;  /* 0x000000ff0600728c */ /* 0x000fe2000bf05300 */
[----:B--2---:R-:W-:-:S08]  /*bc10*/  FMUL R51, R51, UR10 ;  /* 0x0000000a33337c20 */ /* 0x004fd00008400000 */
[----:B------:R-:W-:Y:S05]  /*bc20*/  BRA.U !UP0, `(.L_x_144) ;  /* 0x0000000108107547 */ /* 0x000fea000b800000 */
[----:B01----:R-:W2:Y:S01]  /*bc30*/  LDG.E.U16 R0, desc[UR8][R12.64+0x4] ;  /* 0x000004080c007981 */ /* 0x003ea2000c1e1500 */
[----:B------:R-:W0:Y:S01]  /*bc40*/  LDCU UR10, c[0x0][0x3bc] ;  /* 0x00007780ff0a77ac */ /* 0x000e220008000800 */
[----:B--2---:R-:W-:-:S05]  /*bc50*/  HADD2.F32 R0, -RZ, R0.H0_H0 ;  /* 0x20000000ff007230 */ /* 0x004fca0000004100 */
[----:B0-----:R-:W-:-:S07]  /*bc60*/  FFMA R51, R0, UR10, R51 ;  /* 0x0000000a00337c23 */ /* 0x001fce0008000033 */
.L_x_144:
[----:B01----:R-:W-:-:S05]  /*bc70*/  F2FP.F16.F32.PACK_AB R0, RZ, R51 ;  /* 0x00000033ff00723e */ /* 0x003fca00000000ff */
[----:B------:R2:W-:Y:S02]  /*bc80*/  STG.E.U16 desc[UR8][R14.64+0x4], R0 ;  /* 0x000004000e007986 */ /* 0x0005e4000c101508 */
.L_x_143:
[----:B------:R-:W-:Y:S05]  /*bc90*/  BSYNC.RECONVERGENT B0 ;  /* 0x0000000000007941 */ /* 0x000fea0003800200 */
.L_x_142:
[----:B------:R-:W-:Y:S01]  /*bca0*/  IADD3 R10, PT, PT, R18, 0x3, RZ ;  /* 0x00000003120a7810 */ /* 0x000fe20007ffe0ff */
[----:B------:R-:W-:Y:S03]  /*bcb0*/  BSSY.RECONVERGENT B0, `(.L_x_145) ;  /* 0x000000e000007945 */ /* 0x000fe60003800200 */
[----:B------:R-:W-:-:S13]  /*bcc0*/  ISETP.LT.AND P1, PT, R10, UR4, !P1 ;  /* 0x000000040a007c0c */ /* 0x000fda000cf21270 */
[----:B------:R-:W-:Y:S05]  /*bcd0*/  @!P1 BRA `(.L_x_146) ;  /* 0x00000000002c9947 */ /* 0x000fea0003800000 */
[----:B------:R-:W3:Y:S01]  /*bce0*/  LDCU UR10, c[0x0][0x38c] ;  /* 0x00007180ff0a77ac */ /* 0x000ee20008000800 */
[----:B------:R-:W-:-:S04]  /*bcf0*/  UISETP.NE.U32.AND UP0, UPT, UR7, URZ, UPT ;  /* 0x000000ff0700728c */ /* 0x000fc8000bf05070 */
[----:B------:R-:W-:Y:S01]  /*bd00*/  UISETP.NE.AND.EX UP0, UPT, UR6, URZ, UPT, UP0 ;  /* 0x000000ff0600728c */ /* 0x000fe2000bf05300 */
[----:B---3--:R-:W-:-:S08]  /*bd10*/  FMUL R67, R67, UR10 ;  /* 0x0000000a43437c20 */ /* 0x008fd00008400000 */
[----:B------:R-:W-:Y:S05]  /*bd20*/  BRA.U !UP0, `(.L_x_147) ;  /* 0x0000000108107547 */ /* 0x000fea000b800000 */
[----:B012---:R-:W2:Y:S01]  /*bd30*/  LDG.E.U16 R0, desc[UR8][R12.64+0x6] ;  /* 0x000006080c007981 */ /* 0x007ea2000c1e1500 */
[----:B------:R-:W0:Y:S01]  /*bd40*/  LDCU UR10, c[0x0][0x3bc] ;  /* 0x00007780ff0a77ac */ /* 0x000e220008000800 */
[----:B--2---:R-:W-:-:S05]  /*bd50*/  HADD2.F32 R0, -RZ, R0.H0_H0 ;  /* 0x20000000ff007230 */ /* 0x004fca0000004100 */
[----:B0-----:R-:W-:-:S07]  /*bd60*/  FFMA R67, R0, UR10, R67 ;  /* 0x0000000a00437c23 */ /* 0x001fce0008000043 */
.L_x_147:
[----:B012---:R-:W-:-:S05]  /*bd70*/  F2FP.F16.F32.PACK_AB R0, RZ, R67 ;  /* 0x00000043ff00723e */ /* 0x007fca00000000ff */
[----:B------:R3:W-:Y:S02]  /*bd80*/  STG.E.U16 desc[UR8][R14.64+0x6], R0 ;  /* 0x000006000e007986 */ /* 0x0007e4000c101508 */
.L_x_146:
[----:B------:R-:W-:Y:S05]  /*bd90*/  BSYNC.RECONVERGENT B0 ;  /* 0x0000000000007941 */ /* 0x000fea0003800200 */
.L_x_145:
[----:B------:R-:W4:Y:S01]  /*bda0*/  LDCU.64 UR10, c[0x0][0x3d8] ;  /* 0x00007b00ff0a77ac */ /* 0x000f220008000a00 */
[----:B0123--:R-:W-:Y:S01]  /*bdb0*/  VIADD R0, R5, 0x1 ;  /* 0x0000000105007836 */ /* 0x00ffe20000000000 */
[----:B------:R-:W-:Y:S01]  /*bdc0*/  LEA R14, P3, R2, R12, 0x1 ;  /* 0x0000000c020e7211 */ /* 0x000fe200078608ff */
[----:B------:R-:W-:Y:S03]  /*bdd0*/  BSSY.RECONVERGENT B0, `(.L_x_148) ;  /* 0x0000014000007945 */ /* 0x000fe60003800200 */
[----:B------:R-:W-:Y:S02]  /*bde0*/  ISETP.GE.AND P1, PT, R0, UR5, PT ;  /* 0x0000000500007c0c */ /* 0x000fe4000bf26270 */
[----:B------:R-:W-:Y:S02]  /*bdf0*/  LEA.HI.X R15, R2, R13, R3, 0x1, P3 ;  /* 0x0000000d020f7211 */ /* 0x000fe400018f0c03 */
[----:B----4-:R-:W-:-:S04]  /*be00*/  IADD3 R11, P0, PT, R138, UR10, RZ ;  /* 0x0000000a8a0b7c10 */ /* 0x010fc8000ff1e0ff */
[----:B------:R-:W-:Y:S02]  /*be10*/  IADD3.X R0, PT, PT, R131, UR11, RZ, P0, !PT ;  /* 0x0000000b83007c10 */ /* 0x000fe400087fe4ff */
[----:B------:R-:W-:Y:S02]  /*be20*/  ISETP.LT.AND P0, PT, R18, UR4, !P1 ;  /* 0x0000000412007c0c */ /* 0x000fe4000cf01270 */
[----:B------:R-:W-:-:S04]  /*be30*/  LEA R12, P2, R11, UR23, 0x1 ;  /* 0x000000170b0c7c11 */ /* 0x000fc8000f8408ff */
[----:B------:R-:W-:-:S07]  /*be40*/  LEA.HI.X R13, R11, UR22, R0, 0x1, P2 ;  /* 0x000000160b0d7c11 */ /* 0x000fce00090f0c00 */
        /* <DEDUP_REMOVED lines=10> */
.L_x_150:
[----:B------:R-:W-:-:S05]  /*bef0*/  F2FP.F16.F32.PACK_AB R0, RZ, R11 ;  /* 0x0000000bff00723e */ /* 0x000fca00000000ff */
[----:B------:R0:W-:Y:S02]  /*bf00*/  STG.E.U16 desc[UR8][R12.64], R0 ;  /* 0x000000000c007986 */ /* 0x0001e4000c101508 */
.L_x_149:
[----:B------:R-:W-:Y:S05]  /*bf10*/  BSYNC.RECONVERGENT B0 ;  /* 0x0000000000007941 */ /* 0x000fea0003800200 */
.L_x_148:
[----:B------:R-:W-:Y:S01]  /*bf20*/  ISETP.LT.AND P0, PT, R4, UR4, !P1 ;  /* 0x0000000404007c0c */ /* 0x000fe2000cf01270 */
[----:B------:R-:W-:-:S12]  /*bf30*/  BSSY.RECONVERGENT B0, `(.L_x_151) ;  /* 0x000000d000007945 */ /* 0x000fd80003800200 */
        /* <DEDUP_REMOVED lines=10> */
.L_x_153:
[----:B0-----:R-:W-:-:S05]  /*bfe0*/  F2FP.F16.F32.PACK_AB R0, RZ, R11 ;  /* 0x0000000bff00723e */ /* 0x001fca00000000ff */
[----:B------:R1:W-:Y:S02]  /*bff0*/  STG.E.U16 desc[UR8][R12.64+0x2], R0 ;  /* 0x000002000c007986 */ /* 0x0003e4000c101508 */
.L_x_152:
[----:B------:R-:W-:Y:S05]  /*c000*/  BSYNC.RECONVERGENT B0 ;  /* 0x0000000000007941 */ /* 0x000fea0003800200 */
.L_x_151:
[----:B------:R-:W-:Y:S01]  /*c010*/  ISETP.LT.AND P0, PT, R8, UR4, !P1 ;  /* 0x0000000408007c0c */ /* 0x000fe2000cf01270 */
[----:B------:R-:W-:-:S12]  /*c020*/  BSSY.RECONVERGENT B0, `(.L_x_154) ;  /* 0x000000d000007945 */ /* 0x000fd80003800200 */
        /* <DEDUP_REMOVED lines=10> */
.L_x_156:
[----:B01----:R-:W-:-:S05]  /*c0d0*/  F2FP.F16.F32.PACK_AB R0, RZ, R11 ;  /* 0x0000000bff00723e */ /* 0x003fca00000000ff */
[----:B------:R2:W-:Y:S02]  /*c0e0*/  STG.E.U16 desc[UR8][R12.64+0x4], R0 ;  /* 0x000004000c007986 */ /* 0x0005e4000c101508 */
.L_x_155:
[----:B------:R-:W-:Y:S05]  /*c0f0*/  BSYNC.RECONVERGENT B0 ;  /* 0x0000000000007941 */ /* 0x000fea0003800200 */
.L_x_154:
[----:B------:R-:W-:Y:S01]  /*c100*/  ISETP.LT.AND P1, PT, R10, UR4, !P1 ;  /* 0x000000040a007c0c */ /* 0x000fe2000cf21270 */
[----:B------:R-:W-:-:S12]  /*c110*/  BSSY.RECONVERGENT B0, `(.L_x_157) ;  /* 0x000000d000007945 */ /* 0x000fd80003800200 */
[----:B------:R-:W-:Y:S05]  /*c120*/  @!P1 BRA `(.L_x_158) ;  /* 0x00000000002c9947 */ /* 0x000fea0003800000 */
[----:B------:R-:W0:Y:S01]  /*c130*/  LDCU UR12, c[0x0][0x38c] ;  /* 0x00007180ff0c77ac */ /* 0x000e220008000800 */
[----:B------:R-:W-:-:S04]  /*c140*/  UISETP.NE.U32.AND UP0, UPT, UR7, URZ, UPT ;  /* 0x000000ff0700728c */ /* 0x000fc8000bf05070 */
[----:B------:R-:W-:Y:S01]  /*c150*/  UISETP.NE.AND.EX UP0, UPT, UR6, URZ, UPT, UP0 ;  /* 0x000000ff0600728c */ /* 0x000fe2000bf05300 */
[----:B012---:R-:W-:-:S08]  /*c160*/  FMUL R0, R68, UR12 ;  /* 0x0000000c44007c20 */ /* 0x007fd00008400000 */
[----:B------:R-:W-:Y:S05]  /*c170*/  BRA.U !UP0, `(.L_x_159) ;  /* 0x0000000108107547 */ /* 0x000fea000b800000 */
[----:B------:R-:W2:Y:S01]  /*c180*/  LDG.E.U16 R11, desc[UR8][R14.64+0x6] ;  /* 0x000006080e0b7981 */ /* 0x000ea2000c1e1500 */
[----:B------:R-:W0:Y:S01]  /*c190*/  LDCU UR12, c[0x0][0x3bc] ;  /* 0x00007780ff0c77ac */ /* 0x000e220008000800 */
[----:B--2---:R-:W-:-:S05]  /*c1a0*/  HADD2.F32 R11, -RZ, R11.H0_H0 ;  /* 0x2000000bff0b7230 */ /* 0x004fca0000004100 */
[----:B0-----:R-:W-:-:S07]  /*c1b0*/  FFMA R0, R11, UR12, R0 ;  /* 0x0000000c0b007c23 */ /* 0x001fce0008000000 */
.L_x_159:
[----:B------:R-:W-:-:S05]  /*c1c0*/  F2FP.F16.F32.PACK_AB R0, RZ, R0 ;  /* 0x00000000ff00723e */ /* 0x000fca00000000ff */
[----:B------:R3:W-:Y:S02]  /*c1d0*/  STG.E.U16 desc[UR8][R12.64+0x6], R0 ;  /* 0x000006000c007986 */ /* 0x0007e4000c101508 */
.L_x_158:
[----:B------:R-:W-:Y:S05]  /*c1e0*/  BSYNC.RECONVERGENT B0 ;  /* 0x0000000000007941 */ /* 0x000fea0003800200 */
.L_x_157:
[----:B------:R-:W-:Y:S01]  /*c1f0*/  VIADD R11, R5, 0x2 ;  /* 0x00000002050b7836 */ /* 0x000fe20000000000 */
[----:B------:R-:W-:Y:S03]  /*c200*/  BSSY.RECONVERGENT B0, `(.L_x_160) ;  /* 0x0000017000007945 */ /* 0x000fe60003800200 */
[C---:B------:R-:W-:Y:S01]  /*c210*/  IMAD.WIDE.U32 R84, R11.reuse, UR10, R6 ;  /* 0x0000000a0b547c25 */ /* 0x040fe2000f8e0006 */
[----:B------:R-:W-:-:S03]  /*c220*/  ISETP.GE.AND P1, PT, R11, UR5, PT ;  /* 0x000000050b007c0c */ /* 0x000fc6000bf26270 */
[C---:B------:R-:W-:Y:S01]  /*c230*/  IMAD.WIDE.U32 R16, R11.reuse, R2, R6 ;  /* 0x000000020b107225 */ /* 0x040fe200078e0006 */
[----:B------:R-:W-:Y:S02]  /*c240*/  ISETP.LT.AND P0, PT, R18, UR4, !P1 ;  /* 0x0000000412007c0c */ /* 0x000fe4000cf01270 */
[----:B0123--:R-:W-:Y:S01]  /*c250*/  LEA R12, P3, R84, UR23, 0x1 ;  /* 0x00000017540c7c11 */ /* 0x00ffe2000f8608ff */
[C---:B------:R-:W-:Y:S01]  /*c260*/  IMAD R0, R11.reuse, UR11, R85 ;  /* 0x0000000b0b007c24 */ /* 0x040fe2000f8e0255 */
[----:B------:R-:W-:Y:S01]  /*c270*/  LEA R14, P2, R16, UR21, 0x1 ;  /* 0x00000015100e7c11 */ /* 0x000fe2000f8408ff */
[----:B------:R-:W-:-:S03]  /*c280*/  IMAD R11, R11, R3, R17 ;  /* 0x000000030b0b7224 */ /* 0x000fc600078e0211 */
[----:B------:R-:W-:Y:S02]  /*c290*/  LEA.HI.X R13, R84, UR22, R0, 0x1, P3 ;  /* 0x00000016540d7c11 */ /* 0x000fe400098f0c00 */
[----:B------:R-:W-:-:S03]  /*c2a0*/  LEA.HI.X R15, R16, UR20, R11, 0x1, P2 ;  /* 0x00000014100f7c11 */ /* 0x000fc600090f0c0b */
        /* <DEDUP_REMOVED lines=10> */
.L_x_162:
[----:B------:R-:W-:-:S05]  /*c350*/  F2FP.F16.F32.PACK_AB R0, RZ, R21 ;  /* 0x00000015ff00723e */ /* 0x000fca00000000ff */
[----:B------:R0:W-:Y:S02]  /*c360*/  STG.E.U16 desc[UR8][R12.64], R0 ;  /* 0x000000000c007986 */ /* 0x0001e4000c101508 */
.L_x_161:
[----:B------:R-:W-:Y:S05]  /*c370*/  BSYNC.RECONVERGENT B0 ;  /* 0x0000000000007941 */ /* 0x000fea0003800200 */
.L_x_160:
        /* <DEDUP_REMOVED lines=12> */
.L_x_165:
[----:B0-----:R-:W-:-:S05]  /*c440*/  F2FP.F16.F32.PACK_AB R0, RZ, R37 ;  /* 0x00000025ff00723e */ /* 0x001fca00000000ff */
[----:B------:R1:W-:Y:S02]  /*c450*/  STG.E.U16 desc[UR8][R12.64+0x2], R0 ;  /* 0x000002000c007986 */ /* 0x0003e4000c101508 */
.L_x_164:
[----:B------:R-:W-:Y:S05]  /*c460*/  BSYNC.RECONVERGENT B0 ;  /* 0x0000000000007941 */ /* 0x000fea0003800200 */
.L_x_163:
        /* <DEDUP_REMOVED lines=12> */
.L_x_168:
[----:B01----:R-:W-:-:S05]  /*c530*/  F2FP.F16.F32.PACK_AB R0, RZ, R53 ;  /* 0x00000035ff00723e */ /* 0x003fca00000000ff */
[----:B------:R2:W-:Y:S02]  /*c540*/  STG.E.U16 desc[UR8][R12.64+0x4], R0 ;  /* 0x000004000c007986 */ /* 0x0005e4000c101508 */
.L_x_167:
[----:B------:R-:W-:Y:S05]  /*c550*/  BSYNC.RECONVERGENT B0 ;  /* 0x0000000000007941 */ /* 0x000fea0003800200 */
.L_x_166:
        /* <DEDUP_REMOVED lines=12> */
.L_x_171:
[----:B------:R-:W-:-:S05]  /*c620*/  F2FP.F16.F32.PACK_AB R0, RZ, R0 ;  /* 0x00000000ff00723e */ /* 0x000fca00000000ff */
[----:B------:R3:W-:Y:S02]  /*c630*/  STG.E.U16 desc[UR8][R12.64+0x6], R0 ;  /* 0x000006000c007986 */ /* 0x0007e4000c101508 */
.L_x_170:
[----:B------:R-:W-:Y:S05]  /*c640*/  BSYNC.RECONVERGENT B0 ;  /* 0x0000000000007941 */ /* 0x000fea0003800200 */
.L_x_169:
        /* <DEDUP_REMOVED lines=22> */
.L_x_174:
[----:B------:R-:W-:-:S05]  /*c7b0*/  F2FP.F16.F32.PACK_AB R0, RZ, R11 ;  /* 0x0000000bff00723e */ /* 0x000fca00000000ff */
[----:B------:R0:W-:Y:S02]  /*c7c0*/  STG.E.U16 desc[UR8][R12.64], R0 ;  /* 0x000000000c007986 */ /* 0x0001e4000c101508 */
.L_x_173:
[----:B------:R-:W-:Y:S05]  /*c7d0*/  BSYNC.RECONVERGENT B0 ;  /* 0x0000000000007941 */ /* 0x000fea0003800200 */
.L_x_172:
        /* <DEDUP_REMOVED lines=12> */
.L_x_177:
[----:B0-----:R-:W-:-:S05]  /*c8a0*/  F2FP.F16.F32.PACK_AB R0, RZ, R11 ;  /* 0x0000000bff00723e */ /* 0x001fca00000000ff */
[----:B------:R1:W-:Y:S02]  /*c8b0*/  STG.E.U16 desc[UR8][R12.64+0x2], R0 ;  /* 0x000002000c007986 */ /* 0x0003e4000c101508 */
.L_x_176:
[----:B------:R-:W-:Y:S05]  /*c8c0*/  BSYNC.RECONVERGENT B0 ;  /* 0x0000000000007941 */ /* 0x000fea0003800200 */
.L_x_175:
        /* <DEDUP_REMOVED lines=12> */
.L_x_180:
[----:B01----:R-:W-:-:S05]  /*c990*/  F2FP.F16.F32.PACK_AB R0, RZ, R11 ;  /* 0x0000000bff00723e */ /* 0x003fca00000000ff */
[----:B------:R2:W-:Y:S02]  /*c9a0*/  STG.E.U16 desc[UR8][R12.64+0x4], R0 ;  /* 0x000004000c007986 */ /* 0x0005e4000c101508 */
.L_x_179:
[----:B------:R-:W-:Y:S05]  /*c9b0*/  BSYNC.RECONVERGENT B0 ;  /* 0x0000000000007941 */ /* 0x000fea0003800200 */
.L_x_178:
        /* <DEDUP_REMOVED lines=12> */
.L_x_183:
[----:B------:R-:W-:-:S05]  /*ca80*/  F2FP.F16.F32.PACK_AB R0, RZ, R0 ;  /* 0x00000000ff00723e */ /* 0x000fca00000000ff */
[----:B------:R3:W-:Y:S02]  /*ca90*/  STG.E.U16 desc[UR8][R12.64+0x6], R0 ;  /* 0x000006000c007986 */ /* 0x0007e4000c101508 */
.L_x_182:
[----:B------:R-:W-:Y:S05]  /*caa0*/  BSYNC.RECONVERGENT B0 ;  /* 0x0000000000007941 */ /* 0x000fea0003800200 */
.L_x_181:
[----:B0123--:R-:W0:Y:S01]  /*cab0*/  LDC R0, c[0x0][0x364] ;  /* 0x0000d900ff007b82 */ /* 0x00fe220000000800 */
[----:B------:R-:W-:Y:S01]  /*cac0*/  BSSY.RECONVERGENT B0, `(.L_x_184) ;  /* 0x000001a000007945 */ /* 0x000fe20003800200 */
[----:B0-----:R-:W-:-:S05]  /*cad0*/  IMAD R0, R0, UR29, R9 ;  /* 0x0000001d00007c24 */ /* 0x001fca000f8e0209 */
[----:B------:R-:W-:Y:S01]  /*cae0*/  LEA R11, R0, 0x4, 0x4 ;  /* 0x00000004000b7811 */ /* 0x000fe200078e20ff */
[----:B------:R-:W-:-:S04]  /*caf0*/  VIADD R0, R5, 0x4 ;  /* 0x0000000405007836 */ /* 0x000fc80000000000 */
[----:B------:R-:W-:Y:S01]  /*cb00*/  IMAD.WIDE.U32 R20, R11, UR10, R6 ;  /* 0x0000000a0b147c25 */ /* 0x000fe2000f8e0006 */
[----:B------:R-:W-:-:S03]  /*cb10*/  ISETP.GE.AND P1, PT, R0, UR5, PT ;  /* 0x0000000500007c0c */ /* 0x000fc6000bf26270 */
[C---:B------:R-:W-:Y:S01]  /*cb20*/  IMAD.WIDE.U32 R16, R11.reuse, R2, R6 ;  /* 0x000000020b107225 */ /* 0x040fe200078e0006 */
[----:B------:R-:W-:Y:S02]  /*cb30*/  ISETP.LT.AND P0, PT, R18, UR4, !P1 ;  /* 0x0000000412007c0c */ /* 0x000fe4000cf01270 */
[----:B------:R-:W-:Y:S01]  /*cb40*/  LEA R12, P3, R20, UR23, 0x1 ;  /* 0x00000017140c7c11 */ /* 0x000fe2000f8608ff */
        /* <DEDUP_REMOVED lines=15> */
.L_x_186:
[----:B------:R-:W-:-:S05]  /*cc40*/  F2FP.F16.F32.PACK_AB R0, RZ, R23 ;  /* 0x00000017ff00723e */ /* 0x000fca00000000ff */
[----:B------:R0:W-:Y:S02]  /*cc50*/  STG.E.U16 desc[UR8][R12.64], R0 ;  /* 0x000000000c007986 */ /* 0x0001e4000c101508 */
.L_x_185:
[----:B------:R-:W-:Y:S05]  /*cc60*/  BSYNC.RECONVERGENT B0 ;  /* 0x0000000000007941 */ /* 0x000fea0003800200 */
.L_x_184:
        /* <DEDUP_REMOVED lines=12> */
.L_x_189:
[----:B0-----:R-:W-:-:S05]  /*cd30*/  F2FP.F16.F32.PACK_AB R0, RZ, R39 ;  /* 0x00000027ff00723e */ /* 0x001fca00000000ff */
[----:B------:R1:W-:Y:S02]  /*cd40*/  STG.E.U16 desc[UR8][R12.64+0x2], R0 ;  /* 0x000002000c007986 */ /* 0x0003e4000c101508 */
.L_x_188:
[----:B------:R-:W-:Y:S05]  /*cd50*/  BSYNC.RECONVERGENT B0 ;  /* 0x0000000000007941 */ /* 0x000fea0003800200 */
.L_x_187:
        /* <DEDUP_REMOVED lines=12> */
.L_x_192:
[----:B01----:R-:W-:-:S05]  /*ce20*/  F2FP.F16.F32.PACK_AB R0, RZ, R55 ;  /* 0x00000037ff00723e */ /* 0x003fca00000000ff */
[----:B------:R2:W-:Y:S02]  /*ce30*/  STG.E.U16 desc[UR8][R12.64+0x4], R0 ;  /* 0x000004000c007986 */ /* 0x0005e4000c101508 */
.L_x_191:
[----:B------:R-:W-:Y:S05]  /*ce40*/  BSYNC.RECONVERGENT B0 ;  /* 0x0000000000007941 */ /* 0x000fea0003800200 */
.L_x_190:
        /* <DEDUP_REMOVED lines=12> */
.L_x_195:
[----:B------:R-:W-:-:S05]  /*cf10*/  F2FP.F16.F32.PACK_AB R0, RZ, R0 ;  /* 0x00000000ff00723e */ /* 0x000fca00000000ff */
[----:B------:R3:W-:Y:S02]  /*cf20*/  STG.E.U16 desc[UR8][R12.64+0x6], R0 ;  /* 0x000006000c007986 */ /* 0x0007e4000c101508 */
.L_x_194:
[----:B------:R-:W-:Y:S05]  /*cf30*/  BSYNC.RECONVERGENT B0 ;  /* 0x0000000000007941 */ /* 0x000fea0003800200 */
.L_x_193:
[----:B0123--:R-:W0:Y:S01]  /*cf40*/  LDC R0, c[0x0][0x364] ;  /* 0x0000d900ff007b82 */ /* 0x00fe220000000800 */
[----:B------:R-:W-:Y:S01]  /*cf50*/  BSSY.RECONVERGENT B0, `(.L_x_196) ;  /* 0x000001a000007945 */ /* 0x000fe20003800200 */
[----:B0-----:R-:W-:Y:S02]  /*cf60*/  IMAD R9, R0, UR29, R9 ;  /* 0x0000001d00097c24 */ /* 0x001fe4000f8e0209 */
[----:B------:R-:W-:-:S03]  /*cf70*/  VIADD R0, R5, 0x5 ;  /* 0x0000000505007836 */ /* 0x000fc60000000000 */
[----:B------:R-:W-:Y:S02]  /*cf80*/  LEA R9, R9, 0x5, 0x4 ;  /* 0x0000000509097811 */ /* 0x000fe400078e20ff */
[----:B------:R-:W-:-:S03]  /*cf90*/  ISETP.GE.AND P1, PT, R0, UR5, PT ;  /* 0x0000000500007c0c */ /* 0x000fc6000bf26270 */
[----:B------:R-:W-:Y:S01]  /*cfa0*/  IMAD.WIDE.U32 R20, R9, UR10, R6 ;  /* 0x0000000a09147c25 */ /* 0x000fe2000f8e0006 */
[----:B------:R-:W-:-:S03]  /*cfb0*/  ISETP.LT.AND P0, PT, R18, UR4, !P1 ;  /* 0x0000000412007c0c */ /* 0x000fc6000cf01270 */
[----:B------:R-:W-:Y:S01]  /*cfc0*/  IMAD.WIDE.U32 R16, R9, R2, R6 ;  /* 0x0000000209107225 */ /* 0x000fe200078e0006 */
[----:B------:R-:W-:-:S03]  /*cfd0*/  LEA R12, P3, R20, UR23, 0x1 ;  /* 0x00000017140c7c11 */ /* 0x000fc6000f8608ff */
[C---:B------:R-:W-:Y:S01]  /*cfe0*/  IMAD R0, R9.reuse, UR11, R21 ;  /* 0x0000000b09007c24 */ /* 0x040fe2000f8e0215 */
[----:B------:R-:W-:Y:S01]  /*cff0*/  LEA R14, P2, R16, UR21, 0x1 ;  /* 0x00000015100e7c11 */ /* 0x000fe2000f8408ff */
[----:B------:R-:W-:-:S03]  /*d000*/  IMAD R9, R9, R3, R17 ;  /* 0x0000000309097224 */ /* 0x000fc600078e0211 */
[----:B------:R-:W-:Y:S02]  /*d010*/  LEA.HI.X R13, R20, UR22, R0, 0x1, P3 ;  /* 0x00000016140d7c11 */ /* 0x000fe400098f0c00 */
[----:B------:R-:W-:Y:S01]  /*d020*/  LEA.HI.X R15, R16, UR20, R9, 0x1, P2 ;  /* 0x00000014100f7c11 */ /* 0x000fe200090f0c09 */
[----:B------:R-:W-:Y:S06]  /*d030*/  @!P0 BRA `(.L_x_197) ;  /* 0x00000000002c8947 */ /* 0x000fec0003800000 */
        /* <DEDUP_REMOVED lines=9> */
.L_x_198:
[----:B------:R-:W-:-:S05]  /*d0d0*/  F2FP.F16.F32.PACK_AB R0, RZ, R9 ;  /* 0x00000009ff00723e */ /* 0x000fca00000000ff */
[----:B------:R0:W-:Y:S02]  /*d0e0*/  STG.E.U16 desc[UR8][R12.64], R0 ;  /* 0x000000000c007986 */ /* 0x0001e4000c101508 */
.L_x_197:
[----:B------:R-:W-:Y:S05]  /*d0f0*/  BSYNC.RECONVERGENT B0 ;  /* 0x0000000000007941 */ /* 0x000fea0003800200 */
.L_x_196:
        /* <DEDUP_REMOVED lines=12> */
.L_x_201:
[----:B0-----:R-:W-:-:S05]  /*d1c0*/  F2FP.F16.F32.PACK_AB R0, RZ, R9 ;  /* 0x00000009ff00723e */ /* 0x001fca00000000ff */
[----:B------:R1:W-:Y:S02]  /*d1d0*/  STG.E.U16 desc[UR8][R12.64+0x2], R0 ;  /* 0x000002000c007986 */ /* 0x0003e4000c101508 */
.L_x_200:
[----:B------:R-:W-:Y:S05]  /*d1e0*/  BSYNC.RECONVERGENT B0 ;  /* 0x0000000000007941 */ /* 0x000fea0003800200 */
.L_x_199:
        /* <DEDUP_REMOVED lines=12> */
.L_x_204:
[----:B01----:R-:W-:-:S05]  /*d2b0*/  F2FP.F16.F32.PACK_AB R0, RZ, R9 ;  /* 0x00000009ff00723e */ /* 0x003fca00000000ff */
[----:B------:R2:W-:Y:S02]  /*d2c0*/  STG.E.U16 desc[UR8][R12.64+0x4], R0 ;  /* 0x000004000c007986 */ /* 0x0005e4000c101508 */
.L_x_203:
[----:B------:R-:W-:Y:S05]  /*d2d0*/  BSYNC.RECONVERGENT B0 ;  /* 0x0000000000007941 */ /* 0x000fea0003800200 */
.L_x_202:
        /* <DEDUP_REMOVED lines=12> */
.L_x_207:
[----:B------:R-:W-:-:S05]  /*d3a0*/  F2FP.F16.F32.PACK_AB R0, RZ, R0 ;  /* 0x00000000ff00723e */ /* 0x000fca00000000ff */
[----:B------:R3:W-:Y:S02]  /*d3b0*/  STG.E.U16 desc[UR8][R12.64+0x6], R0 ;  /* 0x000006000c007986 */ /* 0x0007e4000c101508 */
.L_x_206:
[----:B------:R-:W-:Y:S05]  /*d3c0*/  BSYNC.RECONVERGENT B0 ;  /* 0x0000000000007941 */ /* 0x000fea0003800200 */
.L_x_205:
        /* <DEDUP_REMOVED lines=22> */
.L_x_210:
[----:B------:R-:W-:-:S05]  /*d530*/  F2FP.F16.F32.PACK_AB R0, RZ, R25 ;  /* 0x00000019ff00723e */ /* 0x000fca00000000ff */
[----:B------:R0:W-:Y:S02]  /*d540*/  STG.E.U16 desc[UR8][R12.64], R0 ;  /* 0x000000000c007986 */ /* 0x0001e4000c101508 */
.L_x_209:
[----:B------:R-:W-:Y:S05]  /*d550*/  BSYNC.RECONVERGENT B0 ;  /* 0x0000000000007941 */ /* 0x000fea0003800200 */
.L_x_208:
        /* <DEDUP_REMOVED lines=12> */
.L_x_213:
[----:B0-----:R-:W-:-:S05]  /*d620*/  F2FP.F16.F32.PACK_AB R0, RZ, R41 ;  /* 0x00000029ff00723e */ /* 0x001fca00000000ff */
[----:B------:R1:W-:Y:S02]  /*d630*/  STG.E.U16 desc[UR8][R12.64+0x2], R0 ;  /* 0x000002000c007986 */ /* 0x0003e4000c101508 */
.L_x_212:
[----:B------:R-:W-:Y:S05]  /*d640*/  BSYNC.RECONVERGENT B0 ;  /* 0x0000000000007941 */ /* 0x000fea0003800200 */
.L_x_211:
        /* <DEDUP_REMOVED lines=12> */
.L_x_216:
[----:B01----:R-:W-:-:S05]  /*d710*/  F2FP.F16.F32.PACK_AB R0, RZ, R57 ;  /* 0x00000039ff00723e */ /* 0x003fca00000000ff */
[----:B------:R2:W-:Y:S02]  /*d720*/  STG.E.U16 desc[UR8][R12.64+0x4], R0 ;  /* 0x000004000c007986 */ /* 0x0005e4000c101508 */
.L_x_215:
[----:B------:R-:W-:Y:S05]  /*d730*/  BSYNC.RECONVERGENT B0 ;  /* 0x0000000000007941 */ /* 0x000fea0003800200 */
.L_x_214:
        /* <DEDUP_REMOVED lines=12> */
.L_x_219:
[----:B------:R-:W-:-:S05]  /*d800*/  F2FP.F16.F32.PACK_AB R0, RZ, R0 ;  /* 0x00000000ff00723e */ /* 0x000fca00000000ff */
[----:B------:R3:W-:Y:S02]  /*d810*/  STG.E.U16 desc[UR8][R12.64+0x6], R0 ;  /* 0x000006000c007986 */ /* 0x0007e4000c101508 */
.L_x_218:
[----:B------:R-:W-:Y:S05]  /*d820*/  BSYNC.RECONVERGENT B0 ;  /* 0x0000000000007941 */ /* 0x000fea0003800200 */
.L_x_217:
        /* <DEDUP_REMOVED lines=22> */
.L_x_222:
[----:B------:R-:W-:-:S05]  /*d990*/  F2FP.F16.F32.PACK_AB R0, RZ, R9 ;  /* 0x00000009ff00723e */ /* 0x000fca00000000ff */
[----:B------:R0:W-:Y:S02]  /*d9a0*/  STG.E.U16 desc[UR8][R12.64], R0 ;  /* 0x000000000c007986 */ /* 0x0001e4000c101508 */
.L_x_221:
[----:B------:R-:W-:Y:S05]  /*d9b0*/  BSYNC.RECONVERGENT B0 ;  /* 0x0000000000007941 */ /* 0x000fea0003800200 */
.L_x_220:
        /* <DEDUP_REMOVED lines=12> */
.L_x_225:
[----:B0-----:R-:W-:-:S05]  /*da80*/  F2FP.F16.F32.PACK_AB R0, RZ, R9 ;  /* 0x00000009ff00723e */ /* 0x001fca00000000ff */
[----:B------:R1:W-:Y:S02]  /*da90*/  STG.E.U16 desc[UR8][R12.64+0x2], R0 ;  /* 0x000002000c007986 */ /* 0x0003e4000c101508 */
.L_x_224:
[----:B------:R-:W-:Y:S05]  /*daa0*/  BSYNC.RECONVERGENT B0 ;  /* 0x0000000000007941 */ /* 0x000fea0003800200 */
.L_x_223:
        /* <DEDUP_REMOVED lines=12> */
.L_x_228:
[----:B01----:R-:W-:-:S05]  /*db70*/  F2FP.F16.F32.PACK_AB R0, RZ, R9 ;  /* 0x00000009ff00723e */ /* 0x003fca00000000ff */
[----:B------:R2:W-:Y:S02]  /*db80*/  STG.E.U16 desc[UR8][R12.64+0x4], R0 ;  /* 0x000004000c007986 */ /* 0x0005e4000c101508 */
.L_x_227:
[----:B------:R-:W-:Y:S05]  /*db90*/  BSYNC.RECONVERGENT B0 ;  /* 0x0000000000007941 */ /* 0x000fea0003800200 */
.L_x_226:
        /* <DEDUP_REMOVED lines=12> */
.L_x_231:
[----:B------:R-:W-:-:S05]  /*dc60*/  F2FP.F16.F32.PACK_AB R0, RZ, R0 ;  /* 0x00000000ff00723e */ /* 0x000fca00000000ff */
[----:B------:R3:W-:Y:S02]  /*dc70*/  STG.E.U16 desc[UR8][R12.64+0x6], R0 ;  /* 0x000006000c007986 */ /* 0x0007e4000c101508 */
.L_x_230:
[----:B------:R-:W-:Y:S05]  /*dc80*/  BSYNC.RECONVERGENT B0 ;  /* 0x0000000000007941 */ /* 0x000fea0003800200 */
.L_x_229:
        /* <DEDUP_REMOVED lines=22> */
.L_x_234:
[----:B------:R-:W-:-:S05]  /*ddf0*/  F2FP.F16.F32.PACK_AB R0, RZ, R27 ;  /* 0x0000001bff00723e */ /* 0x000fca00000000ff */
[----:B------:R0:W-:Y:S02]  /*de00*/  STG.E.U16 desc[UR8][R12.64], R0 ;  /* 0x000000000c007986 */ /* 0x0001e4000c101508 */
.L_x_233:
[----:B------:R-:W-:Y:S05]  /*de10*/  BSYNC.RECONVERGENT B0 ;  /* 0x0000000000007941 */ /* 0x000fea0003800200 */
.L_x_232:
        /* <DEDUP_REMOVED lines=12> */
.L_x_237:
[----:B0-----:R-:W-:-:S05]  /*dee0*/  F2FP.F16.F32.PACK_AB R0, RZ, R43 ;  /* 0x0000002bff00723e */ /* 0x001fca00000000ff */
[----:B------:R1:W-:Y:S02]  /*def0*/  STG.E.U16 desc[UR8][R12.64+0x2], R0 ;  /* 0x000002000c007986 */ /* 0x0003e4000c101508 */
.L_x_236:
[----:B------:R-:W-:Y:S05]  /*df00*/  BSYNC.RECONVERGENT B0 ;  /* 0x0000000000007941 */ /* 0x000fea0003800200 */
.L_x_235:
        /* <DEDUP_REMOVED lines=12> */
.L_x_240:
[----:B01----:R-:W-:-:S05]  /*dfd0*/  F2FP.F16.F32.PACK_AB R0, RZ, R59 ;  /* 0x0000003bff00723e */ /* 0x003fca00000000ff */
[----:B------:R2:W-:Y:S02]  /*dfe0*/  STG.E.U16 desc[UR8][R12.64+0x4], R0 ;  /* 0x000004000c007986 */ /* 0x0005e4000c101508 */
.L_x_239:
[----:B------:R-:W-:Y:S05]  /*dff0*/  BSYNC.RECONVERGENT B0 ;  /* 0x0000000000007941 */ /* 0x000fea0003800200 */
.L_x_238:
        /* <DEDUP_REMOVED lines=12> */
.L_x_243:
[----:B------:R-:W-:-:S05]  /*e0c0*/  F2FP.F16.F32.PACK_AB R0, RZ, R0 ;  /* 0x00000000ff00723e */ /* 0x000fca00000000ff */
[----:B------:R3:W-:Y:S02]  /*e0d0*/  STG.E.U16 desc[UR8][R12.64+0x6], R0 ;  /* 0x000006000c007986 */ /* 0x0007e4000c101508 */
.L_x_242:
[----:B------:R-:W-:Y:S05]  /*e0e0*/  BSYNC.RECONVERGENT B0 ;  /* 0x0000000000007941 */ /* 0x000fea0003800200 */
.L_x_241:
        /* <DEDUP_REMOVED lines=22> */
.L_x_246:
[----:B------:R-:W-:-:S05]  /*e250*/  F2FP.F16.F32.PACK_AB R0, RZ, R9 ;  /* 0x00000009ff00723e */ /* 0x000fca00000000ff */
[----:B------:R0:W-:Y:S02]  /*e260*/  STG.E.U16 desc[UR8][R12.64], R0 ;  /* 0x000000000c007986 */ /* 0x0001e4000c101508 */
.L_x_245:
[----:B------:R-:W-:Y:S05]  /*e270*/  BSYNC.RECONVERGENT B0 ;  /* 0x0000000000007941 */ /* 0x000fea0003800200 */
.L_x_244:
        /* <DEDUP_REMOVED lines=12> */
.L_x_249:
[----:B0-----:R-:W-:-:S05]  /*e340*/  F2FP.F16.F32.PACK_AB R0, RZ, R9 ;  /* 0x00000009ff00723e */ /* 0x001fca00000000ff */
[----:B------:R1:W-:Y:S02]  /*e350*/  STG.E.U16 desc[UR8][R12.64+0x2], R0 ;  /* 0x000002000c007986 */ /* 0x0003e4000c101508 */
.L_x_248:
[----:B------:R-:W-:Y:S05]  /*e360*/  BSYNC.RECONVERGENT B0 ;  /* 0x0000000000007941 */ /* 0x000fea0003800200 */
.L_x_247:
        /* <DEDUP_REMOVED lines=12> */
.L_x_252:
[----:B01----:R-:W-:-:S05]  /*e430*/  F2FP.F16.F32.PACK_AB R0, RZ, R9 ;  /* 0x00000009ff00723e */ /* 0x003fca00000000ff */
[----:B------:R2:W-:Y:S02]  /*e440*/  STG.E.U16 desc[UR8][R12.64+0x4], R0 ;  /* 0x000004000c007986 */ /* 0x0005e4000c101508 */
.L_x_251:
[----:B------:R-:W-:Y:S05]  /*e450*/  BSYNC.RECONVERGENT B0 ;  /* 0x0000000000007941 */ /* 0x000fea0003800200 */
.L_x_250:
        /* <DEDUP_REMOVED lines=12> */
.L_x_255:
[----:B------:R-:W-:-:S05]  /*e520*/  F2FP.F16.F32.PACK_AB R0, RZ, R0 ;  /* 0x00000000ff00723e */ /* 0x000fca00000000ff */
[----:B------:R3:W-:Y:S02]  /*e530*/  STG.E.U16 desc[UR8][R12.64+0x6], R0 ;  /* 0x000006000c007986 */ /* 0x0007e4000c101508 */
.L_x_254:
[----:B------:R-:W-:Y:S05]  /*e540*/  BSYNC.RECONVERGENT B0 ;  /* 0x0000000000007941 */ /* 0x000fea0003800200 */
.L_x_253:
[C---:B------:R-:W-:Y:S01]  /*e550*/  ISETP.GE.AND P1, PT, R130.reuse, UR5, PT ;  /* 0x0000000582007c0c */ /* 0x040fe2000bf26270 */
[--C-:B------:R-:W-:Y:S01]  /*e560*/  IMAD.WIDE.U32 R20, R130, UR10, R6.reuse ;  /* 0x0000000a82147c25 */ /* 0x100fe2000f8e0006 */
[----:B------:R-:W-:Y:S02]  /*e570*/  BSSY.RECONVERGENT B0, `(.L_x_256) ;  /* 0x0000015000007945 */ /* 0x000fe40003800200 */
[----:B------:R-:W-:Y:S01]  /*e580*/  ISETP.LT.AND P0, PT, R18, UR4, !P1 ;  /* 0x0000000412007c0c */ /* 0x000fe2000cf01270 */
[----:B------:R-:W-:Y:S01]  /*e590*/  IMAD.WIDE.U32 R16, R130, R2, R6 ;  /* 0x0000000282107225 */ /* 0x000fe200078e0006 */
[----:B0123--:R-:W-:-:S03]  /*e5a0*/  LEA R12, P3, R20, UR23, 0x1 ;  /* 0x00000017140c7c11 */ /* 0x00ffc6000f8608ff */
[----:B------:R-:W-:Y:S01]  /*e5b0*/  IMAD R0, R130, UR11, R21 ;  /* 0x0000000b82007c24 */ /* 0x000fe2000f8e0215 */
[----:B------:R-:W-:Y:S01]  /*e5c0*/  LEA R14, P2, R16, UR21, 0x1 ;  /* 0x00000015100e7c11 */ /* 0x000fe2000f8408ff */
[----:B------:R-:W-:-:S03]  /*e5d0*/  IMAD R130, R130, R3, R17 ;  /* 0x0000000382827224 */ /* 0x000fc600078e0211 */
[----:B------:R-:W-:Y:S02]  /*e5e0*/  LEA.HI.X R13, R20, UR22, R0, 0x1, P3 ;  /* 0x00000016140d7c11 */ /* 0x000fe400098f0c00 */
        /* <DEDUP_REMOVED lines=11> */
.L_x_258:
[----:B------:R-:W-:-:S05]  /*e6a0*/  F2FP.F16.F32.PACK_AB R0, RZ, R29 ;  /* 0x0000001dff00723e */ /* 0x000fca00000000ff */
[----:B------:R0:W-:Y:S02]  /*e6b0*/  STG.E.U16 desc[UR8][R12.64], R0 ;  /* 0x000000000c007986 */ /* 0x0001e4000c101508 */
.L_x_257:
[----:B------:R-:W-:Y:S05]  /*e6c0*/  BSYNC.RECONVERGENT B0 ;  /* 0x0000000000007941 */ /* 0x000fea0003800200 */
.L_x_256:
        /* <DEDUP_REMOVED lines=12> */
.L_x_261:
[----:B0-----:R-:W-:-:S05]  /*e790*/  F2FP.F16.F32.PACK_AB R0, RZ, R45 ;  /* 0x0000002dff00723e */ /* 0x001fca00000000ff */
[----:B------:R1:W-:Y:S02]  /*e7a0*/  STG.E.U16 desc[UR8][R12.64+0x2], R0 ;  /* 0x000002000c007986 */ /* 0x0003e4000c101508 */
.L_x_260:
[----:B------:R-:W-:Y:S05]  /*e7b0*/  BSYNC.RECONVERGENT B0 ;  /* 0x0000000000007941 */ /* 0x000fea0003800200 */
.L_x_259:
        /* <DEDUP_REMOVED lines=12> */
.L_x_264:
[----:B01----:R-:W-:-:S05]  /*e880*/  F2FP.F16.F32.PACK_AB R0, RZ, R61 ;  /* 0x0000003dff00723e */ /* 0x003fca00000000ff */
[----:B------:R2:W-:Y:S02]  /*e890*/  STG.E.U16 desc[UR8][R12.64+0x4], R0 ;  /* 0x000004000c007986 */ /* 0x0005e4000c101508 */
.L_x_263:
[----:B------:R-:W-:Y:S05]  /*e8a0*/  BSYNC.RECONVERGENT B0 ;  /* 0x0000000000007941 */ /* 0x000fea0003800200 */
.L_x_262:
        /* <DEDUP_REMOVED lines=12> */
.L_x_267:
[----:B------:R-:W-:-:S05]  /*e970*/  F2FP.F16.F32.PACK_AB R0, RZ, R0 ;  /* 0x00000000ff00723e */ /* 0x000fca00000000ff */
[----:B------:R3:W-:Y:S02]  /*e980*/  STG.E.U16 desc[UR8][R12.64+0x6], R0 ;  /* 0x000006000c007986 */ /* 0x0007e4000c101508 */
.L_x_266:
[----:B------:R-:W-:Y:S05]  /*e990*/  BSYNC.RECONVERGENT B0 ;  /* 0x0000000000007941 */ /* 0x000fea0003800200 */
.L_x_265:
        /* <DEDUP_REMOVED lines=22> */
.L_x_270:
[----:B------:R-:W-:-:S05]  /*eb00*/  F2FP.F16.F32.PACK_AB R0, RZ, R9 ;  /* 0x00000009ff00723e */ /* 0x000fca00000000ff */
[----:B------:R0:W-:Y:S02]  /*eb10*/  STG.E.U16 desc[UR8][R12.64], R0 ;  /* 0x000000000c007986 */ /* 0x0001e4000c101508 */
.L_x_269:
[----:B------:R-:W-:Y:S05]  /*eb20*/  BSYNC.RECONVERGENT B0 ;  /* 0x0000000000007941 */ /* 0x000fea0003800200 */
.L_x_268:
        /* <DEDUP_REMOVED lines=12> */
.L_x_273:
[----:B0-----:R-:W-:-:S05]  /*ebf0*/  F2FP.F16.F32.PACK_AB R0, RZ, R9 ;  /* 0x00000009ff00723e */ /* 0x001fca00000000ff */
[----:B------:R1:W-:Y:S02]  /*ec00*/  STG.E.U16 desc[UR8][R12.64+0x2], R0 ;  /* 0x000002000c007986 */ /* 0x0003e4000c101508 */
.L_x_272:
[----:B------:R-:W-:Y:S05]  /*ec10*/  BSYNC.RECONVERGENT B0 ;  /* 0x0000000000007941 */ /* 0x000fea0003800200 */
.L_x_271:
        /* <DEDUP_REMOVED lines=12> */
.L_x_276:
[----:B01----:R-:W-:-:S05]  /*ece0*/  F2FP.F16.F32.PACK_AB R0, RZ, R9 ;  /* 0x00000009ff00723e */ /* 0x003fca00000000ff */
[----:B------:R2:W-:Y:S02]  /*ecf0*/  STG.E.U16 desc[UR8][R12.64+0x4], R0 ;  /* 0x000004000c007986 */ /* 0x0005e4000c101508 */
.L_x_275:
[----:B------:R-:W-:Y:S05]  /*ed00*/  BSYNC.RECONVERGENT B0 ;  /* 0x0000000000007941 */ /* 0x000fea0003800200 */
.L_x_274:
        /* <DEDUP_REMOVED lines=12> */
.L_x_279:
[----:B------:R-:W-:-:S05]  /*edd0*/  F2FP.F16.F32.PACK_AB R0, RZ, R0 ;  /* 0x00000000ff00723e */ /* 0x000fca00000000ff */
[----:B------:R3:W-:Y:S02]  /*ede0*/  STG.E.U16 desc[UR8][R12.64+0x6], R0 ;  /* 0x000006000c007986 */ /* 0x0007e4000c101508 */
.L_x_278:
[----:B------:R-:W-:Y:S05]  /*edf0*/  BSYNC.RECONVERGENT B0 ;  /* 0x0000000000007941 */ /* 0x000fea0003800200 */
.L_x_277:
        /* <DEDUP_REMOVED lines=22> */
.L_x_282:
[----:B------:R-:W-:-:S05]  /*ef60*/  F2FP.F16.F32.PACK_AB R0, RZ, R31 ;  /* 0x0000001fff00723e */ /* 0x000fca00000000ff */
[----:B------:R0:W-:Y:S02]  /*ef70*/  STG.E.U16 desc[UR8][R12.64], R0 ;  /* 0x000000000c007986 */ /* 0x0001e4000c101508 */
.L_x_281:
[----:B------:R-:W-:Y:S05]  /*ef80*/  BSYNC.RECONVERGENT B0 ;  /* 0x0000000000007941 */ /* 0x000fea0003800200 */
.L_x_280:
        /* <DEDUP_REMOVED lines=12> */
.L_x_285:
[----:B0-----:R-:W-:-:S05]  /*f050*/  F2FP.F16.F32.PACK_AB R0, RZ, R47 ;  /* 0x0000002fff00723e */ /* 0x001fca00000000ff */
[----:B------:R1:W-:Y:S02]  /*f060*/  STG.E.U16 desc[UR8][R12.64+0x2], R0 ;  /* 0x000002000c007986 */ /* 0x0003e4000c101508 */
.L_x_284:
[----:B------:R-:W-:Y:S05]  /*f070*/  BSYNC.RECONVERGENT B0 ;  /* 0x0000000000007941 */ /* 0x000fea0003800200 */
.L_x_283:
        /* <DEDUP_REMOVED lines=12> */
.L_x_288:
[----:B01----:R-:W-:-:S05]  /*f140*/  F2FP.F16.F32.PACK_AB R0, RZ, R63 ;  /* 0x0000003fff00723e */ /* 0x003fca00000000ff */
[----:B------:R2:W-:Y:S02]  /*f150*/  STG.E.U16 desc[UR8][R12.64+0x4], R0 ;  /* 0x000004000c007986 */ /* 0x0005e4000c101508 */
.L_x_287:
[----:B------:R-:W-:Y:S05]  /*f160*/  BSYNC.RECONVERGENT B0 ;  /* 0x0000000000007941 */ /* 0x000fea0003800200 */
.L_x_286:
        /* <DEDUP_REMOVED lines=12> */
.L_x_291:
[----:B------:R-:W-:-:S05]  /*f230*/  F2FP.F16.F32.PACK_AB R0, RZ, R0 ;  /* 0x00000000ff00723e */ /* 0x000fca00000000ff */
[----:B------:R3:W-:Y:S02]  /*f240*/  STG.E.U16 desc[UR8][R12.64+0x6], R0 ;  /* 0x000006000c007986 */ /* 0x0007e4000c101508 */
.L_x_290:
[----:B------:R-:W-:Y:S05]  /*f250*/  BSYNC.RECONVERGENT B0 ;  /* 0x0000000000007941 */ /* 0x000fea0003800200 */
.L_x_289:
        /* <DEDUP_REMOVED lines=22> */
.L_x_294:
[----:B------:R-:W-:-:S05]  /*f3c0*/  F2FP.F16.F32.PACK_AB R0, RZ, R9 ;  /* 0x00000009ff00723e */ /* 0x000fca00000000ff */
[----:B------:R0:W-:Y:S02]  /*f3d0*/  STG.E.U16 desc[UR8][R12.64], R0 ;  /* 0x000000000c007986 */ /* 0x0001e4000c101508 */
.L_x_293:
[----:B------:R-:W-:Y:S05]  /*f3e0*/  BSYNC.RECONVERGENT B0 ;  /* 0x0000000000007941 */ /* 0x000fea0003800200 */
.L_x_292:
        /* <DEDUP_REMOVED lines=12> */
.L_x_297:
[----:B0-----:R-:W-:-:S05]  /*f4b0*/  F2FP.F16.F32.PACK_AB R0, RZ, R9 ;  /* 0x00000009ff00723e */ /* 0x001fca00000000ff */
[----:B------:R1:W-:Y:S02]  /*f4c0*/  STG.E.U16 desc[UR8][R12.64+0x2], R0 ;  /* 0x000002000c007986 */ /* 0x0003e4000c101508 */
.L_x_296:
[----:B------:R-:W-:Y:S05]  /*f4d0*/  BSYNC.RECONVERGENT B0 ;  /* 0x0000000000007941 */ /* 0x000fea0003800200 */
.L_x_295:
        /* <DEDUP_REMOVED lines=12> */
.L_x_300:
[----:B01----:R-:W-:-:S05]  /*f5a0*/  F2FP.F16.F32.PACK_AB R0, RZ, R9 ;  /* 0x00000009ff00723e */ /* 0x003fca00000000ff */
[----:B------:R2:W-:Y:S02]  /*f5b0*/  STG.E.U16 desc[UR8][R12.64+0x4], R0 ;  /* 0x000004000c007986 */ /* 0x0005e4000c101508 */
.L_x_299:
[----:B------:R-:W-:Y:S05]  /*f5c0*/  BSYNC.RECONVERGENT B0 ;  /* 0x0000000000007941 */ /* 0x000fea0003800200 */
.L_x_298:
        /* <DEDUP_REMOVED lines=12> */
.L_x_303:
[----:B------:R-:W-:-:S05]  /*f690*/  F2FP.F16.F32.PACK_AB R0, RZ, R0 ;  /* 0x00000000ff00723e */ /* 0x000fca00000000ff */
[----:B------:R3:W-:Y:S02]  /*f6a0*/  STG.E.U16 desc[UR8][R12.64+0x6], R0 ;  /* 0x000006000c007986 */ /* 0x0007e4000c101508 */
.L_x_302:
[----:B------:R-:W-:Y:S05]  /*f6b0*/  BSYNC.RECONVERGENT B0 ;  /* 0x0000000000007941 */ /* 0x000fea0003800200 */
.L_x_301:
        /* <DEDUP_REMOVED lines=22> */
.L_x_306:
[----:B------:R-:W-:-:S05]  /*f820*/  F2FP.F16.F32.PACK_AB R0, RZ, R33 ;  /* 0x00000021ff00723e */ /* 0x000fca00000000ff */
[----:B------:R0:W-:Y:S02]  /*f830*/  STG.E.U16 desc[UR8][R12.64], R0 ;  /* 0x000000000c007986 */ /* 0x0001e4000c101508 */
.L_x_305:
[----:B------:R-:W-:Y:S05]  /*f840*/  BSYNC.RECONVERGENT B0 ;  /* 0x0000000000007941 */ /* 0x000fea0003800200 */
.L_x_304:
        /* <DEDUP_REMOVED lines=12> */
.L_x_309:
[----:B0-----:R-:W-:-:S05]  /*f910*/  F2FP.F16.F32.PACK_AB R0, RZ, R49 ;  /* 0x00000031ff00723e */ /* 0x001fca00000000ff */
[----:B------:R1:W-:Y:S02]  /*f920*/  STG.E.U16 desc[UR8][R12.64+0x2], R0 ;  /* 0x000002000c007986 */ /* 0x0003e4000c101508 */
.L_x_308:
[----:B------:R-:W-:Y:S05]  /*f930*/  BSYNC.RECONVERGENT B0 ;  /* 0x0000000000007941 */ /* 0x000fea0003800200 */
.L_x_307:
        /* <DEDUP_REMOVED lines=12> */
.L_x_312:
[----:B01----:R-:W-:-:S05]  /*fa00*/  F2FP.F16.F32.PACK_AB R0, RZ, R65 ;  /* 0x00000041ff00723e */ /* 0x003fca00000000ff */
[----:B------:R2:W-:Y:S02]  /*fa10*/  STG.E.U16 desc[UR8][R12.64+0x4], R0 ;  /* 0x000004000c007986 */ /* 0x0005e4000c101508 */
.L_x_311:
[----:B------:R-:W-:Y:S05]  /*fa20*/  BSYNC.RECONVERGENT B0 ;  /* 0x0000000000007941 */ /* 0x000fea0003800200 */
.L_x_310:
        /* <DEDUP_REMOVED lines=12> */
.L_x_315:
[----:B------:R-:W-:-:S05]  /*faf0*/  F2FP.F16.F32.PACK_AB R0, RZ, R0 ;  /* 0x00000000ff00723e */ /* 0x000fca00000000ff */
[----:B------:R3:W-:Y:S02]  /*fb00*/  STG.E.U16 desc[UR8][R12.64+0x6], R0 ;  /* 0x000006000c007986 */ /* 0x0007e4000c101508 */
.L_x_314:
[----:B------:R-:W-:Y:S05]  /*fb10*/  BSYNC.RECONVERGENT B0 ;  /* 0x0000000000007941 */ /* 0x000fea0003800200 */
.L_x_313:
[----:B------:R-:W-:Y:S01]  /*fb20*/  VIADD R9, R5, 0xf ;  /* 0x0000000f05097836 */ /* 0x000fe20000000000 */
[----:B------:R-:W-:Y:S03]  /*fb30*/  BSSY.RECONVERGENT B0, `(.L_x_316) ;  /* 0x0000017000007945 */ /* 0x000fe60003800200 */
[C---:B0123--:R-:W-:Y:S01]  /*fb40*/  IMAD.WIDE.U32 R12, R9.reuse, R2, R6 ;  /* 0x00000002090c7225 */ /* 0x04ffe200078e0006 */
[----:B------:R-:W-:-:S03]  /*fb50*/  ISETP.GE.AND P1, PT, R9, UR5, PT ;  /* 0x0000000509007c0c */ /* 0x000fc6000bf26270 */
[C---:B------:R-:W-:Y:S01]  /*fb60*/  IMAD.WIDE.U32 R14, R9.reuse, UR10, R6 ;  /* 0x0000000a090e7c25 */ /* 0x040fe2000f8e0006 */
[----:B------:R-:W-:Y:S02]  /*fb70*/  ISETP.LT.AND P0, PT, R18, UR4, !P1 ;  /* 0x0000000412007c0c */ /* 0x000fe4000cf01270 */
[----:B------:R-:W-:Y:S01]  /*fb80*/  LEA R6, P2, R12, UR21, 0x1 ;  /* 0x000000150c067c11 */ /* 0x000fe2000f8408ff */
[C---:B------:R-:W-:Y:S01]  /*fb90*/  IMAD R0, R9.reuse, R3, R13 ;  /* 0x0000000309007224 */ /* 0x040fe200078e020d */
[----:B------:R-:W-:Y:S01]  /*fba0*/  LEA R2, P3, R14, UR23, 0x1 ;  /* 0x000000170e027c11 */ /* 0x000fe2000f8608ff */
[----:B------:R-:W-:-:S03]  /*fbb0*/  IMAD R9, R9, UR11, R15 ;  /* 0x0000000b09097c24 */ /* 0x000fc6000f8e020f */
        /* <DEDUP_REMOVED lines=12> */
.L_x_318:
[----:B------:R-:W-:-:S05]  /*fc80*/  F2FP.F16.F32.PACK_AB R0, RZ, R9 ;  /* 0x00000009ff00723e */ /* 0x000fca00000000ff */
[----:B------:R0:W-:Y:S02]  /*fc90*/  STG.E.U16 desc[UR8][R2.64], R0 ;  /* 0x0000000002007986 */ /* 0x0001e4000c101508 */
.L_x_317:
[----:B------:R-:W-:Y:S05]  /*fca0*/  BSYNC.RECONVERGENT B0 ;  /* 0x0000000000007941 */ /* 0x000fea0003800200 */
.L_x_316:
        /* <DEDUP_REMOVED lines=12> */
.L_x_321:
[----:B0-----:R-:W-:-:S05]  /*fd70*/  F2FP.F16.F32.PACK_AB R0, RZ, R9 ;  /* 0x00000009ff00723e */ /* 0x001fca00000000ff */
[----:B------:R1:W-:Y:S02]  /*fd80*/  STG.E.U16 desc[UR8][R2.64+0x2], R0 ;  /* 0x0000020002007986 */ /* 0x0003e4000c101508 */
.L_x_320:
[----:B------:R-:W-:Y:S05]  /*fd90*/  BSYNC.RECONVERGENT B0 ;  /* 0x0000000000007941 */ /* 0x000fea0003800200 */
.L_x_319:
        /* <DEDUP_REMOVED lines=12> */
.L_x_324:
[----:B01----:R-:W-:-:S05]  /*fe60*/  F2FP.F16.F32.PACK_AB R0, RZ, R9 ;  /* 0x00000009ff00723e */ /* 0x003fca00000000ff */
[----:B------:R2:W-:Y:S02]  /*fe70*/  STG.E.U16 desc[UR8][R2.64+0x4], R0 ;  /* 0x0000040002007986 */ /* 0x0005e4000c101508 */
.L_x_323:
[----:B------:R-:W-:Y:S05]  /*fe80*/  BSYNC.RECONVERGENT B0 ;  /* 0x0000000000007941 */ /* 0x000fea0003800200 */
.L_x_322:
        /* <DEDUP_REMOVED lines=12> */
.L_x_327:
[----:B------:R-:W-:-:S05]  /*ff50*/  F2FP.F16.F32.PACK_AB R0, RZ, R0 ;  /* 0x00000000ff00723e */ /* 0x000fca00000000ff */
[----:B------:R3:W-:Y:S02]  /*ff60*/  STG.E.U16 desc[UR8][R2.64+0x6], R0 ;  /* 0x0000060002007986 */ /* 0x0007e4000c101508 */
.L_x_326:
[----:B------:R-:W-:Y:S05]  /*ff70*/  BSYNC.RECONVERGENT B0 ;  /* 0x0000000000007941 */ /* 0x000fea0003800200 */
.L_x_325:
[----:B------:R-:W4:Y:S01]  /*ff80*/  LDCU UR33, c[0x0][0x378] ;  /* 0x00006f00ff2177ac */ /* 0x000f220008000800 */
[----:B------:R-:W5:Y:S01]  /*ff90*/  LDCU.64 UR10, c[0x0][0x400] ;  /* 0x00008000ff0a77ac */ /* 0x000f620008000a00 */
[----:B------:R-:W0:Y:S01]  /*ffa0*/  LDCU.128 UR12, c[0x0][0x3f0] ;  /* 0x00007e00ff0c77ac */ /* 0x000e220008000c00 */
[----:B------:R-:W1:Y:S01]  /*ffb0*/  LDCU.64 UR16, c[0x0][0x3e8] ;  /* 0x00007d00ff1077ac */ /* 0x000e620008000a00 */
[----:B------:R-:W-:Y:S02]  /*ffc0*/  UISETP.NE.U32.AND UP0, UPT, UR7, URZ, UPT ;  /* 0x000000ff0700728c */ /* 0x000fe4000bf05070 */
[----:B----4-:R-:W-:Y:S02]  /*ffd0*/  UIADD3 UR24, UPT, UPT, UR33, UR24, URZ ;  /* 0x0000001821187290 */ /* 0x010fe4000fffe0ff */
[----:B------:R-:W-:Y:S02]  /*ffe0*/  UISETP.NE.AND.EX UP0, UPT, UR6, URZ, UPT, UP0 ;  /* 0x000000ff0600728c */ /* 0x000fe4000bf05300 */
[----:B-----5:R-:W-:Y:S01]  /*fff0*/  UIMAD.WIDE.U32 UR40, UR33, UR10, URZ ;  /* 0x0000000a212872a5 */ /* 0x020fe2000f8e00ff */
[----:B------:R-:W4:Y:S01]  /*10000*/  LDCU UR10, c[0x0][0x3e4] ;  /* 0x00007c80ff0a77ac */ /* 0x000f220008000800 */
[----:B0-----:R-:W-:-:S02]  /*10010*/  UIMAD.WIDE.U32 UR36, UR33, UR14, URZ ;  /* 0x0000000e212472a5 */ /* 0x001fc4000f8e00ff */
[----:B------:R-:W-:Y:S02]  /*10020*/  UIMAD.WIDE.U32 UR34, UR33, UR12, URZ ;  /* 0x0000000c212272a5 */ /* 0x000fe4000f8e00ff */
[----:B------:R-:W-:Y:S02]  /*10030*/  UIMAD UR15, UR33, UR15, UR37 ;  /* 0x0000000f210f72a4 */ /* 0x000fe4000f8e0225 */
[----:B------:R-:W-:Y:S02]  /*10040*/  ULEA UR7, UP2, UR36, UR7, 0x1 ;  /* 0x0000000724077291 */ /* 0x000fe4000f8408ff */
[----:B------:R-:W-:Y:S02]  /*10050*/  USEL UR12, UR36, URZ, UP0 ;  /* 0x000000ff240c7287 */ /* 0x000fe40008000000 */
[----:B------:R-:W-:Y:S02]  /*10060*/  ULEA.HI.X UR6, UR36, UR6, UR15, 0x1, UP2 ;  /* 0x0000000624067291 */ /* 0x000fe400090f0c0f */
[----:B------:R-:W-:-:S02]  /*10070*/  USEL UR15, UR15, URZ, UP0 ;  /* 0x000000ff0f0f7287 */ /* 0x000fc40008000000 */
[----:B------:R-:W-:Y:S02]  /*10080*/  USEL UR7, UR7, URZ, UP0 ;  /* 0x000000ff07077287 */ /* 0x000fe40008000000 */
[----:B------:R-:W-:Y:S02]  /*10090*/  USEL UR6, UR6, URZ, UP0 ;  /* 0x000000ff06067287 */ /* 0x000fe40008000000 */
[----:B----4-:R-:W-:Y:S02]  /*100a0*/  UISETP.GE.AND UP0, UPT, UR24, UR10, UPT ;  /* 0x0000000a1800728c */ /* 0x010fe4000bf06270 */
[----:B-1----:R-:W-:Y:S02]  /*100b0*/  UIMAD.WIDE.U32 UR38, UR33, UR16, URZ ;  /* 0x00000010212672a5 */ /* 0x002fe4000f8e00ff */
[----:B------:R-:W-:Y:S02]  /*100c0*/  UIMAD UR13, UR33, UR13, UR35 ;  /* 0x0000000d210d72a4 */ /* 0x000fe4000f8e0223 */
[----:B------:R-:W-:-:S02]  /*100d0*/  UIMAD UR17, UR33, UR17, UR39 ;  /* 0x00000011211172a4 */ /* 0x000fc4000f8e0227 */
[----:B------:R-:W-:Y:S02]  /*100e0*/  UIMAD UR11, UR33, UR11, UR41 ;  /* 0x0000000b210b72a4 */ /* 0x000fe4000f8e0229 */
[----:B------:R-:W-:Y:S02]  /*100f0*/  ULEA UR26, UP4, UR38, UR26, 0x1 ;  /* 0x0000001a261a7291 */ /* 0x000fe4000f8808ff */
[----:B------:R-:W-:Y:S02]  /*10100*/  ULEA UR28, UP3, UR34, UR28, 0x1 ;  /* 0x0000001c221c7291 */ /* 0x000fe4000f8608ff */
[----:B------:R-:W-:Y:S02]  /*10110*/  ULEA UR23, UP1, UR40, UR23, 0x1 ;  /* 0x0000001728177291 */ /* 0x000fe4000f8208ff */
[----:B------:R-:W-:Y:S02]  /*10120*/  ULEA UR21, UP2, UR12, UR21, 0x1 ;  /* 0x000000150c157291 */ /* 0x000fe4000f8408ff */
[----:B------:R-:W-:-:S02]  /*10130*/  ULEA.HI.X UR25, UR38, UR25, UR17, 0x1, UP4 ;  /* 0x0000001926197291 */ /* 0x000fc4000a0f0c11 */
[----:B------:R-:W-:Y:S02]  /*10140*/  ULEA.HI.X UR27, UR34, UR27, UR13, 0x1, UP3 ;  /* 0x0000001b221b7291 */ /* 0x000fe400098f0c0d */
[----:B------:R-:W-:Y:S02]  /*10150*/  ULEA.HI.X UR22, UR40, UR22, UR11, 0x1, UP1 ;  /* 0x0000001628167291 */ /* 0x000fe400088f0c0b */
[----:B------:R-:W-:Y:S01]  /*10160*/  ULEA.HI.X UR20, UR12, UR20, UR15, 0x1, UP2 ;  /* 0x000000140c147291 */ /* 0x000fe200090f0c0f */
[----:B------:R-:W-:Y:S11]  /*10170*/  BRA.U !UP0, `(.L_x_328) ;  /* 0xffffff4908ac7547 */ /* 0x000ff6000b83ffff */
[----:B------:R-:W-:Y:S01]  /*10180*/  NOP ;  /* 0x0000000000007918 */ /* 0x000fe20000000000 */
[----:B------:R-:W-:Y:S05]  /*10190*/  EXIT ;  /* 0x000000000000794d */ /* 0x000fea0003800000 */
.L_x_329:
        /* <DEDUP_REMOVED lines=14> */
.L_x_2153:


//--------------------- .text._ZN7cutlass9reference6device6kernel11GemmComplexINS_6half_tENS_6layout8RowMajorES4_NS5_11ColumnMajorES4_S7_ffS4_NS_16NumericConverterIS4_fLNS_15FloatRoundStyleE2EEENS_12multiply_addIfffEELi4ELi4EEEvNS_4gemm9GemmCoordET5_NS_9TensorRefIT_T0_EENS_16ComplexTransformENSG_IT1_T2_EESK_SF_NSG_IT3_T4_EENSG_IT7_SP_EET6_illll --------------------------
	.section	.text._ZN7cutlass9reference6device6kernel11GemmComplexINS_6half_tENS_6layout8RowMajorES4_NS5_11ColumnMajorES4_S7_ffS4_NS_16NumericConverterIS4_fLNS_15FloatRoundStyleE2EEENS_12multiply_addIfffEELi4ELi4EEEvNS_4gemm9GemmCoordET5_NS_9TensorRefIT_T0_EENS_16ComplexTransformENSG_IT1_T2_EESK_SF_NSG_IT3_T4_EENSG_IT7_SP_EET6_illll,"ax",@progbits
	.align	128
        .global         _ZN7cutlass9reference6device6kernel11GemmComplexINS_6half_tENS_6layout8RowMajorES4_NS5_11ColumnMajorES4_S7_ffS4_NS_16NumericConverterIS4_fLNS_15FloatRoundStyleE2EEENS_12multiply_addIfffEELi4ELi4EEEvNS_4gemm9GemmCoordET5_NS_9TensorRefIT_T0_EENS_16ComplexTransformENSG_IT1_T2_EESK_SF_NSG_IT3_T4_EENSG_IT7_SP_EET6_illll
        .type           _ZN7cutlass9reference6device6kernel11GemmComplexINS_6half_tENS_6layout8RowMajorES4_NS5_11ColumnMajorES4_S7_ffS4_NS_16NumericConverterIS4_fLNS_15FloatRoundStyleE2EEENS_12multiply_addIfffEELi4ELi4EEEvNS_4gemm9GemmCoordET5_NS_9TensorRefIT_T0_EENS_16ComplexTransformENSG_IT1_T2_EESK_SF_NSG_IT3_T4_EENSG_IT7_SP_EET6_illll,@function
        .size           _ZN7cutlass9reference6device6kernel11GemmComplexINS_6half_tENS_6layout8RowMajorES4_NS5_11ColumnMajorES4_S7_ffS4_NS_16NumericConverterIS4_fLNS_15FloatRoundStyleE2EEENS_12multiply_addIfffEELi4ELi4EEEvNS_4gemm9GemmCoordET5_NS_9TensorRefIT_T0_EENS_16ComplexTransformENSG_IT1_T2_EESK_SF_NSG_IT3_T4_EENSG_IT7_SP_EET6_illll,(.L_x_2154 - _ZN7cutlass9reference6device6kernel11GemmComplexINS_6half_tENS_6layout8RowMajorES4_NS5_11ColumnMajorES4_S7_ffS4_NS_16NumericConverterIS4_fLNS_15FloatRoundStyleE2EEENS_12multiply_addIfffEELi4ELi4EEEvNS_4gemm9GemmCoordET5_NS_9TensorRefIT_T0_EENS_16ComplexTransformENSG_IT1_T2_EESK_SF_NSG_IT3_T4_EENSG_IT7_SP_EET6_illll)
        .other          _ZN7cutlass9reference6device6kernel11GemmComplexINS_6half_tENS_6layout8RowMajorES4_NS5_11ColumnMajorES4_S7_ffS4_NS_16NumericConverterIS4_fLNS_15FloatRoundStyleE2EEENS_12multiply_addIfffEELi4ELi4EEEvNS_4gemm9GemmCoordET5_NS_9TensorRefIT_T0_EENS_16ComplexTransformENSG_IT1_T2_EESK_SF_NSG_IT3_T4_EENSG_IT7_SP_EET6_illll,@"STO_CUDA_ENTRY STV_DEFAULT"
_ZN7cutlass9reference6device6kernel11GemmComplexINS_6half_tENS_6layout8RowMajorES4_NS5_11ColumnMajorES4_S7_ffS4_NS_16NumericConverterIS4_fLNS_15FloatRoundStyleE2EEENS_12multiply_addIfffEELi4ELi4EEEvNS_4gemm9GemmCoordET5_NS_9TensorRefIT_T0_EENS_16ComplexTransformENSG_IT1_T2_EESK_SF_NSG_IT3_T4_EENSG_IT7_SP_EET6_illll:
.text._ZN7cutlass9reference6device6kernel11GemmComplexINS_6half_tENS_6layout8RowMajorES4_NS5_11ColumnMajorES4_S7_ffS4_NS_16NumericConverterIS4_fLNS_15FloatRoundStyleE2EEENS_12multiply_addIfffEELi4ELi4EEEvNS_4gemm9GemmCoordET5_NS_9TensorRefIT_T0_EENS_16ComplexTransformENSG_IT1_T2_EESK_SF_NSG_IT3_T4_EENSG_IT7_SP_EET6_illll:
[----:B------:R-:W-:Y:S08]  /*0000*/  LDC R1, c[0x0][0x37c] ;  /* 0x0000df00ff017b82 */ /* 0x000ff00000000800 */
[----:B------:R-:W0:Y:S01]  /*0010*/  S2UR UR25, SR_CTAID.Z ;  /* 0x00000000001979c3 */ /* 0x000e220000002700 */
[----:B------:R-:W1:Y:S01]  /*0020*/  LDCU.64 UR18, c[0x0][0x3e8] ;  /* 0x00007d00ff1277ac */ /* 0x000e620008000a00 */
[----:B------:R-:W2:Y:S06]  /*0030*/  LDCU.128 UR4, c[0x0][0x3f0] ;  /* 0x00007e00ff0477ac */ /* 0x000eac0008000c00 */
[----:B------:R-:W0:Y:S08]  /*0040*/  LDC R0, c[0x0][0x3e4] ;  /* 0x0000f900ff007b82 */ /* 0x000e300000000800 */
[----:B------:R-:W3:Y:S08]  /*0050*/  LDC R3, c[0x0][0x360] ;  /* 0x0000d800ff037b82 */ /* 0x000ef00000000800 */
[----:B------:R-:W4:Y:S01]  /*0060*/  S2UR UR21, SR_CTAID.X ;  /* 0x00000000001579c3 */ /* 0x000f220000002500 */
[----:B0-----:R-:W-:-:S07]  /*0070*/  ISETP.LE.AND P0, PT, R0, UR25, PT ;  /* 0x0000001900007c0c */ /* 0x001fce000bf03270 */
[----:B------:R-:W0:Y:S08]  /*0080*/  S2UR UR20, SR_CTAID.Y ;  /* 0x00000000001479c3 */ /* 0x000e300000002600 */
[----:B------:R-:W0:Y:S02]  /*0090*/  LDC R0, c[0x0][0x364] ;  /* 0x0000d900ff007b82 */ /* 0x000e240000000800 */
[----:B01234-:R-:W-:Y:S05]  /*00a0*/  @P0 EXIT ;  /* 0x000000000000094d */ /* 0x01ffea0003800000 */
[----:B------:R-:W0:Y:S01]  /*00b0*/  LDCU UR24, c[0x0][0x378] ;  /* 0x00006f00ff1877ac */ /* 0x000e220008000800 */
[----:B------:R-:W1:Y:S01]  /*00c0*/  S2R R2, SR_TID.X ;  /* 0x0000000000027919 */ /* 0x000e620000002100 */
[----:B------:R-:W2:Y:S01]  /*00d0*/  LDCU.64 UR16, c[0x0][0x390] ;  /* 0x00007200ff1077ac */ /* 0x000ea20008000a00 */
[----:B------:R-:W3:Y:S01]  /*00e0*/  S2R R57, SR_TID.Y ;  /* 0x0000000000397919 */ /* 0x000ee20000002200 */
[----:B------:R-:W4:Y:S01]  /*00f0*/  LDCU.64 UR10, c[0x0][0x400] ;  /* 0x00008000ff0a77ac */ /* 0x000f220008000a00 */
[----:B------:R-:W5:Y:S01]  /*0100*/  LDCU.64 UR14, c[0x0][0x3a8] ;  /* 0x00007500ff0e77ac */ /* 0x000f620008000a00 */
[----:B------:R-:W5:Y:S01]  /*0110*/  LDCU.64 UR8, c[0x0][0x3d0] ;  /* 0x00007a00ff0877ac */ /* 0x000f620008000a00 */
[----:B------:R-:W5:Y:S01]  /*0120*/  LDCU.64 UR12, c[0x0][0x3c0] ;  /* 0x00007800ff0c77ac */ /* 0x000f620008000a00 */
[----:B------:R-:W-:Y:S02]  /*0130*/  UIMAD.WIDE.U32 UR22, UR25, UR4, URZ ;  /* 0x00000004191672a5 */ /* 0x000fe4000f8e00ff */
[----:B------:R-:W-:-:S02]  /*0140*/  UIMAD.WIDE.U32 UR30, UR25, UR18, URZ ;  /* 0x00000012191e72a5 */ /* 0x000fc4000f8e00ff */
[----:B------:R-:W-:Y:S02]  /*0150*/  UIMAD.WIDE.U32 UR26, UR25, UR6, URZ ;  /* 0x00000006191a72a5 */ /* 0x000fe4000f8e00ff */
[----:B0-----:R-:W-:Y:S02]  /*0160*/  UIMAD.WIDE.U32 UR32, UR24, UR6, URZ ;  /* 0x00000006182072a5 */ /* 0x001fe4000f8e00ff */
[----:B------:R-:W-:Y:S01]  /*0170*/  UIMAD UR29, UR25, UR5, UR23 ;  /* 0x00000005191d72a4 */ /* 0x000fe2000f8e0217 */
[----:B-1----:R-:W-:Y:S01]  /*0180*/  IMAD R2, R3, UR21, R2 ;  /* 0x0000001503027c24 */ /* 0x002fe2000f8e0202 */
[----:B------:R-:W-:Y:S02]  /*0190*/  UIMAD UR19, UR25, UR19, UR31 ;  /* 0x00000013191372a4 */ /* 0x000fe4000f8e021f */
[----:B--2---:R-:W-:Y:S01]  /*01a0*/  ULEA UR28, UP0, UR30, UR16, 0x1 ;  /* 0x000000101e1c7291 */ /* 0x004fe2000f8008ff */
[----:B---3--:R-:W-:Y:S01]  /*01b0*/  IMAD R57, R0, UR20, R57 ;  /* 0x0000001400397c24 */ /* 0x008fe2000f8e0239 */
[----:B------:R-:W-:Y:S01]  /*01c0*/  UIMAD UR4, UR25, UR7, UR27 ;  /* 0x00000007190472a4 */ /* 0x000fe2000f8e021b */
[----:B------:R-:W-:Y:S01]  /*01d0*/  SHF.L.U32 R2, R2, 0x2, RZ ;  /* 0x0000000202027819 */ /* 0x000fe200000006ff */
[----:B------:R-:W-:-:S02]  /*01e0*/  UIMAD UR5, UR24, UR7, UR33 ;  /* 0x00000007180572a4 */ /* 0x000fc4000f8e0221 */
[----:B----4-:R-:W-:Y:S01]  /*01f0*/  UIMAD.WIDE.U32 UR6, UR25, UR10, URZ ;  /* 0x0000000a190672a5 */ /* 0x010fe2000f8e00ff */
[----:B------:R-:W-:Y:S01]  /*0200*/  SHF.L.U32 R23, R57, 0x2, RZ ;  /* 0x0000000239177819 */ /* 0x000fe200000006ff */
[----:B------:R-:W-:Y:S02]  /*0210*/  ULEA.HI.X UR27, UR30, UR17, UR19, 0x1, UP0 ;  /* 0x000000111e1b7291 */ /* 0x000fe400080f0c13 */
[----:B-----5:R-:W-:Y:S02]  /*0220*/  ULEA UR30, UP2, UR22, UR14, 0x1 ;  /* 0x0000000e161e7291 */ /* 0x020fe4000f8408ff */
[----:B------:R-:W-:Y:S02]  /*0230*/  UIMAD UR7, UR25, UR11, UR7 ;  /* 0x0000000b190772a4 */ /* 0x000fe4000f8e0207 */
[----:B------:R-:W-:Y:S02]  /*0240*/  ULEA UR23, UP0, UR6, UR8, 0x1 ;  /* 0x0000000806177291 */ /* 0x000fe4000f8008ff */
[----:B------:R-:W-:-:S02]  /*0250*/  ULEA.HI.X UR29, UR22, UR15, UR29, 0x1, UP2 ;  /* 0x0000000f161d7291 */ /* 0x000fc400090f0c1d */
[----:B------:R-:W-:Y:S02]  /*0260*/  ULEA.HI.X UR22, UR6, UR9, UR7, 0x1, UP0 ;  /* 0x0000000906167291 */ /* 0x000fe400080f0c07 */
[----:B------:R-:W-:Y:S02]  /*0270*/  ULEA UR7, UP0, UR26, UR12, 0x1 ;  /* 0x0000000c1a077291 */ /* 0x000fe4000f8008ff */
[----:B------:R-:W-:Y:S01]  /*0280*/  USHF.L.U64.HI UR26, UR26, 0x1, UR4 ;  /* 0x000000011a1a7899 */ /* 0x000fe20008010204 */
[----:B------:R-:W0:Y:S01]  /*0290*/  LDCU UR4, c[0x0][0x388] ;  /* 0x00007100ff0477ac */ /* 0x000e220008000800 */
[----:B------:R-:W-:Y:S02]  /*02a0*/  UISETP.NE.U32.AND UP1, UPT, UR12, URZ, UPT ;  /* 0x000000ff0c00728c */ /* 0x000fe4000bf25070 */
[----:B------:R-:W-:Y:S02]  /*02b0*/  UIADD3.X UR6, UPT, UPT, UR26, UR13, URZ, UP0, !UPT ;  /* 0x0000000d1a067290 */ /* 0x000fe400087fe4ff */
[----:B------:R-:W-:-:S02]  /*02c0*/  UISETP.NE.AND.EX UP1, UPT, UR13, URZ, UPT, UP1 ;  /* 0x000000ff0d00728c */ /* 0x000fc4000bf25310 */
[----:B------:R-:W-:Y:S02]  /*02d0*/  UIMAD.WIDE.U32 UR18, UR24, UR10, URZ ;  /* 0x0000000a181272a5 */ /* 0x000fe4000f8e00ff */
[----:B------:R-:W-:Y:S02]  /*02e0*/  USEL UR7, UR7, URZ, UP1 ;  /* 0x000000ff07077287 */ /* 0x000fe40008800000 */
[----:B------:R-:W-:Y:S02]  /*02f0*/  USEL UR6, UR6, URZ, UP1 ;  /* 0x000000ff06067287 */ /* 0x000fe40008800000 */
[----:B------:R-:W-:Y:S02]  /*0300*/  UIMAD UR16, UR24, UR11, UR19 ;  /* 0x0000000b181072a4 */ /* 0x000fe4000f8e0213 */
[----:B0-----:R-:W-:Y:S01]  /*0310*/  UISETP.GT.AND UP0, UPT, UR4, URZ, UPT ;  /* 0x000000ff0400728c */ /* 0x001fe2000bf04270 */
[----:B------:R-:W0:Y:S01]  /*0320*/  LDCU.64 UR8, c[0x0][0x358] ;  /* 0x00006b00ff0877ac */ /* 0x000e220008000a00 */
[----:B------:R-:W-:Y:S01]  /*0330*/  UMOV UR21, UR7 ;  /* 0x0000000700157c82 */ /* 0x000fe20008000000 */
[----:B------:R-:W-:-:S06]  /*0340*/  UMOV UR20, UR6 ;  /* 0x0000000600147c82 */ /* 0x000fcc0008000000 */
[----:B------:R-:W-:Y:S05]  /*0350*/  BRA.U UP0, `(.L_x_330) ;  /* 0x0000001100b07547 */ /* 0x000fea000b800000 */
[----:B------:R-:W1:Y:S01]  /*0360*/  LDCU.64 UR10, c[0x0][0x3d8] ;  /* 0x00007b00ff0a77ac */ /* 0x000e620008000a00 */
[--C-:B------:R-:W-:Y:S01]  /*0370*/  SHF.R.S32.HI R3, RZ, 0x1f, R2.reuse ;  /* 0x0000001fff037819 */ /* 0x100fe20000011402 */
[----:B------:R-:W2:Y:S01]  /*0380*/  LDC R0, c[0x0][0x3e0] ;  /* 0x0000f800ff007b82 */ /* 0x000ea20000000800 */
[C---:B------:R-:W-:Y:S01]  /*0390*/  VIADD R25, R23.reuse, 0x1 ;  /* 0x0000000117197836 */ /* 0x040fe20000000000 */
[----:B------:R-:W3:Y:S01]  /*03a0*/  LDCU.64 UR12, c[0x0][0x3c8] ;  /* 0x00007900ff0c77ac */ /* 0x000ee20008000a00 */
[C---:B------:R-:W-:Y:S01]  /*03b0*/  VIADD R24, R23.reuse, 0x2 ;  /* 0x0000000217187836 */ /* 0x040fe20000000000 */
[C---:B------:R-:W-:Y:S01]  /*03c0*/  IADD3 R26, PT, PT, R2.reuse, 0x3, RZ ;  /* 0x00000003021a7810 */ /* 0x040fe20007ffe0ff */
[C---:B------:R-:W-:Y:S01]  /*03d0*/  VIADD R28, R2.reuse, 0x1 ;  /* 0x00000001021c7836 */ /* 0x040fe20000000000 */
[----:B------:R-:W4:Y:S01]  /*03e0*/  LDCU.64 UR14, c[0x0][0x380] ;  /* 0x00007000ff0e77ac */ /* 0x000f220008000a00 */
[----:B------:R-:W-:Y:S01]  /*03f0*/  VIADD R27, R2, 0x2 ;  /* 0x00000002021b7836 */ /* 0x000fe20000000000 */
[----:B------:R-:W2:Y:S01]  /*0400*/  LDCU UR4, c[0x0][0x38c] ;  /* 0x00007180ff0477ac */ /* 0x000ea20008000800 */
[----:B------:R-:W-:Y:S01]  /*0410*/  USHF.L.U64.HI UR16, UR18, 0x1, UR16 ;  /* 0x0000000112107899 */ /* 0x000fe20008010210 */
[----:B-1----:R-:W-:Y:S01]  /*0420*/  IMAD.WIDE.U32 R4, R23, UR10, R2 ;  /* 0x0000000a17047c25 */ /* 0x002fe2000f8e0002 */
[----:B------:R-:W-:-:S03]  /*0430*/  USHF.L.U32 UR18, UR18, 0x1, URZ ;  /* 0x0000000112127899 */ /* 0x000fc600080006ff */
[C---:B---3--:R-:W-:Y:S01]  /*0440*/  IMAD.WIDE.U32 R6, R23.reuse, UR12, R2 ;  /* 0x0000000c17067c25 */ /* 0x048fe2000f8e0002 */
[----:B------:R-:W-:Y:S01]  /*0450*/  IADD3 R16, P0, PT, R4, UR10, RZ ;  /* 0x0000000a04107c10 */ /* 0x000fe2000ff1e0ff */
[----:B------:R-:W-:Y:S02]  /*0460*/  USHF.L.U64.HI UR12, UR32, 0x1, UR5 ;  /* 0x00000001200c7899 */ /* 0x000fe40008010205 */
[C---:B------:R-:W-:Y:S01]  /*0470*/  IMAD R21, R23.reuse, UR11, R5 ;  /* 0x0000000b17157c24 */ /* 0x040fe2000f8e0205 */
[C---:B----4-:R-:W-:Y:S01]  /*0480*/  ISETP.GE.AND P6, PT, R23.reuse, UR15, PT ;  /* 0x0000000f17007c0c */ /* 0x050fe2000bfc6270 */
[C---:B------:R-:W-:Y:S01]  /*0490*/  IMAD R19, R23.reuse, UR13, R7 ;  /* 0x0000000d17137c24 */ /* 0x040fe2000f8e0207 */
[----:B------:R-:W-:Y:S01]  /*04a0*/  IADD3 R23, PT, PT, R23, 0x3, RZ ;  /* 0x0000000317177810 */ /* 0x000fe20007ffe0ff */
[----:B------:R-:W-:Y:S01]  /*04b0*/  IMAD.SHL.U32 R20, R6, 0x2, RZ ;  /* 0x0000000206147824 */ /* 0x000fe200078e00ff */
[----:B------:R-:W-:Y:S01]  /*04c0*/  IADD3.X R7, PT, PT, R21, UR11, RZ, P0, !PT ;  /* 0x0000000b15077c10 */ /* 0x000fe200087fe4ff */
[----:B------:R-:W-:Y:S01]  /*04d0*/  IMAD.SHL.U32 R22, R4, 0x2, RZ ;  /* 0x0000000204167824 */ /* 0x000fe200078e00ff */
[----:B------:R-:W-:Y:S01]  /*04e0*/  IADD3 R18, P0, PT, R16, UR10, RZ ;  /* 0x0000000a10127c10 */ /* 0x000fe2000ff1e0ff */
[----:B--2---:R-:W-:Y:S01]  /*04f0*/  FMUL R0, R0, UR4 ;  /* 0x0000000400007c20 */ /* 0x004fe20008400000 */
[----:B------:R-:W-:Y:S01]  /*0500*/  SHF.L.U64.HI R19, R6, 0x1, R19 ;  /* 0x0000000106137819 */ /* 0x000fe20000010213 */
[----:B------:R-:W-:Y:S01]  /*0510*/  USHF.L.U32 UR13, UR32, 0x1, URZ ;  /* 0x00000001200d7899 */ /* 0x000fe200080006ff */
[----:B------:R-:W-:-:S02]  /*0520*/  IADD3.X R17, PT, PT, R7, UR11, RZ, P0, !PT ;  /* 0x0000000b07117c10 */ /* 0x000fc400087fe4ff */
[----:B------:R-:W-:Y:S01]  /*0530*/  IADD3 R31, P0, PT, R18, UR10, RZ ;  /* 0x0000000a121f7c10 */ /* 0x000fe2000ff1e0ff */
[----:B------:R-:W1:Y:S01]  /*0540*/  LDCU UR10, c[0x0][0x3e4] ;  /* 0x00007c80ff0a77ac */ /* 0x000e620008000800 */
[----:B------:R-:W-:Y:S02]  /*0550*/  SHF.L.U64.HI R21, R4, 0x1, R21 ;  /* 0x0000000104157819 */ /* 0x000fe40000010215 */
[----:B------:R-:W-:Y:S02]  /*0560*/  IADD3.X R30, PT, PT, R17, UR11, RZ, P0, !PT ;  /* 0x0000000b111e7c10 */ /* 0x000fe400087fe4ff */
[----:B------:R-:W-:Y:S02]  /*0570*/  ISETP.LT.AND P0, PT, R2, UR14, !P6 ;  /* 0x0000000e02007c0c */ /* 0x000fe4000f701270 */
[C---:B------:R-:W-:Y:S01]  /*0580*/  SHF.L.U64.HI R30, R31.reuse, 0x1, R30 ;  /* 0x000000011f1e7819 */ /* 0x040fe2000001021e */
[----:B------:R-:W-:Y:S01]  /*0590*/  IMAD.SHL.U32 R31, R31, 0x2, RZ ;  /* 0x000000021f1f7824 */ /* 0x000fe200078e00ff */
[----:B------:R-:W-:-:S09]  /*05a0*/  P2R R29, PR, RZ, 0x1 ;  /* 0x00000001ff1d7803 */ /* 0x000fd20000000000 */
.L_x_363:
[----:B-123--:R-:W-:Y:S01]  /*05b0*/  IADD3 R32, P1, PT, R22, UR23, RZ ;  /* 0x0000001716207c10 */ /* 0x00efe2000ff3e0ff */
[----:B0---4-:R-:W2:Y:S01]  /*05c0*/  LDC.64 R4, c[0x0][0x3c8] ;  /* 0x0000f200ff047b82 */ /* 0x011ea20000000a00 */
[----:B------:R-:W-:Y:S01]  /*05d0*/  IADD3 R14, P0, PT, R20, UR21, RZ ;  /* 0x00000015140e7c10 */ /* 0x000fe2000ff1e0ff */
[----:B------:R-:W-:Y:S01]  /*05e0*/  BSSY.RECONVERGENT B0, `(.L_x_331) ;  /* 0x0000019000007945 */ /* 0x000fe20003800200 */
[----:B------:R-:W-:Y:S02]  /*05f0*/  IADD3.X R33, PT, PT, R21, UR22, RZ, P1, !PT ;  /* 0x0000001615217c10 */ /* 0x000fe40008ffe4ff */
[----:B------:R-:W-:Y:S02]  /*0600*/  IADD3.X R15, PT, PT, R19, UR20, RZ, P0, !PT ;  /* 0x00000014130f7c10 */ /* 0x000fe400087fe4ff */
[----:B------:R-:W-:Y:S02]  /*0610*/  ISETP.NE.AND P1, PT, R29, RZ, PT ;  /* 0x000000ff1d00720c */ /* 0x000fe40003f25270 */
[----:B------:R-:W-:Y:S02]  /*0620*/  ISETP.LT.AND P2, PT, R28, UR14, !P6 ;  /* 0x0000000e1c007c0c */ /* 0x000fe4000f741270 */
[----:B------:R-:W-:Y:S02]  /*0630*/  ISETP.LT.AND P4, PT, R27, UR14, !P6 ;  /* 0x0000000e1b007c0c */ /* 0x000fe4000f781270 */
[----:B------:R-:W-:Y:S02]  /*0640*/  ISETP.LT.AND P5, PT, R26, UR14, !P6 ;  /* 0x0000000e1a007c0c */ /* 0x000fe4000f7a1270 */
[----:B------:R-:W-:Y:S02]  /*0650*/  ISETP.GE.AND P3, PT, R25, UR15, PT ;  /* 0x0000000f19007c0c */ /* 0x000fe4000bf66270 */
[C---:B--2---:R-:W-:Y:S04]  /*0660*/  LEA R12, P0, R4.reuse, R14, 0x1 ;  /* 0x0000000e040c7211 */ /* 0x044fe800078008ff */
[C-C-:B------:R-:W-:Y:S02]  /*0670*/  LEA.HI.X R13, R4.reuse, R15, R5.reuse, 0x1, P0 ;  /* 0x0000000f040d7211 */ /* 0x140fe400000f0c05 */
[C---:B------:R-:W-:Y:S04]  /*0680*/  LEA R10, P0, R4.reuse, R12, 0x1 ;  /* 0x0000000c040a7211 */ /* 0x040fe800078008ff */
[C-C-:B------:R-:W-:Y:S02]  /*0690*/  LEA.HI.X R11, R4.reuse, R13, R5.reuse, 0x1, P0 ;  /* 0x0000000d040b7211 */ /* 0x140fe400000f0c05 */
[C---:B------:R-:W-:Y:S04]  /*06a0*/  LEA R8, P0, R4.reuse, R10, 0x1 ;  /* 0x0000000a04087211 */ /* 0x040fe800078008ff */
[----:B------:R-:W-:Y:S01]  /*06b0*/  LEA.HI.X R9, R4, R11, R5, 0x1, P0 ;  /* 0x0000000b04097211 */ /* 0x000fe200000f0c05 */
[----:B------:R-:W-:Y:S08]  /*06c0*/  @!P1 BRA `(.L_x_332) ;  /* 0x0000000000289947 */ /* 0x000ff00003800000 */
[----:B------:R-:W-:Y:S02]  /*06d0*/  ISETP.NE.U32.AND P0, PT, RZ, UR7, PT ;  /* 0x00000007ff007c0c */ /* 0x000fe4000bf05070 */
[----:B------:R-:W-:Y:S02]  /*06e0*/  MOV R4, R0 ;  /* 0x0000000000047202 */ /* 0x000fe40000000f00 */
[----:B------:R-:W-:Y:S11]  /*06f0*/  ISETP.NE.AND.EX P0, PT, RZ, UR6, PT, P0 ;  /* 0x00000006ff007c0c */ /* 0x000ff6000bf05300 */
[----:B------:R-:W-:Y:S02]  /*0700*/  @!UPT UIADD3 URZ, UPT, UPT, URZ, URZ, URZ ;  /* 0x000000fffffff290 */ /* 0x000fe4000fffe0ff */
[----:B------:R-:W2:Y:S01]  /*0710*/  @P0 LDC R6, c[0x0][0x3bc] ;  /* 0x0000ef00ff060b82 */ /* 0x000ea20000000800 */
[----:B0-----:R-:W3:Y:S02]  /*0720*/  @P0 LDG.E.U16 R5, desc[UR8][R14.64] ;  /* 0x000000080e050981 */ /* 0x001ee4000c1e1500 */
[----:B---3--:R-:W-:Y:S05]  /*0730*/  @P0 HADD2.F32 R5, -RZ, R5.H0_H0 ;  /* 0x20000005ff050230 */ /* 0x008fea0000004100 */
[----:B--2---:R-:W-:Y:S05]  /*0740*/  @P0 FFMA R4, R5, R6, R0 ;  /* 0x0000000605040223 */ /* 0x004fea0000000000 */
[----:B------:R-:W-:Y:S05]  /*0750*/  F2FP.F16.F32.PACK_AB R4, RZ, R4 ;  /* 0x00000004ff04723e */ /* 0x000fea00000000ff */
[----:B------:R2:W-:Y:S02]  /*0760*/  STG.E.U16 desc[UR8][R32.64], R4 ;  /* 0x0000000420007986 */ /* 0x0005e4000c101508 */
.L_x_332:
[----:B01----:R-:W-:Y:S05]  /*0770*/  BSYNC.RECONVERGENT B0 ;  /* 0x0000000000007941 */ /* 0x003fea0003800200 */
.L_x_331:
[----:B------:R-:W-:Y:S04]  /*0780*/  BSSY.RECONVERGENT B0, `(.L_x_333) ;  /* 0x000000c000007945 */ /* 0x000fe80003800200 */
[----:B------:R-:W-:Y:S05]  /*0790*/  @!P2 BRA `(.L_x_334) ;  /* 0x000000000028a947 */ /* 0x000fea0003800000 */
[----:B------:R-:W-:Y:S02]  /*07a0*/  ISETP.NE.U32.AND P0, PT, RZ, UR7, PT ;  /* 0x00000007ff007c0c */ /* 0x000fe4000bf05070 */
[----:B--2---:R-:W-:Y:S02]  /*07b0*/  MOV R4, R0 ;  /* 0x0000000000047202 */ /* 0x004fe40000000f00 */
        /* <DEDUP_REMOVED lines=8> */
.L_x_334:
[----:B------:R-:W-:Y:S05]  /*0840*/  BSYNC.RECONVERGENT B0 ;  /* 0x0000000000007941 */ /* 0x000fea0003800200 */
.L_x_333:
[----:B------:R-:W-:Y:S04]  /*0850*/  BSSY.RECONVERGENT B0, `(.L_x_335) ;  /* 0x000000c000007945 */ /* 0x000fe80003800200 */
[----:B------:R-:W-:Y:S05]  /*0860*/  @!P4 BRA `(.L_x_336) ;  /* 0x000000000028c947 */ /* 0x000fea0003800000 */
[----:B------:R-:W-:Y:S02]  /*0870*/  ISETP.NE.U32.AND P0, PT, RZ, UR7, PT ;  /* 0x00000007ff007c0c */ /* 0x000fe4000bf05070 */
[----:B0-2---:R-:W-:Y:S02]  /*0880*/  MOV R4, R0 ;  /* 0x0000000000047202 */ /* 0x005fe40000000f00 */
        /* <DEDUP_REMOVED lines=8> */
.L_x_336:
[----:B------:R-:W-:Y:S05]  /*0910*/  BSYNC.RECONVERGENT B0 ;  /* 0x0000000000007941 */ /* 0x000fea0003800200 */
.L_x_335:
[----:B------:R-:W-:Y:S04]  /*0920*/  BSSY.RECONVERGENT B0, `(.L_x_337) ;  /* 0x000000c000007945 */ /* 0x000fe80003800200 */
[----:B------:R-:W-:Y:S05]  /*0930*/  @!P5 BRA `(.L_x_338) ;  /* 0x000000000028d947 */ /* 0x000fea0003800000 */
[----:B------:R-:W-:Y:S02]  /*0940*/  ISETP.NE.U32.AND P0, PT, RZ, UR7, PT ;  /* 0x00000007ff007c0c */ /* 0x000fe4000bf05070 */
[----:B012---:R-:W-:Y:S02]  /*0950*/  MOV R4, R0 ;  /* 0x0000000000047202 */ /* 0x007fe40000000f00 */
        /* <DEDUP_REMOVED lines=8> */
.L_x_338:
[----:B------:R-:W-:Y:S05]  /*09e0*/  BSYNC.RECONVERGENT B0 ;  /* 0x0000000000007941 */ /* 0x000fea0003800200 */
.L_x_337:
[----:B------:R-:W-:Y:S01]  /*09f0*/  ISETP.LT.AND P0, PT, R2, UR14, !P3 ;  /* 0x0000000e02007c0c */ /* 0x000fe2000df01270 */
[----:B------:R-:W-:Y:S01]  /*0a00*/  BSSY.RECONVERGENT B0, `(.L_x_339) ;  /* 0x0000013000007945 */ /* 0x000fe20003800200 */
[----:B------:R-:W-:Y:S02]  /*0a10*/  LEA R14, P1, R16, UR23, 0x1 ;  /* 0x00000017100e7c11 */ /* 0x000fe4000f8208ff */
[----:B------:R-:W-:Y:S02]  /*0a20*/  ISETP.LT.AND P2, PT, R28, UR14, !P3 ;  /* 0x0000000e1c007c0c */ /* 0x000fe4000df41270 */
[----:B------:R-:W-:Y:S02]  /*0a30*/  LEA.HI.X R15, R16, UR22, R7, 0x1, P1 ;  /* 0x00000016100f7c11 */ /* 0x000fe400088f0c07 */
[----:B------:R-:W-:Y:S02]  /*0a40*/  ISETP.LT.AND P1, PT, R27, UR14, !P3 ;  /* 0x0000000e1b007c0c */ /* 0x000fe4000df21270 */
[----:B------:R-:W-:Y:S02]  /*0a50*/  ISETP.GE.AND P4, PT, R24, UR15, PT ;  /* 0x0000000f18007c0c */ /* 0x000fe4000bf86270 */
[----:B------:R-:W-:Y:S01]  /*0a60*/  ISETP.LT.AND P3, PT, R26, UR14, !P3 ;  /* 0x0000000e1a007c0c */ /* 0x000fe2000df61270 */
[----:B------:R-:W-:Y:S01]  /*0a70*/  @!UPT UIADD3 URZ, UPT, UPT, URZ, URZ, URZ ;  /* 0x000000fffffff290 */ /* 0x000fe2000fffe0ff */
[----:B------:R-:W-:Y:S11]  /*0a80*/  @!P0 BRA `(.L_x_340) ;  /* 0x0000000000288947 */ /* 0x000ff60003800000 */
[----:B------:R-:W-:Y:S02]  /*0a90*/  ISETP.NE.U32.AND P0, PT, RZ, UR7, PT ;  /* 0x00000007ff007c0c */ /* 0x000fe4000bf05070 */
[----:B0123--:R-:W-:Y:S02]  /*0aa0*/  MOV R4, R0 ;  /* 0x0000000000047202 */ /* 0x00ffe40000000f00 */
        /* <DEDUP_REMOVED lines=8> */
.L_x_340:
[----:B------:R-:W-:Y:S05]  /*0b30*/  BSYNC.RECONVERGENT B0 ;  /* 0x0000000000007941 */ /* 0x000fea0003800200 */
.L_x_339:
[----:B------:R-:W-:Y:S04]  /*0b40*/  BSSY.RECONVERGENT B0, `(.L_x_341) ;  /* 0x000000c000007945 */ /* 0x000fe80003800200 */
[----:B------:R-:W-:Y:S05]  /*0b50*/  @!P2 BRA `(.L_x_342) ;  /* 0x000000000028a947 */ /* 0x000fea0003800000 */
[----:B------:R-:W-:Y:S02]  /*0b60*/  ISETP.NE.U32.AND P0, PT, RZ, UR7, PT ;  /* 0x00000007ff007c0c */ /* 0x000fe4000bf05070 */
[----:B01234-:R-:W-:Y:S02]  /*0b70*/  MOV R4, R0 ;  /* 0x0000000000047202 */ /* 0x01ffe40000000f00 */
        /* <DEDUP_REMOVED lines=8> */
.L_x_342:
[----:B------:R-:W-:Y:S05]  /*0c00*/  BSYNC.RECONVERGENT B0 ;  /* 0x0000000000007941 */ /* 0x000fea0003800200 */
.L_x_341:
        /* <DEDUP_REMOVED lines=12> */
.L_x_344:
[----:B------:R-:W-:Y:S05]  /*0cd0*/  BSYNC.RECONVERGENT B0 ;  /* 0x0000000000007941 */ /* 0x000fea0003800200 */
.L_x_343:
        /* <DEDUP_REMOVED lines=12> */
.L_x_346:
[----:B------:R-:W-:Y:S05]  /*0da0*/  BSYNC.RECONVERGENT B0 ;  /* 0x0000000000007941 */ /* 0x000fea0003800200 */
.L_x_345:
[----:B------:R-:W-:Y:S01]  /*0db0*/  ISETP.LT.AND P0, PT, R2, UR14, !P4 ;  /* 0x0000000e02007c0c */ /* 0x000fe2000e701270 */
[----:B------:R-:W-:Y:S01]  /*0dc0*/  BSSY.RECONVERGENT B0, `(.L_x_347) ;  /* 0x0000015000007945 */ /* 0x000fe20003800200 */
[C---:B0---4-:R-:W-:Y:S02]  /*0dd0*/  LEA R14, P2, R18.reuse, UR23, 0x1 ;  /* 0x00000017120e7c11 */ /* 0x051fe4000f8408ff */
[----:B------:R-:W-:Y:S02]  /*0de0*/  IADD3 R12, P1, PT, R31, UR23, RZ ;  /* 0x000000171f0c7c10 */ /* 0x000fe4000ff3e0ff */
[----:B------:R-:W-:Y:S02]  /*0df0*/  LEA.HI.X R15, R18, UR22, R17, 0x1, P2 ;  /* 0x00000016120f7c11 */ /* 0x000fe400090f0c11 */
[----:B------:R-:W-:Y:S02]  /*0e00*/  IADD3.X R13, PT, PT, R30, UR22, RZ, P1, !PT ;  /* 0x000000161e0d7c10 */ /* 0x000fe40008ffe4ff */
[----:B------:R-:W-:Y:S02]  /*0e10*/  ISETP.GE.AND P3, PT, R23, UR15, PT ;  /* 0x0000000f17007c0c */ /* 0x000fe4000bf66270 */
[----:B------:R-:W-:Y:S02]  /*0e20*/  ISETP.LT.AND P2, PT, R28, UR14, !P4 ;  /* 0x0000000e1c007c0c */ /* 0x000fe4000e741270 */
[----:B------:R-:W-:Y:S02]  /*0e30*/  ISETP.LT.AND P1, PT, R27, UR14, !P4 ;  /* 0x0000000e1b007c0c */ /* 0x000fe4000e721270 */
[----:B------:R-:W-:Y:S01]  /*0e40*/  ISETP.LT.AND P5, PT, R26, UR14, !P4 ;  /* 0x0000000e1a007c0c */ /* 0x000fe2000e7a1270 */
[----:B------:R-:W-:Y:S01]  /*0e50*/  @!UPT UIADD3 URZ, UPT, UPT, URZ, URZ, URZ ;  /* 0x000000fffffff290 */ /* 0x000fe2000fffe0ff */
[----:B------:R-:W-:Y:S11]  /*0e60*/  @!P0 BRA `(.L_x_348) ;  /* 0x0000000000288947 */ /* 0x000ff60003800000 */
[----:B------:R-:W-:Y:S02]  /*0e70*/  ISETP.NE.U32.AND P0, PT, RZ, UR7, PT ;  /* 0x00000007ff007c0c */ /* 0x000fe4000bf05070 */
[----:B-123--:R-:W-:Y:S02]  /*0e80*/  MOV R4, R0 ;  /* 0x0000000000047202 */ /* 0x00efe40000000f00 */
        /* <DEDUP_REMOVED lines=8> */
.L_x_348:
[----:B------:R-:W-:Y:S05]  /*0f10*/  BSYNC.RECONVERGENT B0 ;  /* 0x0000000000007941 */ /* 0x000fea0003800200 */
.L_x_347:
[----:B------:R-:W-:Y:S01]  /*0f20*/  ISETP.LT.AND P4, PT, R2, UR14, !P3 ;  /* 0x0000000e02007c0c */ /* 0x000fe2000df81270 */
[----:B------:R-:W-:Y:S04]  /*0f30*/  BSSY.RECONVERGENT B0, `(.L_x_349) ;  /* 0x000000c000007945 */ /* 0x000fe80003800200 */
[----:B------:R-:W-:Y:S08]  /*0f40*/  @!P2 BRA `(.L_x_350) ;  /* 0x000000000028a947 */ /* 0x000ff00003800000 */
        /* <DEDUP_REMOVED lines=10> */
.L_x_350:
[----:B------:R-:W-:Y:S05]  /*0ff0*/  BSYNC.RECONVERGENT B0 ;  /* 0x0000000000007941 */ /* 0x000fea0003800200 */
.L_x_349:
[----:B------:R-:W-:Y:S01]  /*1000*/  ISETP.LT.AND P2, PT, R28, UR14, !P3 ;  /* 0x0000000e1c007c0c */ /* 0x000fe2000df41270 */
[----:B------:R-:W-:Y:S04]  /*1010*/  BSSY.RECONVERGENT B0, `(.L_x_351) ;  /* 0x000000c000007945 */ /* 0x000fe80003800200 */
[----:B------:R-:W-:Y:S08]  /*1020*/  @!P1 BRA `(.L_x_352) ;  /* 0x0000000000289947 */ /* 0x000ff00003800000 */
        /* <DEDUP_REMOVED lines=10> */
.L_x_352:
[----:B------:R-:W-:Y:S05]  /*10d0*/  BSYNC.RECONVERGENT B0 ;  /* 0x0000000000007941 */ /* 0x000fea0003800200 */
.L_x_351:
[----:B------:R-:W-:Y:S01]  /*10e0*/  ISETP.LT.AND P1, PT, R27, UR14, !P3 ;  /* 0x0000000e1b007c0c */ /* 0x000fe2000df21270 */
[----:B------:R-:W-:Y:S01]  /*10f0*/  BSSY.RECONVERGENT B0, `(.L_x_353) ;  /* 0x000000d000007945 */ /* 0x000fe20003800200 */
[----:B------:R-:W-:Y:S03]  /*1100*/  ISETP.LT.AND P3, PT, R26, UR14, !P3 ;  /* 0x0000000e1a007c0c */ /* 0x000fe6000df61270 */
[----:B------:R-:W-:Y:S10]  /*1110*/  @!P5 BRA `(.L_x_354) ;  /* 0x000000000028d947 */ /* 0x000ff40003800000 */
        /* <DEDUP_REMOVED lines=10> */
.L_x_354:
[----:B------:R-:W-:Y:S05]  /*11c0*/  BSYNC.RECONVERGENT B0 ;  /* 0x0000000000007941 */ /* 0x000fea0003800200 */
.L_x_353:
        /* <DEDUP_REMOVED lines=12> */
.L_x_356:
[----:B------:R-:W-:Y:S05]  /*1290*/  BSYNC.RECONVERGENT B0 ;  /* 0x0000000000007941 */ /* 0x000fea0003800200 */
.L_x_355:
        /* <DEDUP_REMOVED lines=12> */
.L_x_358:
[----:B------:R-:W-:Y:S05]  /*1360*/  BSYNC.RECONVERGENT B0 ;  /* 0x0000000000007941 */ /* 0x000fea0003800200 */
.L_x_357:
        /* <DEDUP_REMOVED lines=12> */
.L_x_360:
[----:B------:R-:W-:Y:S05]  /*1430*/  BSYNC.RECONVERGENT B0 ;  /* 0x0000000000007941 */ /* 0x000fea0003800200 */
.L_x_359:
        /* <DEDUP_REMOVED lines=12> */
.L_x_362:
[----:B------:R-:W-:Y:S05]  /*1500*/  BSYNC.RECONVERGENT B0 ;  /* 0x0000000000007941 */ /* 0x000fea0003800200 */
.L_x_361:
        /* <DEDUP_REMOVED lines=17> */
.L_x_330:
[----:B------:R-:W1:Y:S01]  /*1620*/  LDCU.64 UR18, c[0x0][0x3b0] ;  /* 0x00007600ff1277ac */ /* 0x000e620008000a00 */
[C---:B------:R-:W-:Y:S01]  /*1630*/  VIADD R38, R23.reuse, 0x3 ;  /* 0x0000000317267836 */ /* 0x040fe20000000000 */
[--C-:B------:R-:W-:Y:S01]  /*1640*/  SHF.R.S32.HI R67, RZ, 0x1f, R2.reuse ;  /* 0x0000001fff437819 */ /* 0x100fe20000011402 */
[C---:B------:R-:W-:Y:S01]  /*1650*/  VIADD R44, R23.reuse, 0x1 ;  /* 0x00000001172c7836 */ /* 0x040fe20000000000 */
[----:B------:R-:W2:Y:S01]  /*1660*/  LDCU.64 UR4, c[0x0][0x380] ;  /* 0x00007000ff0477ac */ /* 0x000ea20008000a00 */
[----:B------:R-:W-:Y:S02]  /*1670*/  VIADD R0, R2, 0x3 ;  /* 0x0000000302007836 */ /* 0x000fe40000000000 */
[C---:B------:R-:W-:Y:S01]  /*1680*/  VIADD R39, R23.reuse, 0x2 ;  /* 0x0000000217277836 */ /* 0x040fe20000000000 */
[----:B------:R-:W3:Y:S01]  /*1690*/  LDCU.64 UR10, c[0x0][0x398] ;  /* 0x00007300ff0a77ac */ /* 0x000ee20008000a00 */
[----:B------:R-:W-:Y:S01]  /*16a0*/  IMAD.MOV.U32 R66, RZ, RZ, R2 ;  /* 0x000000ffff427224 */ /* 0x000fe200078e0002 */
[----:B------:R-:W4:Y:S01]  /*16b0*/  LDCU.64 UR14, c[0x0][0x3c8] ;  /* 0x00007900ff0e77ac */ /* 0x000f220008000a00 */
[----:B------:R-:W5:Y:S01]  /*16c0*/  LDCU.64 UR12, c[0x0][0x3d8] ;  /* 0x00007b00ff0c77ac */ /* 0x000f620008000a00 */
[C---:B-1----:R-:W-:Y:S01]  /*16d0*/  IMAD.WIDE.U32 R4, R38.reuse, UR18, RZ ;  /* 0x0000001226047c25 */ /* 0x042fe2000f8e00ff */
[----:B------:R-:W1:Y:S03]  /*16e0*/  LDCU UR31, c[0x0][0x388] ;  /* 0x00007100ff1f77ac */ /* 0x000e660008000800 */
[----:B------:R-:W-:Y:S01]  /*16f0*/  IMAD R40, R38, UR19, R5 ;  /* 0x0000001326287c24 */ /* 0x000fe2000f8e0205 */
[----:B--2---:R-:W-:Y:S01]  /*1700*/  ISETP.GE.AND P4, PT, R23, UR5, PT ;  /* 0x0000000517007c0c */ /* 0x004fe2000bf86270 */
[----:B------:R-:W-:Y:S01]  /*1710*/  IMAD.SHL.U32 R41, R4, 0x2, RZ ;  /* 0x0000000204297824 */ /* 0x000fe200078e00ff */
[----:B------:R-:W-:Y:S01]  /*1720*/  ISETP.GE.AND P0, PT, R44, UR5, PT ;  /* 0x000000052c007c0c */ /* 0x000fe2000bf06270 */
[----:B------:R-:W-:Y:S01]  /*1730*/  VIADD R5, R2, 0x1 ;  /* 0x0000000102057836 */ /* 0x000fe20000000000 */
[----:B------:R-:W-:Y:S01]  /*1740*/  SHF.L.U64.HI R40, R4, 0x1, R40 ;  /* 0x0000000104287819 */ /* 0x000fe20000010228 */
[C---:B------:R-:W-:Y:S01]  /*1750*/  VIADD R4, R2.reuse, 0x2 ;  /* 0x0000000202047836 */ /* 0x040fe20000000000 */
[----:B------:R-:W-:Y:S01]  /*1760*/  ISETP.LT.AND P1, PT, R2, UR4, !P4 ;  /* 0x0000000402007c0c */ /* 0x000fe2000e721270 */
[----:B------:R-:W-:Y:S01]  /*1770*/  IMAD.WIDE.U32 R8, R44, UR18, RZ ;  /* 0x000000122c087c25 */ /* 0x000fe2000f8e00ff */
[----:B------:R-:W-:Y:S01]  /*1780*/  ISETP.LT.AND P5, PT, R2, UR4, !P0 ;  /* 0x0000000402007c0c */ /* 0x000fe2000c7a1270 */
[----:B------:R-:W2:Y:S01]  /*1790*/  LDCU UR26, c[0x0][0x3e0] ;  /* 0x00007c00ff1a77ac */ /* 0x000ea20008000800 */
[----:B------:R-:W-:Y:S01]  /*17a0*/  P2R R7, PR, RZ, 0x2 ;  /* 0x00000002ff077803 */ /* 0x000fe20000000000 */
[----:B------:R-:W-:Y:S01]  /*17b0*/  IMAD R44, R44, UR19, R9 ;  /* 0x000000132c2c7c24 */ /* 0x000fe2000f8e0209 */
[----:B------:R-:W-:Y:S01]  /*17c0*/  ISETP.LT.AND P1, PT, R4, UR4, !P0 ;  /* 0x0000000404007c0c */ /* 0x000fe2000c721270 */
[----:B------:R-:W-:Y:S01]  /*17d0*/  IMAD.SHL.U32 R45, R8, 0x2, RZ ;  /* 0x00000002082d7824 */ /* 0x000fe200078e00ff */
[----:B------:R-:W-:Y:S01]  /*17e0*/  ISETP.LT.AND P6, PT, R5, UR4, !P0 ;  /* 0x0000000405007c0c */ /* 0x000fe2000c7c1270 */
[----:B------:R-:W-:Y:S01]  /*17f0*/  IMAD.WIDE.U32 R10, R39, UR18, RZ ;  /* 0x00000012270a7c25 */ /* 0x000fe2000f8e00ff */
[----:B------:R-:W-:Y:S01]  /*1800*/  P2R R51, PR, RZ, 0x2 ;  /* 0x00000002ff337803 */ /* 0x000fe20000000000 */
[----:B-1----:R-:W-:Y:S01]  /*1810*/  UIADD3 UR31, UPT, UPT, -UR31, 0x1, URZ ;  /* 0x000000011f1f7890 */ /* 0x002fe2000fffe1ff */
[----:B------:R-:W-:Y:S01]  /*1820*/  ISETP.LT.AND P1, PT, R0, UR4, !P0 ;  /* 0x0000000400007c0c */ /* 0x000fe2000c721270 */
[----:B---3--:R-:W-:Y:S01]  /*1830*/  IMAD.WIDE.U32 R68, R5, UR10, RZ ;  /* 0x0000000a05447c25 */ /* 0x008fe2000f8e00ff */
[----:B------:R-:W-:Y:S01]  /*1840*/  ISETP.GE.AND P0, PT, R39, UR5, PT ;  /* 0x0000000527007c0c */ /* 0x000fe2000bf06270 */
[----:B------:R-:W1:Y:S01]  /*1850*/  LDCU.64 UR16, c[0x0][0x398] ;  /* 0x00007300ff1077ac */ /* 0x000e620008000a00 */
[----:B------:R-:W-:Y:S01]  /*1860*/  P2R R50, PR, RZ, 0x2 ;  /* 0x00000002ff327803 */ /* 0x000fe20000000000 */
[----:B----4-:R-:W-:Y:S01]  /*1870*/  IMAD.WIDE.U32 R64, R23, UR14, R66 ;  /* 0x0000000e17407c25 */ /* 0x010fe2000f8e0042 */
[----:B------:R-:W-:Y:S01]  /*1880*/  ISETP.LT.AND P1, PT, R2, UR4, !P0 ;  /* 0x0000000402007c0c */ /* 0x000fe2000c721270 */
[----:B------:R-:W-:Y:S01]  /*1890*/  UISETP.NE.AND UP5, UPT, UR31, URZ, UPT ;  /* 0x000000ff1f00728c */ /* 0x000fe2000bfa5270 */
[----:B------:R-:W-:Y:S01]  /*18a0*/  SHF.R.S32.HI R6, RZ, 0x1f, R5 ;  /* 0x0000001fff067819 */ /* 0x000fe20000011405 */
[----:B------:R-:W-:Y:S01]  /*18b0*/  IMAD R42, R39, UR19, R11 ;  /* 0x00000013272a7c24 */ /* 0x000fe2000f8e020b */
[----:B------:R-:W-:Y:S01]  /*18c0*/  P2R R49, PR, RZ, 0x2 ;  /* 0x00000002ff317803 */ /* 0x000fe20000000000 */
[----:B------:R-:W-:Y:S01]  /*18d0*/  IMAD R54, R23, UR15, R65 ;  /* 0x0000000f17367c24 */ /* 0x000fe2000f8e0241 */
[----:B------:R-:W-:Y:S01]  /*18e0*/  ISETP.LT.AND P1, PT, R5, UR4, !P0 ;  /* 0x0000000405007c0c */ /* 0x000fe2000c721270 */
[----:B------:R-:W-:Y:S01]  /*18f0*/  IMAD R6, R6, UR10, RZ ;  /* 0x0000000a06067c24 */ /* 0x000fe2000f8e02ff */
[----:B------:R-:W-:Y:S01]  /*1900*/  SHF.L.U64.HI R44, R8, 0x1, R44 ;  /* 0x00000001082c7819 */ /* 0x000fe2000001022c */
[----:B------:R-:W-:Y:S01]  /*1910*/  IMAD.WIDE.U32 R8, R57, UR18, RZ ;  /* 0x0000001239087c25 */ /* 0x000fe2000f8e00ff */
[----:B------:R-:W-:-:S02]  /*1920*/  P2R R48, PR, RZ, 0x2 ;  /* 0x00000002ff307803 */ /* 0x000fc40000000000 */
[----:B------:R-:W-:Y:S01]  /*1930*/  ISETP.LT.AND P1, PT, R4, UR4, !P0 ;  /* 0x0000000404007c0c */ /* 0x000fe2000c721270 */
[C---:B------:R-:W-:Y:S01]  /*1940*/  IMAD R6, R5.reuse, UR11, R6 ;  /* 0x0000000b05067c24 */ /* 0x040fe2000f8e0206 */
[----:B------:R-:W-:Y:S01]  /*1950*/  ISETP.LT.AND P2, PT, R5, UR4, !P4 ;  /* 0x0000000405007c0c */ /* 0x000fe2000e741270 */
[----:B------:R-:W-:Y:S01]  /*1960*/  IMAD R57, R57, UR19, R9 ;  /* 0x0000001339397c24 */ /* 0x000fe2000f8e0209 */
[----:B------:R-:W-:Y:S01]  /*1970*/  P2R R47, PR, RZ, 0x2 ;  /* 0x00000002ff2f7803 */ /* 0x000fe20000000000 */
[----:B------:R-:W-:Y:S01]  /*1980*/  IMAD.IADD R6, R69, 0x1, R6 ;  /* 0x0000000145067824 */ /* 0x000fe200078e0206 */
[----:B------:R-:W-:Y:S01]  /*1990*/  ISETP.LT.AND P1, PT, R0, UR4, !P0 ;  /* 0x0000000400007c0c */ /* 0x000fe2000c721270 */
[C---:B-----5:R-:W-:Y:S01]  /*19a0*/  IMAD.WIDE.U32 R70, R23.reuse, UR12, R66 ;  /* 0x0000000c17467c25 */ /* 0x060fe2000f8e0042 */
[----:B------:R-:W-:Y:S01]  /*19b0*/  ISETP.GE.AND P0, PT, R38, UR5, PT ;  /* 0x0000000526007c0c */ /* 0x000fe2000bf06270 */
[----:B------:R-:W3:Y:S01]  /*19c0*/  LDCU.64 UR10, c[0x0][0x398] ;  /* 0x00007300ff0a77ac */ /* 0x000ee20008000a00 */
[----:B------:R-:W-:Y:S01]  /*19d0*/  P2R R46, PR, RZ, 0x2 ;  /* 0x00000002ff2e7803 */ /* 0x000fe20000000000 */
[----:B------:R-:W-:Y:S01]  /*19e0*/  IMAD.SHL.U32 R43, R10, 0x2, RZ ;  /* 0x000000020a2b7824 */ /* 0x000fe200078e00ff */
[----:B------:R-:W-:Y:S01]  /*19f0*/  ISETP.LT.AND P1, PT, R4, UR4, !P0 ;  /* 0x0000000404007c0c */ /* 0x000fe2000c721270 */
[----:B------:R-:W-:Y:S01]  /*1a00*/  IMAD.SHL.U32 R58, R8, 0x8, RZ ;  /* 0x00000008083a7824 */ /* 0x000fe200078e00ff */
[----:B------:R-:W-:Y:S01]  /*1a10*/  ISETP.LT.AND P3, PT, R4, UR4, !P4 ;  /* 0x0000000404007c0c */ /* 0x000fe2000e761270 */
[----:B------:R-:W-:Y:S01]  /*1a20*/  IMAD R55, R23, UR13, R71 ;  /* 0x0000000d17377c24 */ /* 0x000fe2000f8e0247 */
[----:B------:R-:W-:-:S02]  /*1a30*/  P2R R52, PR, RZ, 0x2 ;  /* 0x00000002ff347803 */ /* 0x000fc40000000000 */
[----:B------:R-:W-:Y:S02]  /*1a40*/  ISETP.LT.AND P1, PT, R5, UR4, !P0 ;  /* 0x0000000405007c0c */ /* 0x000fe4000c721270 */
[----:B------:R-:W-:Y:S02]  /*1a50*/  SHF.L.U64.HI R42, R10, 0x1, R42 ;  /* 0x000000010a2a7819 */ /* 0x000fe4000001022a */
[----:B------:R-:W-:Y:S02]  /*1a60*/  P2R R53, PR, RZ, 0x2 ;  /* 0x00000002ff357803 */ /* 0x000fe40000000000 */
[----:B------:R-:W-:Y:S02]  /*1a70*/  ISETP.LT.AND P1, PT, R0, UR4, !P0 ;  /* 0x0000000400007c0c */ /* 0x000fe4000c721270 */
[----:B------:R-:W-:Y:S02]  /*1a80*/  ISETP.LT.AND P0, PT, R2, UR4, !P0 ;  /* 0x0000000402007c0c */ /* 0x000fe4000c701270 */
[----:B------:R-:W-:-:S02]  /*1a90*/  P2R R59, PR, RZ, 0x2 ;  /* 0x00000002ff3b7803 */ /* 0x000fc40000000000 */
[----:B------:R-:W-:Y:S02]  /*1aa0*/  ISETP.LT.AND P4, PT, R0, UR4, !P4 ;  /* 0x0000000400007c0c */ /* 0x000fe4000e781270 */
[----:B------:R-:W-:Y:S02]  /*1ab0*/  ISETP.NE.AND P1, PT, R7, RZ, PT ;  /* 0x000000ff0700720c */ /* 0x000fe40003f25270 */
[----:B------:R-:W-:Y:S02]  /*1ac0*/  P2R R60, PR, RZ, 0x1 ;  /* 0x00000001ff3c7803 */ /* 0x000fe40000000000 */
[----:B------:R-:W-:Y:S02]  /*1ad0*/  SHF.L.U64.HI R57, R8, 0x3, R57 ;  /* 0x0000000308397819 */ /* 0x000fe40000010239 */
[----:B------:R-:W-:Y:S02]  /*1ae0*/  SHF.L.U64.HI R54, R64, 0x1, R54 ;  /* 0x0000000140367819 */ /* 0x000fe40000010236 */
[----:B-123--:R-:W-:-:S07]  /*1af0*/  SHF.L.U64.HI R56, R68, 0x1, R6 ;  /* 0x0000000144387819 */ /* 0x00efce0000010206 */
.L_x_414:
[----:B------:R-:W-:Y:S01]  /*1b00*/  @P1 IADD3 R22, P0, PT, R58, UR30, RZ ;  /* 0x0000001e3a161c10 */ /* 0x000fe2000ff1e0ff */
[----:B------:R-:W-:Y:S01]  /*1b10*/  IMAD R6, R67, UR16, RZ ;  /* 0x0000001043067c24 */ /* 0x000fe2000f8e02ff */
[----:B-123--:R-:W-:Y:S01]  /*1b20*/  P2R R5, PR, RZ, 0x10 ;  /* 0x00000010ff057803 */ /* 0x00efe20000000000 */
[C---:B------:R-:W-:Y:S01]  /*1b30*/  IMAD.WIDE.U32 R8, R2.reuse, UR16, RZ ;  /* 0x0000001002087c25 */ /* 0x040fe2000f8e00ff */
[----:B------:R-:W-:Y:S02]  /*1b40*/  @P1 IADD3.X R23, PT, PT, R57, UR29, RZ, P0, !PT ;  /* 0x0000001d39171c10 */ /* 0x000fe400087fe4ff */
[----:B------:R-:W-:Y:S01]  /*1b50*/  @P5 IADD3 R14, P0, PT, R45, UR30, RZ ;  /* 0x0000001e2d0e5c10 */ /* 0x000fe2000ff1e0ff */
[C---:B------:R-:W-:Y:S01]  /*1b60*/  IMAD R6, R2.reuse, UR17, R6 ;  /* 0x0000001102067c24 */ /* 0x040fe2000f8e0206 */
[----:B------:R-:W-:Y:S01]  /*1b70*/  ISETP.NE.AND P4, PT, R49, RZ, PT ;  /* 0x000000ff3100720c */ /* 0x000fe20003f85270 */
[----:B------:R-:W-:Y:S01]  /*1b80*/  VIADD R20, R2, 0x2 ;  /* 0x0000000202147836 */ /* 0x000fe20000000000 */
[----:B------:R-:W-:Y:S01]  /*1b90*/  @P5 IADD3.X R15, PT, PT, R44, UR29, RZ, P0, !PT ;  /* 0x0000001d2c0f5c10 */ /* 0x000fe200087fe4ff */
[----:B------:R-:W-:Y:S01]  /*1ba0*/  IMAD.IADD R6, R9, 0x1, R6 ;  /* 0x0000000109067824 */ /* 0x000fe200078e0206 */
[----:B------:R-:W-:-:S02]  /*1bb0*/  LEA R62, P0, R8, UR28, 0x1 ;  /* 0x0000001c083e7c11 */ /* 0x000fc4000f8008ff */
[----:B------:R-:W-:Y:S02]  /*1bc0*/  P2R R4, PR, RZ, 0x2 ;  /* 0x00000002ff047803 */ /* 0x000fe40000000000 */
[----:B------:R-:W-:Y:S01]  /*1bd0*/  LEA.HI.X R63, R8, UR27, R6, 0x1, P0 ;  /* 0x0000001b083f7c11 */ /* 0x000fe200080f0c06 */
[----:B------:R-:W-:Y:S01]  /*1be0*/  VIADD R6, R2, 0x3 ;  /* 0x0000000302067836 */ /* 0x000fe20000000000 */
[----:B------:R-:W-:Y:S02]  /*1bf0*/  @P2 IADD3 R8, P0, PT, R58, UR30, RZ ;  /* 0x0000001e3a082c10 */ /* 0x000fe4000ff1e0ff */
[----:B------:R-:W-:Y:S02]  /*1c00*/  ISETP.NE.AND P1, PT, R48, RZ, PT ;  /* 0x000000ff3000720c */ /* 0x000fe40003f25270 */
[----:B------:R-:W-:Y:S02]  /*1c10*/  @P2 IADD3.X R9, PT, PT, R57, UR29, RZ, P0, !PT ;  /* 0x0000001d39092c10 */ /* 0x000fe400087fe4ff */
[----:B------:R-:W-:-:S02]  /*1c20*/  LEA RZ, P0, R68, UR28, 0x1 ;  /* 0x0000001c44ff7c11 */ /* 0x000fc4000f8008ff */
[----:B------:R-:W-:Y:S01]  /*1c30*/  P2R R18, PR, RZ, 0x8 ;  /* 0x00000008ff127803 */ /* 0x000fe20000000000 */
[----:B0-----:R-:W2:Y:S01]  /*1c40*/  @P2 LDG.E.U16 R8, desc[UR8][R8.64] ;  /* 0x0000000808082981 */ /* 0x001ea2000c1e1500 */
[----:B------:R-:W-:Y:S02]  /*1c50*/  IADD3.X R35, PT, PT, R56, UR27, RZ, P0, !PT ;  /* 0x0000001b38237c10 */ /* 0x000fe400087fe4ff */
[----:B------:R-:W-:Y:S02]  /*1c60*/  @P6 IADD3 R24, P0, PT, R45, UR30, RZ ;  /* 0x0000001e2d186c10 */ /* 0x000fe4000ff1e0ff */
[----:B------:R-:W-:Y:S02]  /*1c70*/  ISETP.NE.AND P3, PT, R53, RZ, PT ;  /* 0x000000ff3500720c */ /* 0x000fe40003f65270 */
[----:B------:R-:W-:Y:S02]  /*1c80*/  @P6 IADD3.X R25, PT, PT, R44, UR29, RZ, P0, !PT ;  /* 0x0000001d2c196c10 */ /* 0x000fe400087fe4ff */
[----:B------:R-:W-:-:S02]  /*1c90*/  @P4 IADD3 R12, P0, PT, R43, UR30, RZ ;  /* 0x0000001e2b0c4c10 */ /* 0x000fc4000ff1e0ff */
[----:B------:R-:W-:Y:S02]  /*1ca0*/  P2R R0, PR, RZ, 0x8 ;  /* 0x00000008ff007803 */ /* 0x000fe40000000000 */
[----:B------:R-:W-:Y:S02]  /*1cb0*/  @P4 IADD3.X R13, PT, PT, R42, UR29, RZ, P0, !PT ;  /* 0x0000001d2a0d4c10 */ /* 0x000fe400087fe4ff */
[----:B------:R-:W-:Y:S02]  /*1cc0*/  ISETP.NE.AND P4, PT, R5, RZ, PT ;  /* 0x000000ff0500720c */ /* 0x000fe40003f85270 */
[----:B------:R-:W-:Y:S02]  /*1cd0*/  SHF.R.S32.HI R5, RZ, 0x1f, R6 ;  /* 0x0000001fff057819 */ /* 0x000fe40000011406 */
[----:B------:R-:W-:Y:S02]  /*1ce0*/  ISETP.NE.AND P3, PT, R50, RZ, PT ;  /* 0x000000ff3200720c */ /* 0x000fe40003f65270 */
[----:B------:R-:W-:Y:S01]  /*1cf0*/  @P1 IADD3 R10, P0, PT, R43, UR30, RZ ;  /* 0x0000001e2b0a1c10 */ /* 0x000fe2000ff1e0ff */
[----:B------:R-:W-:-:S03]  /*1d00*/  IMAD R5, R5, UR10, RZ ;  /* 0x0000000a05057c24 */ /* 0x000fc6000f8e02ff */
[----:B------:R-:W-:Y:S01]  /*1d10*/  @P1 IADD3.X R11, PT, PT, R42, UR29, RZ, P0, !PT ;  /* 0x0000001d2a0b1c10 */ /* 0x000fe200087fe4ff */
[----:B------:R-:W-:Y:S01]  /*1d20*/  IMAD R5, R6, UR11, R5 ;  /* 0x0000000b06057c24 */ /* 0x000fe2000f8e0205 */
[----:B------:R-:W-:Y:S01]  /*1d30*/  ISETP.NE.AND P1, PT, R46, RZ, PT ;  /* 0x000000ff2e00720c */ /* 0x000fe20003f25270 */
[----:B------:R-:W-:Y:S01]  /*1d40*/  IMAD.WIDE.U32 R6, R6, UR10, RZ ;  /* 0x0000000a06067c25 */ /* 0x000fe2000f8e00ff */
[----:B------:R-:W-:-:S03]  /*1d50*/  @P4 IADD3 R16, P0, PT, R58, UR30, RZ ;  /* 0x0000001e3a104c10 */ /* 0x000fc6000ff1e0ff */
[----:B------:R-:W-:Y:S01]  /*1d60*/  IMAD.IADD R5, R7, 0x1, R5 ;  /* 0x0000000107057824 */ /* 0x000fe200078e0205 */
[----:B------:R-:W-:Y:S01]  /*1d70*/  @P4 IADD3.X R17, PT, PT, R57, UR29, RZ, P0, !PT ;  /* 0x0000001d39114c10 */ /* 0x000fe200087fe4ff */
[----:B------:R-:W3:Y:S01]  /*1d80*/  @P5 LDG.E.U16 R7, desc[UR8][R14.64] ;  /* 0x000000080e075981 */ /* 0x000ee2000c1e1500 */
[----:B------:R-:W-:Y:S02]  /*1d90*/  @P3 IADD3 R26, P0, PT, R45, UR30, RZ ;  /* 0x0000001e2d1a3c10 */ /* 0x000fe4000ff1e0ff */
[----:B------:R-:W-:Y:S01]  /*1da0*/  SHF.L.U64.HI R28, R6, 0x1, R5 ;  /* 0x00000001061c7819 */ /* 0x000fe20000010205 */
[----:B------:R-:W4:Y:S01]  /*1db0*/  @P4 LDG.E.U16 R16, desc[UR8][R16.64] ;  /* 0x0000000810104981 */ /* 0x000f22000c1e1500 */
[----:B------:R-:W-:Y:S02]  /*1dc0*/  SHF.R.S32.HI R5, RZ, 0x1f, R20 ;  /* 0x0000001fff057819 */ /* 0x000fe40000011414 */
[----:B------:R-:W-:Y:S02]  /*1dd0*/  @P3 IADD3.X R27, PT, PT, R44, UR29, RZ, P0, !PT ;  /* 0x0000001d2c1b3c10 */ /* 0x000fe400087fe4ff */
[----:B------:R-:W-:Y:S01]  /*1de0*/  LEA RZ, P0, R6, UR28, 0x1 ;  /* 0x0000001c06ff7c11 */ /* 0x000fe2000f8008ff */
[----:B------:R-:W-:Y:S01]  /*1df0*/  IMAD R5, R5, UR10, RZ ;  /* 0x0000000a05057c24 */ /* 0x000fe2000f8e02ff */
[----:B------:R-:W-:-:S02]  /*1e00*/  ISETP.NE.AND P3, PT, R60, RZ, PT ;  /* 0x000000ff3c00720c */ /* 0x000fc40003f65270 */
[----:B------:R-:W-:Y:S01]  /*1e10*/  IADD3.X R29, PT, PT, R28, UR27, RZ, P0, !PT ;  /* 0x0000001b1c1d7c10 */ /* 0x000fe200087fe4ff */
[----:B------:R-:W-:Y:S01]  /*1e20*/  IMAD R5, R20, UR11, R5 ;  /* 0x0000000b14057c24 */ /* 0x000fe2000f8e0205 */
[----:B------:R-:W-:Y:S01]  /*1e30*/  LEA R28, R6, UR28, 0x1 ;  /* 0x0000001c061c7c11 */ /* 0x000fe2000f8e08ff */
[----:B------:R-:W-:-:S04]  /*1e40*/  IMAD.WIDE.U32 R20, R20, UR10, RZ ;  /* 0x0000000a14147c25 */ /* 0x000fc8000f8e00ff */
[----:B------:R-:W-:Y:S01]  /*1e50*/  IMAD.IADD R21, R21, 0x1, R5 ;  /* 0x0000000115157824 */ /* 0x000fe200078e0205 */
[----:B------:R-:W-:-:S04]  /*1e60*/  LEA RZ, P0, R20, UR28, 0x1 ;  /* 0x0000001c14ff7c11 */ /* 0x000fc8000f8008ff */
[----:B------:R-:W-:-:S04]  /*1e70*/  SHF.L.U64.HI R21, R20, 0x1, R21 ;  /* 0x0000000114157819 */ /* 0x000fc80000010215 */
[----:B------:R-:W-:Y:S02]  /*1e80*/  IADD3.X R21, PT, PT, R21, UR27, RZ, P0, !PT ;  /* 0x0000001b15157c10 */ /* 0x000fe400087fe4ff */
[----:B------:R-:W-:-:S04]  /*1e90*/  @P1 IADD3 R36, P0, PT, R43, UR30, RZ ;  /* 0x0000001e2b241c10 */ /* 0x000fc8000ff1e0ff */
[----:B------:R-:W-:Y:S02]  /*1ea0*/  @P1 IADD3.X R37, PT, PT, R42, UR29, RZ, P0, !PT ;  /* 0x0000001d2a251c10 */ /* 0x000fe400087fe4ff */
[----:B------:R-:W-:Y:S02]  /*1eb0*/  ISETP.NE.AND P1, PT, R4, RZ, PT ;  /* 0x000000ff0400720c */ /* 0x000fe40003f25270 */
[----:B------:R-:W-:-:S04]  /*1ec0*/  @P3 IADD3 R72, P0, PT, R41, UR30, RZ ;  /* 0x0000001e29483c10 */ /* 0x000fc8000ff1e0ff */
[----:B------:R-:W-:Y:S02]  /*1ed0*/  @P3 IADD3.X R73, PT, PT, R40, UR29, RZ, P0, !PT ;  /* 0x0000001d28493c10 */ /* 0x000fe400087fe4ff */
[----:B------:R-:W-:-:S05]  /*1ee0*/  ISETP.NE.AND P3, PT, R0, RZ, PT ;  /* 0x000000ff0000720c */ /* 0x000fca0003f65270 */
[----:B------:R-:W5:Y:S01]  /*1ef0*/  @P1 LDG.E.U16 R5, desc[UR8][R22.64] ;  /* 0x0000000816051981 */ /* 0x000f62000c1e1500 */
[----:B------:R-:W0:Y:S03]  /*1f00*/  @P1 LDC R4, c[0x0][0x3e0] ;  /* 0x0000f800ff041b82 */ /* 0x000e260000000800 */
[----:B------:R-:W2:Y:S01]  /*1f10*/  @P1 LDG.E.U16 R6, desc[UR8][R62.64] ;  /* 0x000000083e061981 */ /* 0x000ea2000c1e1500 */
[----:B------:R-:W-:Y:S01]  /*1f20*/  IMAD.U32 R0, RZ, RZ, UR26 ;  /* 0x0000001aff007e24 */ /* 0x000fe2000f8e00ff */
[----:B------:R-:W-:Y:S02]  /*1f30*/  LEA R34, R68, UR28, 0x1 ;  /* 0x0000001c44227c11 */ /* 0x000fe4000f8e08ff */
[----:B------:R-:W-:-:S03]  /*1f40*/  @P3 IADD3 R30, P0, PT, R41, UR30, RZ ;  /* 0x0000001e291e3c10 */ /* 0x000fc6000ff1e0ff */
[----:B------:R-:W4:Y:S01]  /*1f50*/  @P2 LDG.E.U16 R9, desc[UR8][R34.64] ;  /* 0x0000000822092981 */ /* 0x000f22000c1e1500 */
[----:B------:R-:W-:Y:S01]  /*1f60*/  @P3 IADD3.X R31, PT, PT, R40, UR29, RZ, P0, !PT ;  /* 0x0000001d281f3c10 */ /* 0x000fe200087fe4ff */
[----:B-----5:R-:W-:Y:S02]  /*1f70*/  @P1 HADD2.F32 R5, -RZ, R5.H0_H0 ;  /* 0x20000005ff051230 */ /* 0x020fe40000004100 */
[----:B--2---:R-:W-:-:S05]  /*1f80*/  @P1 HADD2.F32 R6, -RZ, R6.H0_H0 ;  /* 0x20000006ff061230 */ /* 0x004fca0000004100 */
[----:B0-----:R-:W-:Y:S02]  /*1f90*/  @P1 FFMA R0, R6, R5, R4 ;  /* 0x0000000506001223 */ /* 0x001fe40000000004 */
[----:B------:R-:W2:Y:S01]  /*1fa0*/  @P5 LDG.E.U16 R6, desc[UR8][R62.64] ;  /* 0x000000083e065981 */ /* 0x000ea2000c1e1500 */
[----:B------:R-:W0:Y:S01]  /*1fb0*/  @P5 LDC R5, c[0x0][0x3e0] ;  /* 0x0000f800ff055b82 */ /* 0x000e220000000800 */
[----:B---3--:R-:W-:Y:S02]  /*1fc0*/  @P5 HADD2.F32 R7, -RZ, R7.H0_H0 ;  /* 0x20000007ff075230 */ /* 0x008fe40000004100 */
[----:B------:R-:W-:Y:S02]  /*1fd0*/  IMAD.U32 R4, RZ, RZ, UR26 ;  /* 0x0000001aff047e24 */ /* 0x000fe4000f8e00ff */
[----:B------:R-:W-:Y:S02]  /*1fe0*/  @P2 HADD2.F32 R8, -RZ, R8.H0_H0 ;  /* 0x20000008ff082230 */ /* 0x000fe40000004100 */
[----:B----4-:R-:W-:-:S02]  /*1ff0*/  @P2 HADD2.F32 R9, -RZ, R9.H0_H0 ;  /* 0x20000009ff092230 */ /* 0x010fc40000004100 */
[----:B--2---:R-:W-:-:S05]  /*2000*/  @P5 HADD2.F32 R6, -RZ, R6.H0_H0 ;  /* 0x20000006ff065230 */ /* 0x004fca0000004100 */
[----:B0-----:R-:W-:Y:S02]  /*2010*/  @P5 FFMA R4, R6, R7, R5 ;  /* 0x0000000706045223 */ /* 0x001fe40000000005 */
[----:B------:R-:W0:Y:S01]  /*2020*/  @P2 LDC R5, c[0x0][0x3e0] ;  /* 0x0000f800ff052b82 */ /* 0x000e220000000800 */
[----:B------:R-:W-:Y:S01]  /*2030*/  IMAD.U32 R7, RZ, RZ, UR26 ;  /* 0x0000001aff077e24 */ /* 0x000fe2000f8e00ff */
[----:B------:R-:W2:Y:S01]  /*2040*/  @P6 LDG.E.U16 R6, desc[UR8][R24.64] ;  /* 0x0000000818066981 */ /* 0x000ea2000c1e1500 */
[----:B0-----:R-:W-:-:S03]  /*2050*/  @P2 FFMA R7, R8, R9, R5 ;  /* 0x0000000908072223 */ /* 0x001fc60000000005 */
[----:B------:R-:W3:Y:S01]  /*2060*/  @P6 LDG.E.U16 R9, desc[UR8][R34.64] ;  /* 0x0000000822096981 */ /* 0x000ee2000c1e1500 */
[----:B------:R-:W-:Y:S01]  /*2070*/  IADD3 R33, P0, PT, R62, 0x2, RZ ;  /* 0x000000023e217810 */ /* 0x000fe20007f1e0ff */
[----:B------:R-:W0:Y:S04]  /*2080*/  @P6 LDC R5, c[0x0][0x3e0] ;  /* 0x0000f800ff056b82 */ /* 0x000e280000000800 */
[----:B------:R-:W-:Y:S01]  /*2090*/  IMAD.X R23, RZ, RZ, R63, P0 ;  /* 0x000000ffff177224 */ /* 0x000fe200000e063f */
[----:B------:R-:W-:-:S13]  /*20a0*/  ISETP.NE.AND P0, PT, R49, RZ, PT ;  /* 0x000000ff3100720c */ /* 0x000fda0003f05270 */
[----:B------:R1:W4:Y:S01]  /*20b0*/  @P0 LDG.E.U16 R15, desc[UR8][R12.64] ;  /* 0x000000080c0f0981 */ /* 0x000322000c1e1500 */
[----:B------:R-:W-:Y:S01]  /*20c0*/  IMAD.U32 R8, RZ, RZ, UR26 ;  /* 0x0000001aff087e24 */ /* 0x000fe2000f8e00ff */
[----:B-1----:R-:W-:Y:S02]  /*20d0*/  P2R R13, PR, RZ, 0x4 ;  /* 0x00000004ff0d7803 */ /* 0x002fe40000000000 */
[----:B------:R-:W-:Y:S01]  /*20e0*/  ISETP.NE.AND P2, PT, R49, RZ, PT ;  /* 0x000000ff3100720c */ /* 0x000fe20003f45270 */
[----:B--2---:R-:W-:Y:S02]  /*20f0*/  @P6 HADD2.F32 R6, -RZ, R6.H0_H0 ;  /* 0x20000006ff066230 */ /* 0x004fe40000004100 */
[----:B---3--:R-:W-:-:S05]  /*2100*/  @P6 HADD2.F32 R9, -RZ, R9.H0_H0 ;  /* 0x20000009ff096230 */ /* 0x008fca0000004100 */
[----:B0-----:R-:W-:-:S05]  /*2110*/  @P6 FFMA R8, R9, R6, R5 ;  /* 0x0000000609086223 */ /* 0x001fca0000000005 */
[----:B------:R-:W2:Y:S01]  /*2120*/  @P2 LDG.E.U16 R9, desc[UR8][R62.64] ;  /* 0x000000083e092981 */ /* 0x000ea2000c1e1500 */
[----:B------:R-:W0:Y:S01]  /*2130*/  @P2 LDC R6, c[0x0][0x3e0] ;  /* 0x0000f800ff062b82 */ /* 0x000e220000000800 */
[----:B------:R-:W-:Y:S02]  /*2140*/  P2R R14, PR, RZ, 0x20 ;  /* 0x00000020ff0e7803 */ /* 0x000fe40000000000 */
[----:B------:R-:W-:Y:S01]  /*2150*/  ISETP.NE.AND P5, PT, R48, RZ, PT ;  /* 0x000000ff3000720c */ /* 0x000fe20003fa5270 */
[----:B------:R-:W-:Y:S02]  /*2160*/  IMAD.U32 R5, RZ, RZ, UR26 ;  /* 0x0000001aff057e24 */ /* 0x000fe4000f8e00ff */
[----:B----4-:R-:W-:-:S10]  /*2170*/  @P2 HADD2.F32 R15, -RZ, R15.H0_H0 ;  /* 0x2000000fff0f2230 */ /* 0x010fd40000004100 */
[----:B------:R-:W3:Y:S01]  /*2180*/  @P5 LDG.E.U16 R10, desc[UR8][R10.64] ;  /* 0x000000080a0a5981 */ /* 0x000ee2000c1e1500 */
[----:B--2---:R-:W-:-:S05]  /*2190*/  @P2 HADD2.F32 R9, -RZ, R9.H0_H0 ;  /* 0x20000009ff092230 */ /* 0x004fca0000004100 */
[----:B0-----:R-:W-:Y:S02]  /*21a0*/  @P2 FFMA R5, R9, R15, R6 ;  /* 0x0000000f09052223 */ /* 0x001fe40000000006 */
[----:B------:R-:W2:Y:S01]  /*21b0*/  @P5 LDG.E.U16 R15, desc[UR8][R34.64] ;  /* 0x00000008220f5981 */ /* 0x000ea2000c1e1500 */
[----:B------:R-:W0:Y:S01]  /*21c0*/  @P5 LDC R6, c[0x0][0x3e0] ;  /* 0x0000f800ff065b82 */ /* 0x000e220000000800 */
[----:B------:R-:W-:Y:S02]  /*21d0*/  IMAD.U32 R9, RZ, RZ, UR26 ;  /* 0x0000001aff097e24 */ /* 0x000fe4000f8e00ff */
[----:B---3--:R-:W-:Y:S01]  /*21e0*/  @P5 HADD2.F32 R10, -RZ, R10.H0_H0 ;  /* 0x2000000aff0a5230 */ /* 0x008fe20000004100 */
[----:B------:R-:W-:Y:S02]  /*21f0*/  P2R R19, PR, RZ, 0x2 ;  /* 0x00000002ff137803 */ /* 0x000fe40000000000 */
[----:B------:R-:W-:-:S13]  /*2200*/  ISETP.NE.AND P1, PT, R50, RZ, PT ;  /* 0x000000ff3200720c */ /* 0x000fda0003f25270 */
[----:B------:R-:W3:Y:S04]  /*2210*/  @P1 LDG.E.U16 R12, desc[UR8][R26.64] ;  /* 0x000000081a0c1981 */ /* 0x000ee8000c1e1500 */
[----:B------:R-:W4:Y:S01]  /*2220*/  @P1 LDG.E.U16 R17, desc[UR8][R28.64] ;  /* 0x000000081c111981 */ /* 0x000f22000c1e1500 */
[----:B--2---:R-:W-:-:S05]  /*2230*/  @P5 HADD2.F32 R15, -RZ, R15.H0_H0 ;  /* 0x2000000fff0f5230 */ /* 0x004fca0000004100 */
[----:B0-----:R-:W-:Y:S02]  /*2240*/  @P5 FFMA R9, R15, R10, R6 ;  /* 0x0000000a0f095223 */ /* 0x001fe40000000006 */
[----:B------:R-:W2:Y:S01]  /*2250*/  @P4 LDG.E.U16 R10, desc[UR8][R28.64] ;  /* 0x000000081c0a4981 */ /* 0x000ea2000c1e1500 */
[----:B------:R-:W0:Y:S01]  /*2260*/  @P4 LDC R6, c[0x0][0x3e0] ;  /* 0x0000f800ff064b82 */ /* 0x000e220000000800 */
[----:B------:R-:W-:Y:S02]  /*2270*/  @P4 HADD2.F32 R16, -RZ, R16.H0_H0 ;  /* 0x20000010ff104230 */ /* 0x000fe40000004100 */
[----:B------:R-:W-:Y:S01]  /*2280*/  IMAD.U32 R15, RZ, RZ, UR26 ;  /* 0x0000001aff0f7e24 */ /* 0x000fe2000f8e00ff */
[----:B------:R-:W-:Y:S02]  /*2290*/  IADD3 R24, P0, PT, R34, 0x2, RZ ;  /* 0x0000000222187810 */ /* 0x000fe40007f1e0ff */
[----:B------:R-:W-:Y:S01]  /*22a0*/  P2R R11, PR, RZ, 0x40 ;  /* 0x00000040ff0b7803 */ /* 0x000fe20000000000 */
[----:B------:R-:W5:Y:S01]  /*22b0*/  @P3 LDG.E.U16 R34, desc[UR8][R34.64] ;  /* 0x0000000822223981 */ /* 0x000f62000c1e1500 */
[----:B---3--:R-:W-:-:S02]  /*22c0*/  @P1 HADD2.F32 R12, -RZ, R12.H0_H0 ;  /* 0x2000000cff0c1230 */ /* 0x008fc40000004100 */
[----:B----4-:R-:W-:Y:S02]  /*22d0*/  @P1 HADD2.F32 R17, -RZ, R17.H0_H0 ;  /* 0x20000011ff111230 */ /* 0x010fe40000004100 */
[----:B------:R-:W-:Y:S01]  /*22e0*/  IMAD.X R25, RZ, RZ, R35, P0 ;  /* 0x000000ffff197224 */ /* 0x000fe200000e0623 */
[----:B------:R-:W-:Y:S02]  /*22f0*/  IADD3 R27, P0, PT, R28, 0x2, RZ ;  /* 0x000000021c1b7810 */ /* 0x000fe40007f1e0ff */
[----:B------:R-:W-:-:S03]  /*2300*/  ISETP.NE.AND P6, PT, R59, RZ, PT ;  /* 0x000000ff3b00720c */ /* 0x000fc60003fc5270 */
[----:B------:R-:W-:Y:S01]  /*2310*/  IMAD.X R26, RZ, RZ, R29, P0 ;  /* 0x000000ffff1a7224 */ /* 0x000fe200000e061d */
[----:B------:R-:W-:-:S13]  /*2320*/  ISETP.NE.AND P0, PT, R60, RZ, PT ;  /* 0x000000ff3c00720c */ /* 0x000fda0003f05270 */
[----:B------:R-:W3:Y:S01]  /*2330*/  @P0 LDG.E.U16 R72, desc[UR8][R72.64] ;  /* 0x0000000848480981 */ /* 0x000ee2000c1e1500 */
[----:B------:R-:W-:-:S04]  /*2340*/  @P6 IADD3 R74, P0, PT, R41, UR30, RZ ;  /* 0x0000001e294a6c10 */ /* 0x000fc8000ff1e0ff */
[----:B------:R-:W-:Y:S02]  /*2350*/  @P6 IADD3.X R75, PT, PT, R40, UR29, RZ, P0, !PT ;  /* 0x0000001d284b6c10 */ /* 0x000fe400087fe4ff */
[----:B------:R-:W-:Y:S02]  /*2360*/  ISETP.NE.AND P0, PT, R60, RZ, PT ;  /* 0x000000ff3c00720c */ /* 0x000fe40003f05270 */
[----:B------:R-:W-:Y:S01]  /*2370*/  ISETP.NE.AND P3, PT, R18, RZ, PT ;  /* 0x000000ff1200720c */ /* 0x000fe20003f65270 */
[----:B------:R-:W4:Y:S10]  /*2380*/  @P6 LDG.E.U16 R74, desc[UR8][R74.64] ;  /* 0x000000084a4a6981 */ /* 0x000f34000c1e1500 */
[----:B------:R-:W5:Y:S02]  /*2390*/  @P0 LDG.E.U16 R62, desc[UR8][R62.64] ;  /* 0x000000083e3e0981 */ /* 0x000f64000c1e1500 */
[----:B------:R-:W-:Y:S01]  /*23a0*/  @P3 IADD3 R76, P0, PT, R58, UR30, RZ ;  /* 0x0000001e3a4c3c10 */ /* 0x000fe2000ff1e0ff */
[----:B--2---:R-:W-:Y:S01]  /*23b0*/  @P4 HADD2.F32 R10, -RZ, R10.H0_H0 ;  /* 0x2000000aff0a4230 */ /* 0x004fe20000004100 */
[----:B------:R-:W-:-:S02]  /*23c0*/  ISETP.NE.AND P2, PT, R51, RZ, PT ;  /* 0x000000ff3300720c */ /* 0x000fc40003f45270 */
[----:B------:R-:W-:Y:S02]  /*23d0*/  ISETP.NE.AND P5, PT, R47, RZ, PT ;  /* 0x000000ff2f00720c */ /* 0x000fe40003fa5270 */
[----:B------:R-:W-:Y:S01]  /*23e0*/  LEA R20, R20, UR28, 0x1 ;  /* 0x0000001c14147c11 */ /* 0x000fe2000f8e08ff */
[----:B0-----:R-:W-:Y:S01]  /*23f0*/  @P4 FFMA R15, R16, R10, R6 ;  /* 0x0000000a100f4223 */ /* 0x001fe20000000006 */
[----:B------:R-:W-:Y:S01]  /*2400*/  IMAD.U32 R18, RZ, RZ, UR26 ;  /* 0x0000001aff127e24 */ /* 0x000fe2000f8e00ff */
[----:B------:R-:W0:Y:S01]  /*2410*/  @P1 LDC R10, c[0x0][0x3e0] ;  /* 0x0000f800ff0a1b82 */ /* 0x000e220000000800 */
[----:B------:R-:W-:Y:S02]  /*2420*/  P2R R6, PR, RZ, 0x10 ;  /* 0x00000010ff067803 */ /* 0x000fe40000000000 */
[----:B------:R-:W-:Y:S01]  /*2430*/  ISETP.NE.AND P4, PT, R46, RZ, PT ;  /* 0x000000ff2e00720c */ /* 0x000fe20003f85270 */
[----:B------:R-:W-:-:S04]  /*2440*/  IMAD.U32 R16, RZ, RZ, UR26 ;  /* 0x0000001aff107e24 */ /* 0x000fc8000f8e00ff */
[----:B------:R-:W1:Y:S08]  /*2450*/  @P3 LDC R22, c[0x0][0x3e0] ;  /* 0x0000f800ff163b82 */ /* 0x000e700000000800 */
[----:B------:R-:W2:Y:S01]  /*2460*/  @P4 LDG.E.U16 R36, desc[UR8][R36.64] ;  /* 0x0000000824244981 */ /* 0x000ea2000c1e1500 */
[----:B0-----:R-:W-:-:S03]  /*2470*/  @P1 FFMA R16, R17, R12, R10 ;  /* 0x0000000c11101223 */ /* 0x001fc6000000000a */
[----:B------:R-:W3:Y:S01]  /*2480*/  @P4 LDG.E.U16 R12, desc[UR8][R28.64] ;  /* 0x000000081c0c4981 */ /* 0x000ee2000c1e1500 */
[----:B------:R-:W-:Y:S01]  /*2490*/  @P3 IADD3.X R77, PT, PT, R57, UR29, RZ, P0, !PT ;  /* 0x0000001d394d3c10 */ /* 0x000fe200087fe4ff */
[----:B------:R-:W0:Y:S01]  /*24a0*/  @P4 LDC R10, c[0x0][0x3e0] ;  /* 0x0000f800ff0a4b82 */ /* 0x000e220000000800 */
[----:B------:R-:W-:Y:S01]  /*24b0*/  ISETP.NE.AND P0, PT, R53, RZ, PT ;  /* 0x000000ff3500720c */ /* 0x000fe20003f05270 */
[----:B------:R-:W-:Y:S01]  /*24c0*/  IMAD.U32 R17, RZ, RZ, UR26 ;  /* 0x0000001aff117e24 */ /* 0x000fe2000f8e00ff */
[----:B------:R-:W-:Y:S01]  /*24d0*/  ISETP.NE.AND P1, PT, R52, RZ, PT ;  /* 0x000000ff3400720c */ /* 0x000fe20003f25270 */
[----:B------:R-:W5:Y:S10]  /*24e0*/  @P3 LDG.E.U16 R76, desc[UR8][R76.64] ;  /* 0x000000084c4c3981 */ /* 0x000f74000c1e1500 */
[----:B------:R-:W5:Y:S04]  /*24f0*/  @P0 LDG.E.U16 R30, desc[UR8][R30.64] ;  /* 0x000000081e1e0981 */ /* 0x000f68000c1e1500 */
[----:B------:R-:W5:Y:S01]  /*2500*/  @P6 LDG.E.U16 R28, desc[UR8][R28.64] ;  /* 0x000000081c1c6981 */ /* 0x000f62000c1e1500 */
[----:B----4-:R-:W-:-:S02]  /*2510*/  @P6 HADD2.F32 R74, -RZ, R74.H0_H0 ;  /* 0x2000004aff4a6230 */ /* 0x010fc40000004100 */
[----:B--2---:R-:W-:Y:S02]  /*2520*/  @P4 HADD2.F32 R36, -RZ, R36.H0_H0 ;  /* 0x20000024ff244230 */ /* 0x004fe40000004100 */
[----:B---3--:R-:W-:-:S05]  /*2530*/  @P4 HADD2.F32 R12, -RZ, R12.H0_H0 ;  /* 0x2000000cff0c4230 */ /* 0x008fca0000004100 */
[----:B0-----:R-:W-:Y:S01]  /*2540*/  @P4 FFMA R17, R12, R36, R10 ;  /* 0x000000240c114223 */ /* 0x001fe2000000000a */
[----:B------:R-:W-:-:S04]  /*2550*/  @P2 IADD3 R36, P0, PT, R45, UR30, RZ ;  /* 0x0000001e2d242c10 */ /* 0x000fc8000ff1e0ff */
[----:B------:R-:W-:Y:S02]  /*2560*/  @P2 IADD3.X R37, PT, PT, R44, UR29, RZ, P0, !PT ;  /* 0x0000001d2c252c10 */ /* 0x000fe400087fe4ff */
[----:B------:R-:W-:Y:S02]  /*2570*/  ISETP.NE.AND P0, PT, R60, RZ, PT ;  /* 0x000000ff3c00720c */ /* 0x000fe40003f05270 */
[----:B------:R-:W-:Y:S01]  /*2580*/  ISETP.NE.AND P4, PT, R6, RZ, PT ;  /* 0x000000ff0600720c */ /* 0x000fe20003f85270 */
[----:B------:R-:W2:Y:S10]  /*2590*/  @P2 LDG.E.U16 R36, desc[UR8][R36.64] ;  /* 0x0000000824242981 */ /* 0x000eb4000c1e1500 */
[----:B------:R-:W0:Y:S01]  /*25a0*/  @P0 LDC R10, c[0x0][0x3e0] ;  /* 0x0000f800ff0a0b82 */ /* 0x000e220000000800 */
[----:B------:R-:W-:-:S02]  /*25b0*/  @P0 HADD2.F32 R72, -RZ, R72.H0_H0 ;  /* 0x20000048ff480230 */ /* 0x000fc40000004100 */
[----:B-----5:R-:W-:Y:S02]  /*25c0*/  @P0 HADD2.F32 R62, -RZ, R62.H0_H0 ;  /* 0x2000003eff3e0230 */ /* 0x020fe40000004100 */
[----:B------:R-:W-:-:S03]  /*25d0*/  IMAD.U32 R6, RZ, RZ, UR26 ;  /* 0x0000001aff067e24 */ /* 0x000fc6000f8e00ff */
[----:B0-----:R-:W-:Y:S01]  /*25e0*/  @P0 FFMA R6, R62, R72, R10 ;  /* 0x000000483e060223 */ /* 0x001fe2000000000a */
[----:B------:R-:W-:-:S04]  /*25f0*/  @P5 IADD3 R62, P0, PT, R43, UR30, RZ ;  /* 0x0000001e2b3e5c10 */ /* 0x000fc8000ff1e0ff */
[----:B------:R-:W-:Y:S02]  /*2600*/  @P5 IADD3.X R63, PT, PT, R42, UR29, RZ, P0, !PT ;  /* 0x0000001d2a3f5c10 */ /* 0x000fe400087fe4ff */
[----:B------:R-:W-:Y:S01]  /*2610*/  @P1 IADD3 R72, P0, PT, R41, UR30, RZ ;  /* 0x0000001e29481c10 */ /* 0x000fe2000ff1e0ff */
[----:B------:R-:W-:Y:S02]  /*2620*/  IMAD.U32 R10, RZ, RZ, UR26 ;  /* 0x0000001aff0a7e24 */ /* 0x000fe4000f8e00ff */
[----:B------:R-:W-:Y:S01]  /*2630*/  @P6 HADD2.F32 R28, -RZ, R28.H0_H0 ;  /* 0x2000001cff1c6230 */ /* 0x000fe20000004100 */
[----:B------:R-:W-:Y:S01]  /*2640*/  @P1 IADD3.X R73, PT, PT, R40, UR29, RZ, P0, !PT ;  /* 0x0000001d28491c10 */ /* 0x000fe200087fe4ff */
[----:B------:R-:W-:Y:S01]  /*2650*/  @P3 HADD2.F32 R76, -RZ, R76.H0_H0 ;  /* 0x2000004cff4c3230 */ /* 0x000fe20000004100 */
[----:B------:R-:W-:Y:S01]  /*2660*/  ISETP.NE.AND P0, PT, R53, RZ, PT ;  /* 0x000000ff3500720c */ /* 0x000fe20003f05270 */
[----:B------:R-:W3:Y:S04]  /*2670*/  @P5 LDG.E.U16 R62, desc[UR8][R62.64] ;  /* 0x000000083e3e5981 */ /* 0x000ee8000c1e1500 */
[----:B------:R-:W4:Y:S08]  /*2680*/  @P1 LDG.E.U16 R72, desc[UR8][R72.64] ;  /* 0x0000000848481981 */ /* 0x000f30000c1e1500 */
[----:B------:R-:W0:Y:S01]  /*2690*/  @P0 LDC R12, c[0x0][0x3e0] ;  /* 0x0000f800ff0c0b82 */ /* 0x000e220000000800 */
[----:B------:R-:W-:-:S02]  /*26a0*/  @P0 HADD2.F32 R34, -RZ, R34.H0_H0 ;  /* 0x20000022ff220230 */ /* 0x000fc40000004100 */
[----:B------:R-:W-:-:S05]  /*26b0*/  @P0 HADD2.F32 R30, -RZ, R30.H0_H0 ;  /* 0x2000001eff1e0230 */ /* 0x000fca0000004100 */
[----:B0-----:R-:W-:Y:S02]  /*26c0*/  @P0 FFMA R10, R34, R30, R12 ;  /* 0x0000001e220a0223 */ /* 0x001fe4000000000c */
[----:B------:R-:W0:Y:S02]  /*26d0*/  @P6 LDC R12, c[0x0][0x3e0] ;  /* 0x0000f800ff0c6b82 */ /* 0x000e240000000800 */
[----:B0-----:R-:W-:Y:S02]  /*26e0*/  @P6 FFMA R18, R28, R74, R12 ;  /* 0x0000004a1c126223 */ /* 0x001fe4000000000c */
[----:B------:R-:W5:Y:S04]  /*26f0*/  @P3 LDG.E.U16 R28, desc[UR8][R20.64] ;  /* 0x00000008141c3981 */ /* 0x000f68000c1e1500 */
[----:B------:R-:W3:Y:S01]  /*2700*/  @P2 LDG.E.U16 R12, desc[UR8][R20.64] ;  /* 0x00000008140c2981 */ /* 0x000ee2000c1e1500 */
[----:B------:R-:W-:Y:S01]  /*2710*/  ISETP.NE.AND P6, PT, R11, RZ, PT ;  /* 0x000000ff0b00720c */ /* 0x000fe20003fc5270 */
[----:B------:R-:W-:Y:S01]  /*2720*/  IMAD.U32 R11, RZ, RZ, UR26 ;  /* 0x0000001aff0b7e24 */ /* 0x000fe2000f8e00ff */
[----:B------:R-:W-:-:S05]  /*2730*/  IADD3 R31, P0, PT, R20, 0x2, RZ ;  /* 0x00000002141f7810 */ /* 0x000fca0007f1e0ff */
[----:B------:R-:W-:Y:S02]  /*2740*/  IMAD.X R30, RZ, RZ, R21, P0 ;  /* 0x000000ffff1e7224 */ /* 0x000fe400000e0615 */
[----:B--2---:R-:W-:Y:S02]  /*2750*/  @P2 HADD2.F32 R36, -RZ, R36.H0_H0 ;  /* 0x20000024ff242230 */ /* 0x004fe40000004100 */
[----:B-----5:R-:W-:-:S05]  /*2760*/  @P3 HADD2.F32 R28, -RZ, R28.H0_H0 ;  /* 0x2000001cff1c3230 */ /* 0x020fca0000004100 */
[----:B-1----:R-:W-:Y:S02]  /*2770*/  @P3 FFMA R11, R76, R28, R22 ;  /* 0x0000001c4c0b3223 */ /* 0x002fe40000000016 */
[----:B------:R-:W0:Y:S01]  /*2780*/  @P2 LDC R22, c[0x0][0x3e0] ;  /* 0x0000f800ff162b82 */ /* 0x000e220000000800 */
[----:B---3--:R-:W-:Y:S02]  /*2790*/  @P2 HADD2.F32 R28, -RZ, R12.H0_H0 ;  /* 0x2000000cff1c2230 */ /* 0x008fe40000004100 */
[----:B------:R-:W-:-:S03]  /*27a0*/  IMAD.U32 R12, RZ, RZ, UR26 ;  /* 0x0000001aff0c7e24 */ /* 0x000fc6000f8e00ff */
[----:B0-----:R-:W-:Y:S01]  /*27b0*/  @P2 FFMA R12, R28, R36, R22 ;  /* 0x000000241c0c2223 */ /* 0x001fe20000000016 */
[----:B------:R-:W-:Y:S01]  /*27c0*/  ISETP.NE.AND P2, PT, R13, RZ, PT ;  /* 0x000000ff0d00720c */ /* 0x000fe20003f45270 */
[----:B------:R-:W0:Y:S01]  /*27d0*/  @P5 LDC R22, c[0x0][0x3e0] ;  /* 0x0000f800ff165b82 */ /* 0x000e220000000800 */
[----:B------:R-:W2:Y:S04]  /*27e0*/  @P5 LDG.E.U16 R13, desc[UR8][R20.64] ;  /* 0x00000008140d5981 */ /* 0x000ea8000c1e1500 */
[----:B------:R1:W3:Y:S01]  /*27f0*/  @P1 LDG.E.U16 R21, desc[UR8][R20.64] ;  /* 0x0000000814151981 */ /* 0x0002e2000c1e1500 */
[----:B------:R-:W-:Y:S02]  /*2800*/  @P5 HADD2.F32 R62, -RZ, R62.H0_H0 ;  /* 0x2000003eff3e5230 */ /* 0x000fe40000004100 */
[----:B----4-:R-:W-:Y:S01]  /*2810*/  @P1 HADD2.F32 R72, -RZ, R72.H0_H0 ;  /* 0x20000048ff481230 */ /* 0x010fe20000004100 */
[----:B-1----:R-:W1:Y:S01]  /*2820*/  @P1 LDC R20, c[0x0][0x3e0] ;  /* 0x0000f800ff141b82 */ /* 0x002e620000000800 */
[----:B------:R-:W-:Y:S01]  /*2830*/  UIADD3 UR5, UP0, UPT, UR30, 0x2, URZ ;  /* 0x000000021e057890 */ /* 0x000fe2000ff1e0ff */
[----:B------:R-:W-:-:S03]  /*2840*/  UMOV UR12, UR31 ;  /* 0x0000001f000c7c82 */ /* 0x000fc60008000000 */
[----:B------:R-:W-:Y:S01]  /*2850*/  UIADD3.X UR4, UPT, UPT, URZ, UR29, URZ, UP0, !UPT ;  /* 0x0000001dff047290 */ /* 0x000fe200087fe4ff */
[----:B--2---:R-:W-:Y:S02]  /*2860*/  @P5 HADD2.F32 R28, -RZ, R13.H0_H0 ;  /* 0x2000000dff1c5230 */ /* 0x004fe40000004100 */
[----:B------:R-:W-:-:S03]  /*2870*/  IMAD.U32 R13, RZ, RZ, UR26 ;  /* 0x0000001aff0d7e24 */ /* 0x000fc6000f8e00ff */
[----:B0-----:R-:W-:Y:S01]  /*2880*/  @P5 FFMA R13, R28, R62, R22 ;  /* 0x0000003e1c0d5223 */ /* 0x001fe20000000016 */
[----:B------:R-:W-:Y:S01]  /*2890*/  ISETP.NE.AND P5, PT, R14, RZ, PT ;  /* 0x000000ff0e00720c */ /* 0x000fe20003fa5270 */
[----:B------:R-:W-:Y:S02]  /*28a0*/  IMAD.U32 R14, RZ, RZ, UR26 ;  /* 0x0000001aff0e7e24 */ /* 0x000fe4000f8e00ff */
[----:B---3--:R-:W-:-:S05]  /*28b0*/  @P1 HADD2.F32 R21, -RZ, R21.H0_H0 ;  /* 0x20000015ff151230 */ /* 0x008fca0000004100 */
[----:B-1----:R-:W-:Y:S01]  /*28c0*/  @P1 FFMA R14, R21, R72, R20 ;  /* 0x00000048150e1223 */ /* 0x002fe20000000014 */
[----:B------:R-:W-:Y:S01]  /*28d0*/  ISETP.NE.AND P1, PT, R19, RZ, PT ;  /* 0x000000ff1300720c */ /* 0x000fe20003f25270 */
[----:B------:R-:W-:-:S12]  /*28e0*/  BRA.U !UP5, `(.L_x_364) ;  /* 0x000000090d747547 */ /* 0x000fd8000b800000 */
.L_x_365:
[C---:B------:R-:W-:Y:S01]  /*28f0*/  @P1 IADD3 R20, P0, PT, R58.reuse, UR5, RZ ;  /* 0x000000053a141c10 */ /* 0x040fe2000ff1e0ff */
[----:B------:R-:W-:Y:S01]  /*2900*/  IMAD.MOV.U32 R22, RZ, RZ, R33 ;  /* 0x000000ffff167224 */ /* 0x000fe200078e0021 */
[----:B------:R-:W-:Y:S01]  /*2910*/  P2R R72, PR, RZ, 0x10 ;  /* 0x00000010ff487803 */ /* 0x000fe20000000000 */
[----:B------:R-:W-:Y:S01]  /*2920*/  UIADD3 UR12, UPT, UPT, UR12, 0x1, URZ ;  /* 0x000000010c0c7890 */ /* 0x000fe2000fffe0ff */
[C---:B------:R-:W-:Y:S02]  /*2930*/  @P1 IADD3.X R21, PT, PT, R57.reuse, UR4, RZ, P0, !PT ;  /* 0x0000000439151c10 */ /* 0x040fe400087fe4ff */
[----:B------:R-:W2:Y:S01]  /*2940*/  @P1 LDG.E.U16 R19, desc[UR8][R22.64] ;  /* 0x0000000816131981 */ /* 0x000ea2000c1e1500 */
[C---:B------:R-:W-:Y:S02]  /*2950*/  @P2 IADD3 R28, P0, PT, R58.reuse, UR5, RZ ;  /* 0x000000053a1c2c10 */ /* 0x040fe4000ff1e0ff */
[----:B------:R-:W-:Y:S01]  /*2960*/  P2R R63, PR, RZ, 0x8 ;  /* 0x00000008ff3f7803 */ /* 0x000fe20000000000 */
[----:B------:R-:W3:Y:S01]  /*2970*/  @P1 LDG.E.U16 R20, desc[UR8][R20.64] ;  /* 0x0000000814141981 */ /* 0x000ee2000c1e1500 */
[C---:B------:R-:W-:Y:S02]  /*2980*/  @P2 IADD3.X R29, PT, PT, R57.reuse, UR4, RZ, P0, !PT ;  /* 0x00000004391d2c10 */ /* 0x040fe400087fe4ff */
[C---:B------:R-:W-:Y:S02]  /*2990*/  @P3 IADD3 R34, P0, PT, R58.reuse, UR5, RZ ;  /* 0x000000053a223c10 */ /* 0x040fe4000ff1e0ff */
[----:B------:R-:W-:Y:S02]  /*29a0*/  P2R R62, PR, RZ, 0x4 ;  /* 0x00000004ff3e7803 */ /* 0x000fe40000000000 */
[C---:B------:R-:W-:Y:S02]  /*29b0*/  @P3 IADD3.X R35, PT, PT, R57.reuse, UR4, RZ, P0, !PT ;  /* 0x0000000439233c10 */ /* 0x040fe400087fe4ff */
[----:B------:R-:W-:Y:S02]  /*29c0*/  P2R R74, PR, RZ, 0x40 ;  /* 0x00000040ff4a7803 */ /* 0x000fe40000000000 */
[----:B------:R-:W-:Y:S01]  /*29d0*/  P2R R73, PR, RZ, 0x20 ;  /* 0x00000020ff497803 */ /* 0x000fe20000000000 */
[----:B------:R-:W4:Y:S01]  /*29e0*/  @P3 LDG.E.U16 R32, desc[UR8][R34.64] ;  /* 0x0000000822203981 */ /* 0x000f22000c1e1500 */
[----:B------:R-:W-:Y:S03]  /*29f0*/  P2R R61, PR, RZ, 0x2 ;  /* 0x00000002ff3d7803 */ /* 0x000fe60000000000 */
[----:B------:R0:W5:Y:S02]  /*2a00*/  @P2 LDG.E.U16 R21, desc[UR8][R28.64] ;  /* 0x000000081c152981 */ /* 0x000164000c1e1500 */
[----:B0-----:R-:W-:Y:S04]  /*2a10*/  @P4 IADD3 R28, P0, PT, R58, UR5, RZ ;  /* 0x000000053a1c4c10 */ /* 0x001fe8000ff1e0ff */
[----:B------:R-:W-:Y:S02]  /*2a20*/  @P4 IADD3.X R29, PT, PT, R57, UR4, RZ, P0, !PT ;  /* 0x00000004391d4c10 */ /* 0x000fe400087fe4ff */
[C---:B------:R-:W-:Y:S04]  /*2a30*/  @P5 IADD3 R34, P0, PT, R45.reuse, UR5, RZ ;  /* 0x000000052d225c10 */ /* 0x040fe8000ff1e0ff */
[C---:B------:R-:W-:Y:S02]  /*2a40*/  @P5 IADD3.X R35, PT, PT, R44.reuse, UR4, RZ, P0, !PT ;  /* 0x000000042c235c10 */ /* 0x040fe400087fe4ff */
[----:B------:R-:W-:Y:S03]  /*2a50*/  @P6 IADD3 R36, P0, PT, R45, UR5, RZ ;  /* 0x000000052d246c10 */ /* 0x000fe6000ff1e0ff */
[----:B------:R-:W4:Y:S01]  /*2a60*/  @P5 LDG.E.U16 R34, desc[UR8][R34.64] ;  /* 0x0000000822225981 */ /* 0x000f22000c1e1500 */
[----:B------:R-:W-:Y:S05]  /*2a70*/  @P6 IADD3.X R37, PT, PT, R44, UR4, RZ, P0, !PT ;  /* 0x000000042c256c10 */ /* 0x000fea00087fe4ff */
[----:B------:R-:W4:Y:S01]  /*2a80*/  @P6 LDG.E.U16 R36, desc[UR8][R36.64] ;  /* 0x0000000824246981 */ /* 0x000f22000c1e1500 */
[----:B--2---:R-:W-:Y:S02]  /*2a90*/  @P1 HADD2.F32 R19, -RZ, R19.H0_H0 ;  /* 0x20000013ff131230 */ /* 0x004fe40000004100 */
[----:B---3--:R-:W-:Y:S05]  /*2aa0*/  @P1 HADD2.F32 R20, -RZ, R20.H0_H0 ;  /* 0x20000014ff141230 */ /* 0x008fea0000004100 */
[----:B------:R-:W-:Y:S01]  /*2ab0*/  @P1 FFMA R0, R19, R20, R0 ;  /* 0x0000001413001223 */ /* 0x000fe20000000000 */
[----:B------:R-:W-:Y:S01]  /*2ac0*/  ISETP.NE.AND P1, PT, R48, RZ, PT ;  /* 0x000000ff3000720c */ /* 0x000fe20003f25270 */
[----:B------:R-:W2:Y:S03]  /*2ad0*/  @P2 LDG.E.U16 R19, desc[UR8][R24.64] ;  /* 0x0000000818132981 */ /* 0x000ea6000c1e1500 */
[----:B------:R-:W-:Y:S02]  /*2ae0*/  P2R R33, PR, RZ, 0x2 ;  /* 0x00000002ff217803 */ /* 0x000fe40000000000 */
[----:B------:R-:W-:Y:S01]  /*2af0*/  ISETP.NE.AND P1, PT, R51, RZ, PT ;  /* 0x000000ff3300720c */ /* 0x000fe20003f25270 */
[----:B-----5:R-:W-:Y:S02]  /*2b00*/  @P2 HADD2.F32 R20, -RZ, R21.H0_H0 ;  /* 0x20000015ff142230 */ /* 0x020fe40000004100 */
[----:B------:R0:W3:Y:S02]  /*2b10*/  @P4 LDG.E.U16 R21, desc[UR8][R28.64] ;  /* 0x000000081c154981 */ /* 0x0000e4000c1e1500 */
[----:B0-----:R-:W-:Y:S02]  /*2b20*/  IMAD.MOV.U32 R28, RZ, RZ, R31 ;  /* 0x000000ffff1c7224 */ /* 0x001fe400078e001f */
[----:B------:R-:W-:Y:S06]  /*2b30*/  IMAD.MOV.U32 R29, RZ, RZ, R30 ;  /* 0x000000ffff1d7224 */ /* 0x000fec00078e001e */
[----:B------:R-:W-:Y:S04]  /*2b40*/  @P1 IADD3 R30, P0, PT, R45, UR5, RZ ;  /* 0x000000052d1e1c10 */ /* 0x000fe8000ff1e0ff */
[----:B------:R-:W-:Y:S02]  /*2b50*/  @P1 IADD3.X R31, PT, PT, R44, UR4, RZ, P0, !PT ;  /* 0x000000042c1f1c10 */ /* 0x000fe400087fe4ff */
[----:B------:R-:W-:Y:S01]  /*2b60*/  ISETP.NE.AND P1, PT, R33, RZ, PT ;  /* 0x000000ff2100720c */ /* 0x000fe20003f25270 */
[----:B------:R-:W-:Y:S02]  /*2b70*/  IMAD.MOV.U32 R33, RZ, RZ, R26 ;  /* 0x000000ffff217224 */ /* 0x000fe400078e001a */
[----:B--2---:R-:W-:Y:S05]  /*2b80*/  @P2 HADD2.F32 R19, -RZ, R19.H0_H0 ;  /* 0x20000013ff132230 */ /* 0x004fea0000004100 */
[----:B------:R-:W-:Y:S01]  /*2b90*/  @P2 FFMA R7, R19, R20, R7 ;  /* 0x0000001413072223 */ /* 0x000fe20000000007 */
[----:B------:R-:W-:Y:S01]  /*2ba0*/  ISETP.NE.AND P2, PT, R49, RZ, PT ;  /* 0x000000ff3100720c */ /* 0x000fe20003f45270 */
[----:B------:R-:W2:Y:S01]  /*2bb0*/  @P3 LDG.E.U16 R19, desc[UR8][R28.64] ;  /* 0x000000081c133981 */ /* 0x000ea2000c1e1500 */
[----:B----4-:R-:W-:Y:S02]  /*2bc0*/  @P3 HADD2.F32 R20, -RZ, R32.H0_H0 ;  /* 0x20000020ff143230 */ /* 0x010fe40000004100 */
[----:B------:R-:W-:Y:S02]  /*2bd0*/  IMAD.MOV.U32 R32, RZ, RZ, R27 ;  /* 0x000000ffff207224 */ /* 0x000fe400078e001b */
[----:B--2---:R-:W-:Y:S05]  /*2be0*/  @P3 HADD2.F32 R19, -RZ, R19.H0_H0 ;  /* 0x20000013ff133230 */ /* 0x004fea0000004100 */
[----:B------:R-:W-:Y:S01]  /*2bf0*/  @P3 FFMA R11, R19, R20, R11 ;  /* 0x00000014130b3223 */ /* 0x000fe2000000000b */
[----:B---3--:R-:W-:Y:S01]  /*2c00*/  @P4 HADD2.F32 R20, -RZ, R21.H0_H0 ;  /* 0x20000015ff144230 */ /* 0x008fe20000004100 */
[----:B------:R-:W2:Y:S01]  /*2c10*/  @P4 LDG.E.U16 R19, desc[UR8][R32.64] ;  /* 0x0000000820134981 */ /* 0x000ea2000c1e1500 */
[----:B------:R-:W-:Y:S11]  /*2c20*/  ISETP.NE.AND P3, PT, R50, RZ, PT ;  /* 0x000000ff3200720c */ /* 0x000ff60003f65270 */
[----:B------:R-:W-:Y:S02]  /*2c30*/  @!UPT UIADD3 URZ, UPT, UPT, URZ, URZ, URZ ;  /* 0x000000fffffff290 */ /* 0x000fe4000fffe0ff */
[----:B------:R-:W-:Y:S04]  /*2c40*/  @P3 IADD3 R26, P0, PT, R45, UR5, RZ ;  /* 0x000000052d1a3c10 */ /* 0x000fe8000ff1e0ff */
[----:B------:R-:W-:Y:S05]  /*2c50*/  @P3 IADD3.X R27, PT, PT, R44, UR4, RZ, P0, !PT ;  /* 0x000000042c1b3c10 */ /* 0x000fea00087fe4ff */
[----:B------:R-:W3:Y:S01]  /*2c60*/  @P3 LDG.E.U16 R21, desc[UR8][R26.64] ;  /* 0x000000081a153981 */ /* 0x000ee2000c1e1500 */
[----:B--2---:R-:W-:Y:S05]  /*2c70*/  @P4 HADD2.F32 R19, -RZ, R19.H0_H0 ;  /* 0x20000013ff134230 */ /* 0x004fea0000004100 */
[----:B------:R-:W-:Y:S01]  /*2c80*/  @P4 FFMA R15, R19, R20, R15 ;  /* 0x00000014130f4223 */ /* 0x000fe2000000000f */
[----:B------:R-:W-:Y:S01]  /*2c90*/  ISETP.NE.AND P4, PT, R51, RZ, PT ;  /* 0x000000ff3300720c */ /* 0x000fe20003f85270 */
[----:B------:R-:W2:Y:S01]  /*2ca0*/  @P5 LDG.E.U16 R19, desc[UR8][R22.64] ;  /* 0x0000000816135981 */ /* 0x000ea2000c1e1500 */
[----:B------:R-:W-:Y:S01]  /*2cb0*/  @P5 HADD2.F32 R20, -RZ, R34.H0_H0 ;  /* 0x20000022ff145230 */ /* 0x000fe20000004100 */
[----:B------:R-:W-:Y:S04]  /*2cc0*/  @P2 IADD3 R34, P0, PT, R43, UR5, RZ ;  /* 0x000000052b222c10 */ /* 0x000fe8000ff1e0ff */
[----:B------:R-:W-:Y:S05]  /*2cd0*/  @P2 IADD3.X R35, PT, PT, R42, UR4, RZ, P0, !PT ;  /* 0x000000042a232c10 */ /* 0x000fea00087fe4ff */
[----:B------:R0:W4:Y:S04]  /*2ce0*/  @P2 LDG.E.U16 R27, desc[UR8][R34.64] ;  /* 0x00000008221b2981 */ /* 0x000128000c1e1500 */
[----:B------:R-:W5:Y:S01]  /*2cf0*/  @P4 LDG.E.U16 R30, desc[UR8][R30.64] ;  /* 0x000000081e1e4981 */ /* 0x000f62000c1e1500 */
[----:B--2---:R-:W-:Y:S05]  /*2d00*/  @P5 HADD2.F32 R19, -RZ, R19.H0_H0 ;  /* 0x20000013ff135230 */ /* 0x004fea0000004100 */
[----:B------:R-:W-:Y:S01]  /*2d10*/  @P5 FFMA R4, R19, R20, R4 ;  /* 0x0000001413045223 */ /* 0x000fe20000000004 */
[----:B------:R-:W-:Y:S01]  /*2d20*/  ISETP.NE.AND P5, PT, R46, RZ, PT ;  /* 0x000000ff2e00720c */ /* 0x000fe20003fa5270 */
[----:B------:R-:W2:Y:S01]  /*2d30*/  @P6 LDG.E.U16 R19, desc[UR8][R24.64] ;  /* 0x0000000818136981 */ /* 0x000ea2000c1e1500 */
[----:B------:R-:W-:Y:S01]  /*2d40*/  @P6 HADD2.F32 R20, -RZ, R36.H0_H0 ;  /* 0x20000024ff146230 */ /* 0x000fe20000004100 */
[----:B------:R-:W-:Y:S04]  /*2d50*/  @P1 IADD3 R36, P0, PT, R43, UR5, RZ ;  /* 0x000000052b241c10 */ /* 0x000fe8000ff1e0ff */
[C---:B------:R-:W-:Y:S05]  /*2d60*/  @P1 IADD3.X R37, PT, PT, R42.reuse, UR4, RZ, P0, !PT ;  /* 0x000000042a251c10 */ /* 0x040fea00087fe4ff */
[----:B------:R-:W4:Y:S01]  /*2d70*/  @P1 LDG.E.U16 R26, desc[UR8][R36.64] ;  /* 0x00000008241a1981 */ /* 0x000f22000c1e1500 */
[----:B--2---:R-:W-:Y:S05]  /*2d80*/  @P6 HADD2.F32 R19, -RZ, R19.H0_H0 ;  /* 0x20000013ff136230 */ /* 0x004fea0000004100 */
[----:B------:R-:W-:Y:S01]  /*2d90*/  @P6 FFMA R8, R19, R20, R8 ;  /* 0x0000001413086223 */ /* 0x000fe20000000008 */
[----:B------:R-:W-:Y:S01]  /*2da0*/  ISETP.NE.AND P6, PT, R47, RZ, PT ;  /* 0x000000ff2f00720c */ /* 0x000fe20003fc5270 */
[----:B------:R-:W2:Y:S01]  /*2db0*/  @P4 LDG.E.U16 R19, desc[UR8][R28.64] ;  /* 0x000000081c134981 */ /* 0x000ea2000c1e1500 */
[----:B-----5:R-:W-:Y:S11]  /*2dc0*/  @P4 HADD2.F32 R20, -RZ, R30.H0_H0 ;  /* 0x2000001eff144230 */ /* 0x020ff60000004100 */
[C---:B------:R-:W-:Y:S04]  /*2dd0*/  @P6 IADD3 R30, P0, PT, R43.reuse, UR5, RZ ;  /* 0x000000052b1e6c10 */ /* 0x040fe8000ff1e0ff */
[C---:B------:R-:W-:Y:S02]  /*2de0*/  @P6 IADD3.X R31, PT, PT, R42.reuse, UR4, RZ, P0, !PT ;  /* 0x000000042a1f6c10 */ /* 0x040fe400087fe4ff */
[----:B0-----:R-:W-:Y:S04]  /*2df0*/  @P5 IADD3 R34, P0, PT, R43, UR5, RZ ;  /* 0x000000052b225c10 */ /* 0x001fe8000ff1e0ff */
[----:B------:R-:W-:Y:S05]  /*2e00*/  @P5 IADD3.X R35, PT, PT, R42, UR4, RZ, P0, !PT ;  /* 0x000000042a235c10 */ /* 0x000fea00087fe4ff */
[----:B------:R-:W5:Y:S01]  /*2e10*/  @P5 LDG.E.U16 R34, desc[UR8][R34.64] ;  /* 0x0000000822225981 */ /* 0x000f62000c1e1500 */
[----:B--2---:R-:W-:Y:S05]  /*2e20*/  @P4 HADD2.F32 R19, -RZ, R19.H0_H0 ;  /* 0x20000013ff134230 */ /* 0x004fea0000004100 */
[----:B------:R-:W-:Y:S01]  /*2e30*/  @P4 FFMA R12, R19, R20, R12 ;  /* 0x00000014130c4223 */ /* 0x000fe2000000000c */
[----:B---3--:R-:W-:Y:S01]  /*2e40*/  @P3 HADD2.F32 R20, -RZ, R21.H0_H0 ;  /* 0x20000015ff143230 */ /* 0x008fe20000004100 */
[----:B------:R-:W2:Y:S01]  /*2e50*/  @P3 LDG.E.U16 R19, desc[UR8][R32.64] ;  /* 0x0000000820133981 */ /* 0x000ea2000c1e1500 */
[----:B------:R-:W-:Y:S03]  /*2e60*/  ISETP.NE.AND P4, PT, R60, RZ, PT ;  /* 0x000000ff3c00720c */ /* 0x000fe60003f85270 */
[----:B------:R0:W3:Y:S10]  /*2e70*/  @P6 LDG.E.U16 R21, desc[UR8][R30.64] ;  /* 0x000000081e156981 */ /* 0x0000f4000c1e1500 */
[----:B0-----:R-:W-:Y:S04]  /*2e80*/  @P4 IADD3 R30, P0, PT, R41, UR5, RZ ;  /* 0x00000005291e4c10 */ /* 0x001fe8000ff1e0ff */
[----:B------:R-:W-:Y:S05]  /*2e90*/  @P4 IADD3.X R31, PT, PT, R40, UR4, RZ, P0, !PT ;  /* 0x00000004281f4c10 */ /* 0x000fea00087fe4ff */
[----:B------:R0:W5:Y:S01]  /*2ea0*/  @P4 LDG.E.U16 R35, desc[UR8][R30.64] ;  /* 0x000000081e234981 */ /* 0x000162000c1e1500 */
[----:B--2---:R-:W-:Y:S05]  /*2eb0*/  @P3 HADD2.F32 R19, -RZ, R19.H0_H0 ;  /* 0x20000013ff133230 */ /* 0x004fea0000004100 */
[----:B------:R-:W-:Y:S01]  /*2ec0*/  @P3 FFMA R16, R19, R20, R16 ;  /* 0x0000001413103223 */ /* 0x000fe20000000010 */
[----:B------:R-:W-:Y:S01]  /*2ed0*/  ISETP.NE.AND P3, PT, R53, RZ, PT ;  /* 0x000000ff3500720c */ /* 0x000fe20003f65270 */
[----:B------:R-:W2:Y:S01]  /*2ee0*/  @P2 LDG.E.U16 R19, desc[UR8][R22.64] ;  /* 0x0000000816132981 */ /* 0x000ea2000c1e1500 */
[----:B----4-:R-:W-:Y:S02]  /*2ef0*/  @P2 HADD2.F32 R20, -RZ, R27.H0_H0 ;  /* 0x2000001bff142230 */ /* 0x010fe40000004100 */
[----:B--2---:R-:W-:Y:S05]  /*2f00*/  @P2 HADD2.F32 R19, -RZ, R19.H0_H0 ;  /* 0x20000013ff132230 */ /* 0x004fea0000004100 */
[----:B------:R-:W-:Y:S01]  /*2f10*/  @P2 FFMA R5, R19, R20, R5 ;  /* 0x0000001413052223 */ /* 0x000fe20000000005 */
[----:B------:R-:W-:Y:S01]  /*2f20*/  ISETP.NE.AND P2, PT, R52, RZ, PT ;  /* 0x000000ff3400720c */ /* 0x000fe20003f45270 */
[----:B------:R-:W2:Y:S01]  /*2f30*/  @P1 LDG.E.U16 R19, desc[UR8][R24.64] ;  /* 0x0000000818131981 */ /* 0x000ea2000c1e1500 */
[----:B------:R-:W-:Y:S01]  /*2f40*/  @P1 HADD2.F32 R20, -RZ, R26.H0_H0 ;  /* 0x2000001aff141230 */ /* 0x000fe20000004100 */
[----:B------:R-:W-:Y:S04]  /*2f50*/  @P3 IADD3 R26, P0, PT, R41, UR5, RZ ;  /* 0x00000005291a3c10 */ /* 0x000fe8000ff1e0ff */
[----:B------:R-:W-:Y:S02]  /*2f60*/  @P3 IADD3.X R27, PT, PT, R40, UR4, RZ, P0, !PT ;  /* 0x00000004281b3c10 */ /* 0x000fe400087fe4ff */
[----:B0-----:R-:W-:Y:S05]  /*2f70*/  IADD3 R31, P0, PT, R28, 0x2, RZ ;  /* 0x000000021c1f7810 */ /* 0x001fea0007f1e0ff */
[----:B------:R-:W-:Y:S02]  /*2f80*/  IMAD.X R30, RZ, RZ, R29, P0 ;  /* 0x000000ffff1e7224 */ /* 0x000fe400000e061d */
[----:B--2---:R-:W-:Y:S05]  /*2f90*/  @P1 HADD2.F32 R19, -RZ, R19.H0_H0 ;  /* 0x20000013ff131230 */ /* 0x004fea0000004100 */
[----:B------:R-:W-:Y:S01]  /*2fa0*/  @P1 FFMA R9, R19, R20, R9 ;  /* 0x0000001413091223 */ /* 0x000fe20000000009 */
[----:B---3--:R-:W-:Y:S01]  /*2fb0*/  @P6 HADD2.F32 R20, -RZ, R21.H0_H0 ;  /* 0x20000015ff146230 */ /* 0x008fe20000004100 */
[----:B------:R-:W2:Y:S01]  /*2fc0*/  @P6 LDG.E.U16 R19, desc[UR8][R28.64] ;  /* 0x000000081c136981 */ /* 0x000ea2000c1e1500 */
[----:B------:R-:W-:Y:S03]  /*2fd0*/  ISETP.NE.AND P1, PT, R59, RZ, PT ;  /* 0x000000ff3b00720c */ /* 0x000fe60003f25270 */
[----:B------:R0:W3:Y:S04]  /*2fe0*/  @P3 LDG.E.U16 R21, desc[UR8][R26.64] ;  /* 0x000000081a153981 */ /* 0x0000e8000c1e1500 */
[----:B------:R-:W4:Y:S01]  /*2ff0*/  @P2 LDG.E.U16 R28, desc[UR8][R28.64] ;  /* 0x000000081c1c2981 */ /* 0x000f22000c1e1500 */
[----:B0-----:R-:W-:Y:S05]  /*3000*/  IADD3 R27, P0, PT, R32, 0x2, RZ ;  /* 0x00000002201b7810 */ /* 0x001fea0007f1e0ff */
[----:B------:R-:W-:Y:S01]  /*3010*/  IMAD.X R26, RZ, RZ, R33, P0 ;  /* 0x000000ffff1a7224 */ /* 0x000fe200000e0621 */
[----:B------:R-:W4:Y:S01]  /*3020*/  @P1 LDG.E.U16 R29, desc[UR8][R32.64] ;  /* 0x00000008201d1981 */ /* 0x000f22000c1e1500 */
[----:B--2---:R-:W-:Y:S05]  /*3030*/  @P6 HADD2.F32 R19, -RZ, R19.H0_H0 ;  /* 0x20000013ff136230 */ /* 0x004fea0000004100 */
[----:B------:R-:W-:Y:S01]  /*3040*/  @P6 FFMA R13, R19, R20, R13 ;  /* 0x00000014130d6223 */ /* 0x000fe2000000000d */
[----:B------:R-:W-:Y:S01]  /*3050*/  ISETP.NE.AND P6, PT, R74, RZ, PT ;  /* 0x000000ff4a00720c */ /* 0x000fe20003fc5270 */
[----:B-----5:R-:W-:Y:S01]  /*3060*/  @P5 HADD2.F32 R20, -RZ, R34.H0_H0 ;  /* 0x20000022ff145230 */ /* 0x020fe20000004100 */
[----:B------:R0:W2:Y:S02]  /*3070*/  @P5 LDG.E.U16 R19, desc[UR8][R32.64] ;  /* 0x0000000820135981 */ /* 0x0000a4000c1e1500 */
[----:B0-----:R-:W-:Y:S04]  /*3080*/  @P2 IADD3 R32, P0, PT, R41, UR5, RZ ;  /* 0x0000000529202c10 */ /* 0x001fe8000ff1e0ff */
[----:B------:R-:W-:Y:S05]  /*3090*/  @P2 IADD3.X R33, PT, PT, R40, UR4, RZ, P0, !PT ;  /* 0x0000000428212c10 */ /* 0x000fea00087fe4ff */
[----:B------:R-:W5:Y:S01]  /*30a0*/  @P2 LDG.E.U16 R32, desc[UR8][R32.64] ;  /* 0x0000000820202981 */ /* 0x000f62000c1e1500 */
[----:B--2---:R-:W-:Y:S05]  /*30b0*/  @P5 HADD2.F32 R19, -RZ, R19.H0_H0 ;  /* 0x20000013ff135230 */ /* 0x004fea0000004100 */
[----:B------:R-:W-:Y:S01]  /*30c0*/  @P5 FFMA R17, R19, R20, R17 ;  /* 0x0000001413115223 */ /* 0x000fe20000000011 */
[----:B------:R-:W-:Y:S01]  /*30d0*/  @P4 HADD2.F32 R20, -RZ, R35.H0_H0 ;  /* 0x20000023ff144230 */ /* 0x000fe20000004100 */
[----:B------:R-:W-:Y:S01]  /*30e0*/  ISETP.NE.AND P5, PT, R73, RZ, PT ;  /* 0x000000ff4900720c */ /* 0x000fe20003fa5270 */
[----:B------:R-:W2:Y:S02]  /*30f0*/  @P4 LDG.E.U16 R19, desc[UR8][R22.64] ;  /* 0x0000000816134981 */ /* 0x000ea4000c1e1500 */
[----:B--2---:R-:W-:Y:S05]  /*3100*/  @P4 HADD2.F32 R19, -RZ, R19.H0_H0 ;  /* 0x20000013ff134230 */ /* 0x004fea0000004100 */
[----:B------:R-:W-:Y:S01]  /*3110*/  @P4 FFMA R6, R19, R20, R6 ;  /* 0x0000001413064223 */ /* 0x000fe20000000006 */
[----:B------:R-:W-:Y:S01]  /*3120*/  ISETP.NE.AND P4, PT, R72, RZ, PT ;  /* 0x000000ff4800720c */ /* 0x000fe20003f85270 */
[----:B---3--:R-:W-:Y:S01]  /*3130*/  @P3 HADD2.F32 R20, -RZ, R21.H0_H0 ;  /* 0x20000015ff143230 */ /* 0x008fe20000004100 */
[----:B------:R0:W2:Y:S01]  /*3140*/  @P3 LDG.E.U16 R19, desc[UR8][R24.64] ;  /* 0x0000000818133981 */ /* 0x0000a2000c1e1500 */
[----:B----4-:R-:W-:Y:S01]  /*3150*/  @P1 HADD2.F32 R21, -RZ, R29.H0_H0 ;  /* 0x2000001dff151230 */ /* 0x010fe20000004100 */
[----:B0-----:R-:W-:Y:S05]  /*3160*/  IADD3 R24, P0, PT, R24, 0x2, RZ ;  /* 0x0000000218187810 */ /* 0x001fea0007f1e0ff */
[----:B------:R-:W-:Y:S01]  /*3170*/  IMAD.X R25, RZ, RZ, R25, P0 ;  /* 0x000000ffff197224 */ /* 0x000fe200000e0619 */
[----:B------:R-:W-:Y:S05]  /*3180*/  IADD3 R33, P0, PT, R22, 0x2, RZ ;  /* 0x0000000216217810 */ /* 0x000fea0007f1e0ff */
[----:B------:R-:W-:Y:S01]  /*3190*/  IMAD.X R23, RZ, RZ, R23, P0 ;  /* 0x000000ffff177224 */ /* 0x000fe200000e0617 */
[----:B------:R-:W-:Y:S01]  /*31a0*/  @P1 IADD3 R34, P0, PT, R41, UR5, RZ ;  /* 0x0000000529221c10 */ /* 0x000fe2000ff1e0ff */
[----:B------:R-:W-:Y:S03]  /*31b0*/  UIADD3 UR5, UP0, UPT, UR5, 0x2, URZ ;  /* 0x0000000205057890 */ /* 0x000fe6000ff1e0ff */
[----:B------:R-:W-:Y:S01]  /*31c0*/  @P1 IADD3.X R35, PT, PT, R40, UR4, RZ, P0, !PT ;  /* 0x0000000428231c10 */ /* 0x000fe200087fe4ff */
[----:B------:R-:W-:Y:S02]  /*31d0*/  UIADD3.X UR4, UPT, UPT, URZ, UR4, URZ, UP0, !UPT ;  /* 0x00000004ff047290 */ /* 0x000fe400087fe4ff */
[----:B------:R-:W-:Y:S02]  /*31e0*/  UISETP.NE.AND UP0, UPT, UR12, URZ, UPT ;  /* 0x000000ff0c00728c */ /* 0x000fe4000bf05270 */
[----:B------:R-:W3:Y:S01]  /*31f0*/  @P1 LDG.E.U16 R22, desc[UR8][R34.64] ;  /* 0x0000000822161981 */ /* 0x000ee2000c1e1500 */
[----:B--2---:R-:W-:Y:S05]  /*3200*/  @P3 HADD2.F32 R19, -RZ, R19.H0_H0 ;  /* 0x20000013ff133230 */ /* 0x004fea0000004100 */
[----:B------:R-:W-:Y:S01]  /*3210*/  @P3 FFMA R10, R19, R20, R10 ;  /* 0x00000014130a3223 */ /* 0x000fe2000000000a */
[----:B------:R-:W-:Y:S01]  /*3220*/  ISETP.NE.AND P3, PT, R63, RZ, PT ;  /* 0x000000ff3f00720c */ /* 0x000fe20003f65270 */
[----:B------:R-:W-:Y:S02]  /*3230*/  @P2 HADD2.F32 R19, -RZ, R28.H0_H0 ;  /* 0x2000001cff132230 */ /* 0x000fe40000004100 */
[----:B-----5:R-:W-:Y:S05]  /*3240*/  @P2 HADD2.F32 R20, -RZ, R32.H0_H0 ;  /* 0x20000020ff142230 */ /* 0x020fea0000004100 */
[----:B------:R-:W-:Y:S01]  /*3250*/  @P2 FFMA R14, R19, R20, R14 ;  /* 0x00000014130e2223 */ /* 0x000fe2000000000e */
[----:B------:R-:W-:Y:S01]  /*3260*/  ISETP.NE.AND P2, PT, R62, RZ, PT ;  /* 0x000000ff3e00720c */ /* 0x000fe20003f45270 */
[----:B---3--:R-:W-:Y:S05]  /*3270*/  @P1 HADD2.F32 R22, -RZ, R22.H0_H0 ;  /* 0x20000016ff161230 */ /* 0x008fea0000004100 */
[----:B------:R-:W-:Y:S01]  /*3280*/  @P1 FFMA R18, R21, R22, R18 ;  /* 0x0000001615121223 */ /* 0x000fe20000000012 */
[----:B------:R-:W-:Y:S01]  /*3290*/  ISETP.NE.AND P1, PT, R61, RZ, PT ;  /* 0x000000ff3d00720c */ /* 0x000fe20003f25270 */
[----:B------:R-:W-:Y:S04]  /*32a0*/  @!UPT UIADD3 URZ, UPT, UPT, URZ, URZ, URZ ;  /* 0x000000fffffff290 */ /* 0x000fe8000fffe0ff */
[----:B------:R-:W-:Y:S11]  /*32b0*/  BRA.U UP0, `(.L_x_365) ;  /* 0xfffffff5008c7547 */ /* 0x000ff6000b83ffff */
.L_x_364:
[C---:B------:R-:W-:Y:S01]  /*32c0*/  LEA R20, P0, R70.reuse, UR23, 0x1 ;  /* 0x0000001746147c11 */ /* 0x040fe2000f8008ff */
[----:B------:R-:W-:Y:S03]  /*32d0*/  BSSY.RECONVERGENT B0, `(.L_x_366) ;  /* 0x0000010000007945 */ /* 0x000fe60003800200 */
[----:B------:R-:W-:Y:S02]  /*32e0*/  LEA.HI.X R21, R70, UR22, R55, 0x1, P0 ;  /* 0x0000001646157c11 */ /* 0x000fe400080f0c37 */
[----:B------:R-:W-:-:S04]  /*32f0*/  LEA R22, P0, R64, UR21, 0x1 ;  /* 0x0000001540167c11 */ /* 0x000fc8000f8008ff */
[----:B------:R-:W-:Y:S01]  /*3300*/  IADD3.X R23, PT, PT, R54, UR20, RZ, P0, !PT ;  /* 0x0000001436177c10 */ /* 0x000fe200087fe4ff */
        /* <DEDUP_REMOVED lines=10> */
.L_x_368:
[----:B------:R-:W-:-:S05]  /*33b0*/  F2FP.F16.F32.PACK_AB R0, RZ, R19 ;  /* 0x00000013ff00723e */ /* 0x000fca00000000ff */
[----:B------:R0:W-:Y:S02]  /*33c0*/  STG.E.U16 desc[UR8][R20.64], R0 ;  /* 0x0000000014007986 */ /* 0x0001e4000c101508 */
.L_x_367:
[----:B------:R-:W-:Y:S05]  /*33d0*/  BSYNC.RECONVERGENT B0 ;  /* 0x0000000000007941 */ /* 0x000fea0003800200 */
.L_x_366:
[----:B------:R-:W-:Y:S04]  /*33e0*/  BSSY.RECONVERGENT B0, `(.L_x_369) ;  /* 0x000000d000007945 */ /* 0x000fe80003800200 */
        /* <DEDUP_REMOVED lines=10> */
.L_x_371:
[----:B0-----:R-:W-:-:S05]  /*3490*/  F2FP.F16.F32.PACK_AB R0, RZ, R7 ;  /* 0x00000007ff00723e */ /* 0x001fca00000000ff */
[----:B------:R1:W-:Y:S02]  /*34a0*/  STG.E.U16 desc[UR8][R20.64+0x2], R0 ;  /* 0x0000020014007986 */ /* 0x0003e4000c101508 */
.L_x_370:
[----:B------:R-:W-:Y:S05]  /*34b0*/  BSYNC.RECONVERGENT B0 ;  /* 0x0000000000007941 */ /* 0x000fea0003800200 */
.L_x_369:
[----:B------:R-:W-:Y:S04]  /*34c0*/  BSSY.RECONVERGENT B0, `(.L_x_372) ;  /* 0x000000d000007945 */ /* 0x000fe80003800200 */
        /* <DEDUP_REMOVED lines=10> */
.L_x_374:
[----:B01----:R-:W-:-:S05]  /*3570*/  F2FP.F16.F32.PACK_AB R0, RZ, R11 ;  /* 0x0000000bff00723e */ /* 0x003fca00000000ff */
[----:B------:R2:W-:Y:S02]  /*3580*/  STG.E.U16 desc[UR8][R20.64+0x4], R0 ;  /* 0x0000040014007986 */ /* 0x0005e4000c101508 */
.L_x_373:
[----:B------:R-:W-:Y:S05]  /*3590*/  BSYNC.RECONVERGENT B0 ;  /* 0x0000000000007941 */ /* 0x000fea0003800200 */
.L_x_372:
[----:B------:R-:W-:Y:S04]  /*35a0*/  BSSY.RECONVERGENT B0, `(.L_x_375) ;  /* 0x000000d000007945 */ /* 0x000fe80003800200 */
        /* <DEDUP_REMOVED lines=10> */
.L_x_377:
[----:B012---:R-:W-:-:S05]  /*3650*/  F2FP.F16.F32.PACK_AB R0, RZ, R15 ;  /* 0x0000000fff00723e */ /* 0x007fca00000000ff */
[----:B------:R3:W-:Y:S02]  /*3660*/  STG.E.U16 desc[UR8][R20.64+0x6], R0 ;  /* 0x0000060014007986 */ /* 0x0007e4000c101508 */
.L_x_376:
[----:B------:R-:W-:Y:S05]  /*3670*/  BSYNC.RECONVERGENT B0 ;  /* 0x0000000000007941 */ /* 0x000fea0003800200 */
.L_x_375:
[----:B0123--:R-:W0:Y:S01]  /*3680*/  LDC.64 R20, c[0x0][0x3c8] ;  /* 0x0000f200ff147b82 */ /* 0x00fe220000000a00 */
[----:B------:R-:W1:Y:S01]  /*3690*/  LDCU.64 UR4, c[0x0][0x3d8] ;  /* 0x00007b00ff0477ac */ /* 0x000e620008000a00 */
[----:B------:R-:W-:Y:S01]  /*36a0*/  BSSY.RECONVERGENT B0, `(.L_x_378) ;  /* 0x0000013000007945 */ /* 0x000fe20003800200 */
[----:B-1----:R-:W-:-:S04]  /*36b0*/  IADD3 R7, P0, PT, R70, UR4, RZ ;  /* 0x0000000446077c10 */ /* 0x002fc8000ff1e0ff */
[----:B------:R-:W-:Y:S02]  /*36c0*/  IADD3.X R0, PT, PT, R55, UR5, RZ, P0, !PT ;  /* 0x0000000537007c10 */ /* 0x000fe400087fe4ff */
[----:B0-----:R-:W-:-:S04]  /*36d0*/  LEA R24, P0, R20, R22, 0x1 ;  /* 0x0000001614187211 */ /* 0x001fc800078008ff */
[----:B------:R-:W-:Y:S02]  /*36e0*/  LEA.HI.X R25, R20, R23, R21, 0x1, P0 ;  /* 0x0000001714197211 */ /* 0x000fe400000f0c15 */
        /* <DEDUP_REMOVED lines=12> */
.L_x_380:
[----:B------:R-:W-:-:S05]  /*37b0*/  F2FP.F16.F32.PACK_AB R0, RZ, R4 ;  /* 0x00000004ff00723e */ /* 0x000fca00000000ff */
[----:B------:R0:W-:Y:S02]  /*37c0*/  STG.E.U16 desc[UR8][R22.64], R0 ;  /* 0x0000000016007986 */ /* 0x0001e4000c101508 */
.L_x_379:
[----:B------:R-:W-:Y:S05]  /*37d0*/  BSYNC.RECONVERGENT B0 ;  /* 0x0000000000007941 */ /* 0x000fea0003800200 */
.L_x_378:
        /* <DEDUP_REMOVED lines=11> */
.L_x_383:
[----:B0-----:R-:W-:-:S05]  /*3890*/  F2FP.F16.F32.PACK_AB R0, RZ, R8 ;  /* 0x00000008ff00723e */ /* 0x001fca00000000ff */
[----:B------:R1:W-:Y:S02]  /*38a0*/  STG.E.U16 desc[UR8][R22.64+0x2], R0 ;  /* 0x0000020016007986 */ /* 0x0003e4000c101508 */
.L_x_382:
[----:B------:R-:W-:Y:S05]  /*38b0*/  BSYNC.RECONVERGENT B0 ;  /* 0x0000000000007941 */ /* 0x000fea0003800200 */
.L_x_381:
[----:B------:R-:W-:Y:S01]  /*38c0*/  ISETP.NE.AND P0, PT, R51, RZ, PT ;  /* 0x000000ff3300720c */ /* 0x000fe20003f05270 */
        /* <DEDUP_REMOVED lines=11> */
.L_x_386:
[----:B01----:R-:W-:-:S05]  /*3980*/  F2FP.F16.F32.PACK_AB R0, RZ, R12 ;  /* 0x0000000cff00723e */ /* 0x003fca00000000ff */
[----:B------:R2:W-:Y:S02]  /*3990*/  STG.E.U16 desc[UR8][R22.64+0x4], R0 ;  /* 0x0000040016007986 */ /* 0x0005e4000c101508 */
.L_x_385:
[----:B------:R-:W-:Y:S05]  /*39a0*/  BSYNC.RECONVERGENT B0 ;  /* 0x0000000000007941 */ /* 0x000fea0003800200 */
.L_x_384:
[----:B------:R-:W-:Y:S01]  /*39b0*/  ISETP.NE.AND P0, PT, R50, RZ, PT ;  /* 0x000000ff3200720c */ /* 0x000fe20003f05270 */
        /* <DEDUP_REMOVED lines=11> */
.L_x_389:
[----:B------:R-:W-:-:S05]  /*3a70*/  F2FP.F16.F32.PACK_AB R0, RZ, R0 ;  /* 0x00000000ff00723e */ /* 0x000fca00000000ff */
[----:B------:R3:W-:Y:S02]  /*3a80*/  STG.E.U16 desc[UR8][R22.64+0x6], R0 ;  /* 0x0000060016007986 */ /* 0x0007e4000c101508 */
.L_x_388:
[----:B------:R-:W-:Y:S05]  /*3a90*/  BSYNC.RECONVERGENT B0 ;  /* 0x0000000000007941 */ /* 0x000fea0003800200 */
.L_x_387:
[----:B0123--:R-:W-:Y:S01]  /*3aa0*/  MOV R23, R67 ;  /* 0x0000004300177202 */ /* 0x00ffe20000000f00 */
[----:B------:R-:W-:Y:S01]  /*3ab0*/  IMAD.MOV.U32 R22, RZ, RZ, R2 ;  /* 0x000000ffff167224 */ /* 0x000fe200078e0002 */
[----:B------:R-:W-:Y:S03]  /*3ac0*/  BSSY.RECONVERGENT B0, `(.L_x_390) ;  /* 0x0000016000007945 */ /* 0x000fe60003800200 */
[----:B------:R-:W-:-:S04]  /*3ad0*/  IMAD.WIDE.U32 R26, R39, UR4, R22 ;  /* 0x00000004271a7c25 */ /* 0x000fc8000f8e0016 */
[C---:B------:R-:W-:Y:S01]  /*3ae0*/  IMAD R0, R39.reuse, UR5, R27 ;  /* 0x0000000527007c24 */ /* 0x040fe2000f8e021b */
[----:B------:R-:W-:Y:S01]  /*3af0*/  LEA R24, P0, R26, UR23, 0x1 ;  /* 0x000000171a187c11 */ /* 0x000fe2000f8008ff */
[----:B------:R-:W-:-:S03]  /*3b00*/  IMAD.WIDE.U32 R28, R39, R20, R22 ;  /* 0x00000014271c7225 */ /* 0x000fc600078e0016 */
[----:B------:R-:W-:Y:S01]  /*3b10*/  LEA.HI.X R25, R26, UR22, R0, 0x1, P0 ;  /* 0x000000161a197c11 */ /* 0x000fe200080f0c00 */
[----:B------:R-:W-:Y:S01]  /*3b20*/  IMAD R0, R39, R21, R29 ;  /* 0x0000001527007224 */ /* 0x000fe200078e021d */
[----:B------:R-:W-:-:S04]  /*3b30*/  LEA R26, P0, R28, UR21, 0x1 ;  /* 0x000000151c1a7c11 */ /* 0x000fc8000f8008ff */
[----:B------:R-:W-:Y:S02]  /*3b40*/  LEA.HI.X R27, R28, UR20, R0, 0x1, P0 ;  /* 0x000000141c1b7c11 */ /* 0x000fe400080f0c00 */
[----:B------:R-:W-:-:S13]  /*3b50*/  ISETP.NE.AND P0, PT, R49, RZ, PT ;  /* 0x000000ff3100720c */ /* 0x000fda0003f05270 */
        /* <DEDUP_REMOVED lines=10> */
.L_x_392:
[----:B------:R-:W-:-:S05]  /*3c00*/  F2FP.F16.F32.PACK_AB R0, RZ, R5 ;  /* 0x00000005ff00723e */ /* 0x000fca00000000ff */
[----:B------:R0:W-:Y:S02]  /*3c10*/  STG.E.U16 desc[UR8][R24.64], R0 ;  /* 0x0000000018007986 */ /* 0x0001e4000c101508 */
.L_x_391:
[----:B------:R-:W-:Y:S05]  /*3c20*/  BSYNC.RECONVERGENT B0 ;  /* 0x0000000000007941 */ /* 0x000fea0003800200 */
.L_x_390:
[----:B------:R-:W-:Y:S01]  /*3c30*/  ISETP.NE.AND P0, PT, R48, RZ, PT ;  /* 0x000000ff3000720c */ /* 0x000fe20003f05270 */
        /* <DEDUP_REMOVED lines=11> */
.L_x_395:
[----:B0-----:R-:W-:-:S05]  /*3cf0*/  F2FP.F16.F32.PACK_AB R0, RZ, R9 ;  /* 0x00000009ff00723e */ /* 0x001fca00000000ff */
[----:B------:R1:W-:Y:S02]  /*3d00*/  STG.E.U16 desc[UR8][R24.64+0x2], R0 ;  /* 0x0000020018007986 */ /* 0x0003e4000c101508 */
.L_x_394:
[----:B------:R-:W-:Y:S05]  /*3d10*/  BSYNC.RECONVERGENT B0 ;  /* 0x0000000000007941 */ /* 0x000fea0003800200 */
.L_x_393:
        /* <DEDUP_REMOVED lines=12> */
.L_x_398:
[----:B01----:R-:W-:-:S05]  /*3de0*/  F2FP.F16.F32.PACK_AB R0, RZ, R13 ;  /* 0x0000000dff00723e */ /* 0x003fca00000000ff */
[----:B------:R2:W-:Y:S02]  /*3df0*/  STG.E.U16 desc[UR8][R24.64+0x4], R0 ;  /* 0x0000040018007986 */ /* 0x0005e4000c101508 */
.L_x_397:
[----:B------:R-:W-:Y:S05]  /*3e00*/  BSYNC.RECONVERGENT B0 ;  /* 0x0000000000007941 */ /* 0x000fea0003800200 */
.L_x_396:
        /* <DEDUP_REMOVED lines=12> */
.L_x_401:
[----:B------:R-:W-:-:S05]  /*3ed0*/  F2FP.F16.F32.PACK_AB R0, RZ, R0 ;  /* 0x00000000ff00723e */ /* 0x000fca00000000ff */
[----:B------:R3:W-:Y:S02]  /*3ee0*/  STG.E.U16 desc[UR8][R24.64+0x6], R0 ;  /* 0x0000060018007986 */ /* 0x0007e4000c101508 */
.L_x_400:
[----:B------:R-:W-:Y:S05]  /*3ef0*/  BSYNC.RECONVERGENT B0 ;  /* 0x0000000000007941 */ /* 0x000fea0003800200 */
.L_x_399:
[C---:B------:R-:W-:Y:S01]  /*3f00*/  IMAD.WIDE.U32 R8, R38.reuse, UR4, R22 ;  /* 0x0000000426087c25 */ /* 0x040fe2000f8e0016 */
[----:B------:R-:W-:Y:S03]  /*3f10*/  BSSY.RECONVERGENT B0, `(.L_x_402) ;  /* 0x0000015000007945 */ /* 0x000fe60003800200 */
[----:B0123--:R-:W-:Y:S01]  /*3f20*/  IMAD R0, R38, UR5, R9 ;  /* 0x0000000526007c24 */ /* 0x00ffe2000f8e0209 */
        /* <DEDUP_REMOVED lines=17> */
.L_x_404:
[----:B------:R-:W-:-:S05]  /*4040*/  F2FP.F16.F32.PACK_AB R0, RZ, R6 ;  /* 0x00000006ff00723e */ /* 0x000fca00000000ff */
[----:B------:R0:W-:Y:S02]  /*4050*/  STG.E.U16 desc[UR8][R4.64], R0 ;  /* 0x0000000004007986 */ /* 0x0001e4000c101508 */
.L_x_403:
[----:B------:R-:W-:Y:S05]  /*4060*/  BSYNC.RECONVERGENT B0 ;  /* 0x0000000000007941 */ /* 0x000fea0003800200 */
.L_x_402:
        /* <DEDUP_REMOVED lines=12> */
.L_x_407:
[----:B0-----:R-:W-:-:S05]  /*4130*/  F2FP.F16.F32.PACK_AB R0, RZ, R10 ;  /* 0x0000000aff00723e */ /* 0x001fca00000000ff */
[----:B------:R1:W-:Y:S02]  /*4140*/  STG.E.U16 desc[UR8][R4.64+0x2], R0 ;  /* 0x0000020004007986 */ /* 0x0003e4000c101508 */
.L_x_406:
[----:B------:R-:W-:Y:S05]  /*4150*/  BSYNC.RECONVERGENT B0 ;  /* 0x0000000000007941 */ /* 0x000fea0003800200 */
.L_x_405:
        /* <DEDUP_REMOVED lines=12> */
.L_x_410:
[----:B01----:R-:W-:-:S05]  /*4220*/  F2FP.F16.F32.PACK_AB R0, RZ, R14 ;  /* 0x0000000eff00723e */ /* 0x003fca00000000ff */
[----:B------:R2:W-:Y:S02]  /*4230*/  STG.E.U16 desc[UR8][R4.64+0x4], R0 ;  /* 0x0000040004007986 */ /* 0x0005e4000c101508 */
.L_x_409:
[----:B------:R-:W-:Y:S05]  /*4240*/  BSYNC.RECONVERGENT B0 ;  /* 0x0000000000007941 */ /* 0x000fea0003800200 */
.L_x_408:
        /* <DEDUP_REMOVED lines=12> */
.L_x_413:
[----:B------:R-:W-:-:S05]  /*4310*/  F2FP.F16.F32.PACK_AB R0, RZ, R0 ;  /* 0x00000000ff00723e */ /* 0x000fca00000000ff */
[----:B------:R3:W-:Y:S02]  /*4320*/  STG.E.U16 desc[UR8][R4.64+0x6], R0 ;  /* 0x0000060004007986 */ /* 0x0007e4000c101508 */
.L_x_412:
[----:B------:R-:W-:Y:S05]  /*4330*/  BSYNC.RECONVERGENT B0 ;  /* 0x0000000000007941 */ /* 0x000fea0003800200 */
.L_x_411:
[----:B------:R-:W4:Y:S01]  /*4340*/  LDCU.64 UR4, c[0x0][0x400] ;  /* 0x00008000ff0477ac */ /* 0x000f220008000a00 */
[----:B------:R-:W5:Y:S01]  /*4350*/  LDCU.128 UR12, c[0x0][0x3f0] ;  /* 0x00007e00ff0c77ac */ /* 0x000f620008000c00 */
[----:B------:R-:W0:Y:S01]  /*4360*/  LDCU.64 UR18, c[0x0][0x3e8] ;  /* 0x00007d00ff1277ac */ /* 0x000e220008000a00 */
[----:B------:R-:W-:Y:S02]  /*4370*/  UISETP.NE.U32.AND UP0, UPT, UR7, URZ, UPT ;  /* 0x000000ff0700728c */ /* 0x000fe4000bf05070 */
[----:B------:R-:W-:Y:S02]  /*4380*/  UIADD3 UR25, UPT, UPT, UR24, UR25, URZ ;  /* 0x0000001918197290 */ /* 0x000fe4000fffe0ff */
[----:B------:R-:W-:Y:S02]  /*4390*/  UISETP.NE.AND.EX UP0, UPT, UR6, URZ, UPT, UP0 ;  /* 0x000000ff0600728c */ /* 0x000fe4000bf05300 */
[----:B----4-:R-:W-:Y:S01]  /*43a0*/  UIMAD.WIDE.U32 UR36, UR24, UR4, URZ ;  /* 0x00000004182472a5 */ /* 0x010fe2000f8e00ff */
[----:B------:R-:W4:Y:S01]  /*43b0*/  LDCU UR4, c[0x0][0x3e4] ;  /* 0x00007c80ff0477ac */ /* 0x000f220008000800 */
[----:B-----5:R-:W-:-:S02]  /*43c0*/  UIMAD.WIDE.U32 UR34, UR24, UR14, URZ ;  /* 0x0000000e182272a5 */ /* 0x020fc4000f8e00ff */
        /* <DEDUP_REMOVED lines=9> */
[----:B0-----:R-:W-:Y:S02]  /*4460*/  UIMAD.WIDE.U32 UR38, UR24, UR18, URZ ;  /* 0x00000012182672a5 */ /* 0x001fe4000f8e00ff */
[----:B------:R-:W-:Y:S02]  /*4470*/  UIMAD UR13, UR24, UR13, UR33 ;  /* 0x0000000d180d72a4 */ /* 0x000fe4000f8e0221 */
[----:B------:R-:W-:-:S02]  /*4480*/  UIMAD UR5, UR24, UR5, UR37 ;  /* 0x00000005180572a4 */ /* 0x000fc4000f8e0225 */
[----:B------:R-:W-:Y:S02]  /*4490*/  UIMAD UR19, UR24, UR19, UR39 ;  /* 0x00000013181372a4 */ /* 0x000fe4000f8e0227 */
[----:B------:R-:W-:Y:S02]  /*44a0*/  ULEA UR28, UP4, UR38, UR28, 0x1 ;  /* 0x0000001c261c7291 */ /* 0x000fe4000f8808ff */
[----:B------:R-:W-:Y:S02]  /*44b0*/  ULEA UR30, UP3, UR32, UR30, 0x1 ;  /* 0x0000001e201e7291 */ /* 0x000fe4000f8608ff */
[----:B------:R-:W-:Y:S02]  /*44c0*/  ULEA UR23, UP1, UR36, UR23, 0x1 ;  /* 0x0000001724177291 */ /* 0x000fe4000f8208ff */
[----:B------:R-:W-:Y:S02]  /*44d0*/  USHF.L.U64.HI UR13, UR32, 0x1, UR13 ;  /* 0x00000001200d7899 */ /* 0x000fe4000801020d */
[----:B------:R-:W-:-:S02]  /*44e0*/  ULEA UR21, UP2, UR12, UR21, 0x1 ;  /* 0x000000150c157291 */ /* 0x000fc4000f8408ff */
[----:B------:R-:W-:Y:S02]  /*44f0*/  ULEA.HI.X UR27, UR38, UR27, UR19, 0x1, UP4 ;  /* 0x0000001b261b7291 */ /* 0x000fe4000a0f0c13 */
[----:B------:R-:W-:Y:S02]  /*4500*/  ULEA.HI.X UR22, UR36, UR22, UR5, 0x1, UP1 ;  /* 0x0000001624167291 */ /* 0x000fe400088f0c05 */
[----:B------:R-:W-:Y:S02]  /*4510*/  UIADD3.X UR29, UPT, UPT, UR29, UR13, URZ, UP3, !UPT ;  /* 0x0000000d1d1d7290 */ /* 0x000fe40009ffe4ff */
[----:B------:R-:W-:Y:S01]  /*4520*/  ULEA.HI.X UR20, UR12, UR20, UR15, 0x1, UP2 ;  /* 0x000000140c147291 */ /* 0x000fe200090f0c0f */
[----:B------:R-:W-:Y:S11]  /*4530*/  BRA.U !UP0, `(.L_x_414) ;  /* 0xffffffd508707547 */ /* 0x000ff6000b83ffff */
[----:B------:R-:W-:Y:S01]  /*4540*/  NOP ;  /* 0x0000000000007918 */ /* 0x000fe20000000000 */
[----:B------:R-:W-:Y:S05]  /*4550*/  EXIT ;  /* 0x000000000000794d */ /* 0x000fea0003800000 */
.L_x_415:
        /* <DEDUP_REMOVED lines=10> */
.L_x_2154:


//--------------------- .text._ZN7cutlass9reference6device6kernel12BlockForEachINS_6half_tENS1_6detail17RandomUniformFuncIS4_EEEEvPT_mNT0_6ParamsE --------------------------
	.section	.text._ZN7cutlass9reference6device6kernel12BlockForEachINS_6half_tENS1_6detail17RandomUniformFuncIS4_EEEEvPT_mNT0_6ParamsE,"ax",@progbits
	.align	128
        .global         _ZN7cutlass9reference6device6kernel12BlockForEachINS_6half_tENS1_6detail17RandomUniformFuncIS4_EEEEvPT_mNT0_6ParamsE
        .type           _ZN7cutlass9reference6device6kernel12BlockForEachINS_6half_tENS1_6detail17RandomUniformFuncIS4_EEEEvPT_mNT0_6ParamsE,@function
        .size           _ZN7cutlass9reference6device6kernel12BlockForEachINS_6half_tENS1_6detail17RandomUniformFuncIS4_EEEEvPT_mNT0_6ParamsE,(.L_x_2155 - _ZN7cutlass9reference6device6kernel12BlockForEachINS_6half_tENS1_6detail17RandomUniformFuncIS4_EEEEvPT_mNT0_6ParamsE)
        .other          _ZN7cutlass9reference6device6kernel12BlockForEachINS_6half_tENS1_6detail17RandomUniformFuncIS4_EEEEvPT_mNT0_6ParamsE,@"STO_CUDA_ENTRY STV_DEFAULT"
_ZN7cutlass9reference6device6kernel12BlockForEachINS_6half_tENS1_6detail17RandomUniformFuncIS4_EEEEvPT_mNT0_6ParamsE:
.text._ZN7cutlass9reference6device6kernel12BlockForEachINS_6half_tENS1_6detail17RandomUniformFuncIS4_EEEEvPT_mNT0_6ParamsE:
[----:B------:R-:W0:Y:S08]  /*0000*/  LDC R1, c[0x0][0x37c] ;  /* 0x0000df00ff017b82 */ /* 0x000e300000000800 */
[----:B------:R-:W1:Y:S01]  /*0010*/  LDC.64 R4, c[0x0][0x390] ;  /* 0x0000e400ff047b82 */ /* 0x000e620000000a00 */
[----:B------:R-:W2:Y:S01]  /*0020*/  S2R R15, SR_TID.X ;  /* 0x00000000000f7919 */ /* 0x000ea20000002100 */
[----:B0-----:R-:W-:Y:S01]  /*0030*/  VIADD R1, R1, 0xffffffa0 ;  /* 0xffffffa001017836 */ /* 0x001fe20000000000 */
[----:B------:R-:W0:Y:S01]  /*0040*/  LDCU.64 UR18, c[0x0][0x358] ;  /* 0x00006b00ff1277ac */ /* 0x000e220008000a00 */
[----:B------:R-:W-:Y:S04]  /*0050*/  BSSY.RECONVERGENT B1, `(.L_x_416) ;  /* 0x0000270000017945 */ /* 0x000fe80003800200 */
[----:B------:R-:W3:Y:S08]  /*0060*/  LDC.64 R12, c[0x0][0x398] ;  /* 0x0000e600ff0c7b82 */ /* 0x000ef00000000a00 */
[----:B------:R-:W4:Y:S08]  /*0070*/  LDC.64 R18, c[0x0][0x390] ;  /* 0x0000e400ff127b82 */ /* 0x000f300000000a00 */
[----:B------:R-:W5:Y:S01]  /*0080*/  LDC.64 R16, c[0x0][0x3a8] ;  /* 0x0000ea00ff107b82 */ /* 0x000f620000000a00 */
[----:B-1----:R-:W-:-:S02]  /*0090*/  LOP3.LUT R6, R4, 0xaad26b49, RZ, 0x3c, !PT ;  /* 0xaad26b4904067812 */ /* 0x002fc400078e3cff */
[----:B------:R-:W-:-:S03]  /*00a0*/  LOP3.LUT R4, R5, 0xf7dcefdd, RZ, 0x3c, !PT ;  /* 0xf7dcefdd05047812 */ /* 0x000fc600078e3cff */
[----:B------:R-:W-:Y:S02]  /*00b0*/  IMAD R5, R6, 0x4182bed5, RZ ;  /* 0x4182bed506057824 */ /* 0x000fe400078e02ff */
[----:B------:R-:W1:Y:S01]  /*00c0*/  LDC.64 R8, c[0x0][0x3b0] ;  /* 0x0000ec00ff087b82 */ /* 0x000e620000000a00 */
[----:B------:R-:W-:Y:S01]  /*00d0*/  IMAD R4, R4, -0x658354e5, RZ ;  /* 0x9a7cab1b04047824 */ /* 0x000fe200078e02ff */
[----:B---3--:R3:W-:Y:S01]  /*00e0*/  STL.64 [R1+0x8], R12 ;  /* 0x0000080c01007387 */ /* 0x0087e20000100a00 */
[C---:B------:R-:W-:Y:S02]  /*00f0*/  IADD3 R7, PT, PT, R5.reuse, 0x75bcd15, RZ ;  /* 0x075bcd1505077810 */ /* 0x040fe40007ffe0ff */
[C---:B------:R-:W-:Y:S01]  /*0100*/  VIADD R11, R4.reuse, 0x1f123bb5 ;  /* 0x1f123bb5040b7836 */ /* 0x040fe20000000000 */
[C---:B------:R-:W-:Y:S02]  /*0110*/  IADD3 R6, PT, PT, R5.reuse, 0x64f0c9, R4 ;  /* 0x0064f0c905067810 */ /* 0x040fe40007ffe004 */
[----:B------:R-:W2:Y:S01]  /*0120*/  LDC.64 R2, c[0x0][0x3b8] ;  /* 0x0000ee00ff027b82 */ /* 0x000ea20000000a00 */
[C---:B------:R-:W-:Y:S01]  /*0130*/  LOP3.LUT R10, R5.reuse, 0x159a55e5, RZ, 0x3c, !PT ;  /* 0x159a55e5050a7812 */ /* 0x040fe200078e3cff */
[----:B------:R-:W-:Y:S01]  /*0140*/  VIADD R5, R5, 0x583f19 ;  /* 0x00583f1905057836 */ /* 0x000fe20000000000 */
[----:B------:R-:W-:Y:S01]  /*0150*/  LOP3.LUT R4, R4, 0x5491333, RZ, 0x3c, !PT ;  /* 0x0549133304047812 */ /* 0x000fe200078e3cff */
[----:B----4-:R4:W-:Y:S04]  /*0160*/  STL.64 [R1], R18 ;  /* 0x0000001201007387 */ /* 0x0109e80000100a00 */
[----:B------:R-:W0:Y:S01]  /*0170*/  LDC R14, c[0x0][0x3a0] ;  /* 0x0000e800ff0e7b82 */ /* 0x000e220000000800 */
[----:B-----5:R4:W-:Y:S04]  /*0180*/  STL.64 [R1+0x18], R16 ;  /* 0x0000181001007387 */ /* 0x0209e80000100a00 */
[----:B------:R4:W-:Y:S03]  /*0190*/  STL.64 [R1+0x30], R6 ;  /* 0x0000300601007387 */ /* 0x0009e60000100a00 */
[----:B------:R-:W5:Y:S01]  /*01a0*/  S2UR UR4, SR_CTAID.X ;  /* 0x00000000000479c3 */ /* 0x000f620000002500 */
[----:B-1----:R4:W-:Y:S04]  /*01b0*/  STL.64 [R1+0x20], R8 ;  /* 0x0000200801007387 */ /* 0x0029e80000100a00 */
[----:B------:R4:W-:Y:S01]  /*01c0*/  STL.64 [R1+0x38], R10 ;  /* 0x0000380a01007387 */ /* 0x0009e20000100a00 */
[----:B---3--:R-:W-:-:S02]  /*01d0*/  HFMA2 R12, -RZ, RZ, 0, 0 ;  /* 0x00000000ff0c7431 */ /* 0x008fc400000001ff */
[----:B------:R-:W5:Y:S01]  /*01e0*/  LDC R0, c[0x0][0x360] ;  /* 0x0000d800ff007b82 */ /* 0x000f620000000800 */
[----:B--2---:R4:W-:Y:S04]  /*01f0*/  STL.64 [R1+0x28], R2 ;  /* 0x0000280201007387 */ /* 0x0049e80000100a00 */
[----:B------:R4:W-:Y:S04]  /*0200*/  STL.64 [R1+0x40], R4 ;  /* 0x0000400401007387 */ /* 0x0009e80000100a00 */
[----:B0-----:R4:W-:Y:S01]  /*0210*/  STL [R1+0x10], R14 ;  /* 0x0000100e01007387 */ /* 0x0019e20000100800 */
[----:B-----5:R-:W-:-:S05]  /*0220*/  IMAD R13, R0, UR4, R15 ;  /* 0x00000004000d7c24 */ /* 0x020fca000f8e020f */
[----:B------:R-:W-:-:S13]  /*0230*/  ISETP.NE.AND P0, PT, R13, RZ, PT ;  /* 0x000000ff0d00720c */ /* 0x000fda0003f05270 */
[----:B----4-:R-:W-:Y:S05]  /*0240*/  @!P0 BRA `(.L_x_417) ;  /* 0x0000002400408947 */ /* 0x010fea0003800000 */
[----:B------:R-:W-:Y:S02]  /*0250*/  MOV R21, RZ ;  /* 0x000000ff00157202 */ /* 0x000fe40000000f00 */
[----:B------:R-:W-:Y:S02]  /*0260*/  MOV R9, R13 ;  /* 0x0000000d00097202 */ /* 0x000fe40000000f00 */
[----:B------:R-:W-:-:S07]  /*0270*/  MOV R8, R12 ;  /* 0x0000000c00087202 */ /* 0x000fce0000000f00 */
.L_x_426:
[----:B------:R-:W-:Y:S01]  /*0280*/  LOP3.LUT R14, R9, 0x3, RZ, 0xc0, !PT ;  /* 0x00000003090e7812 */ /* 0x000fe200078ec0ff */
[----:B------:R-:W-:Y:S03]  /*0290*/  BSSY.RECONVERGENT B0, `(.L_x_418) ;  /* 0x0000245000007945 */ /* 0x000fe60003800200 */
[----:B------:R-:W-:-:S04]  /*02a0*/  ISETP.NE.U32.AND P0, PT, R14, RZ, PT ;  /* 0x000000ff0e00720c */ /* 0x000fc80003f05070 */
[----:B------:R-:W-:-:S13]  /*02b0*/  ISETP.NE.AND.EX P0, PT, RZ, RZ, PT, P0 ;  /* 0x000000ffff00720c */ /* 0x000fda0003f05300 */
[----:B012---:R-:W-:Y:S05]  /*02c0*/  @!P0 BRA `(.L_x_419) ;  /* 0x0000002400048947 */ /* 0x007fea0003800000 */
[----:B------:R-:W0:Y:S01]  /*02d0*/  LDC.64 R24, c[0x4][RZ] ;  /* 0x01000000ff187b82 */ /* 0x000e220000000a00 */
[----:B------:R-:W-:Y:S01]  /*02e0*/  IMAD.MOV.U32 R26, RZ, RZ, RZ ;  /* 0x000000ffff1a7224 */ /* 0x000fe200078e00ff */
[----:B------:R-:W-:Y:S02]  /*02f0*/  CS2R R4, SRZ ;  /* 0x0000000000047805 */ /* 0x000fe4000001ff00 */
[----:B------:R-:W-:Y:S02]  /*0300*/  CS2R R10, SRZ ;  /* 0x00000000000a7805 */ /* 0x000fe4000001ff00 */
[----:B------:R-:W-:Y:S01]  /*0310*/  MOV R7, RZ ;  /* 0x000000ff00077202 */ /* 0x000fe20000000f00 */
[----:B0-----:R-:W-:-:S07]  /*0320*/  IMAD.WIDE.U32 R24, R21, 0xc80, R24 ;  /* 0x00000c8015187825 */ /* 0x001fce00078e0018 */
.L_x_421:
[----:B------:R-:W-:-:S06]  /*0330*/  LEA R3, R26, R1, 0x2 ;  /* 0x000000011a037211 */ /* 0x000fcc00078e10ff */
[----:B------:R-:W5:Y:S01]  /*0340*/  LDL R3, [R3+0x34] ;  /* 0x0000340003037983 */ /* 0x000f620000100800 */
[----:B------:R-:W-:Y:S01]  /*0350*/  SHF.L.U32 R2, R26, 0x5, RZ ;  /* 0x000000051a027819 */ /* 0x000fe200000006ff */
[----:B------:R-:W-:-:S06]  /*0360*/  UMOV UR4, URZ ;  /* 0x000000ff00047c82 */ /* 0x000fcc0008000000 */
.L_x_420:
[----:B-----5:R-:W-:Y:S01]  /*0370*/  SHF.R.U32.HI R15, RZ, UR4, R3 ;  /* 0x00000004ff0f7c19 */ /* 0x020fe20008011603 */
[----:B------:R-:W-:-:S03]  /*0380*/  VIADD R16, R2, UR4 ;  /* 0x0000000402107c36 */ /* 0x000fc60008000000 */
[----:B------:R-:W-:Y:S01]  /*0390*/  LOP3.LUT R17, R15, 0x1, RZ, 0xc0, !PT ;  /* 0x000000010f117812 */ /* 0x000fe200078ec0ff */
[----:B------:R-:W-:-:S03]  /*03a0*/  IMAD R29, R16, 0x5, RZ ;  /* 0x00000005101d7824 */ /* 0x000fc600078e02ff */
[----:B------:R-:W-:Y:S01]  /*03b0*/  ISETP.NE.U32.AND P0, PT, R17, 0x1, PT ;  /* 0x000000011100780c */ /* 0x000fe20003f05070 */
[----:B------:R-:W-:-:S03]  /*03c0*/  IMAD.WIDE.U32 R28, R29, 0x4, R24 ;  /* 0x000000041d1c7825 */ /* 0x000fc600078e0018 */
[----:B------:R-:W-:-:S09]  /*03d0*/  R2P PR, R15, 0x7e ;  /* 0x0000007e0f007804 */ /* 0x000fd20000000000 */
[----:B------:R-:W2:Y:S04]  /*03e0*/  @!P0 LDG.E R22, desc[UR18][R28.64+0x10] ;  /* 0x000010121c168981 */ /* 0x000ea8000c1e1900 */
[----:B------:R-:W3:Y:S04]  /*03f0*/  @P1 LDG.E R20, desc[UR18][R28.64+0x24] ;  /* 0x000024121c141981 */ /* 0x000ee8000c1e1900 */
[----:B------:R-:W4:Y:S04]  /*0400*/  @P2 LDG.E R18, desc[UR18][R28.64+0x38] ;  /* 0x000038121c122981 */ /* 0x000f28000c1e1900 */
[----:B------:R-:W4:Y:S04]  /*0410*/  @P3 LDG.E R16, desc[UR18][R28.64+0x4c] ;  /* 0x00004c121c103981 */ /* 0x000f28000c1e1900 */
[----:B------:R-:W4:Y:S04]  /*0420*/  @!P0 LDG.E R17, desc[UR18][R28.64+0x4] ;  /* 0x000004121c118981 */ /* 0x000f28000c1e1900 */
[----:B------:R-:W4:Y:S01]  /*0430*/  @P1 LDG.E R19, desc[UR18][R28.64+0x18] ;  /* 0x000018121c131981 */ /* 0x000f22000c1e1900 */
[----:B--2---:R-:W-:-:S04]  /*0440*/  @!P0 LOP3.LUT R5, R5, R22, RZ, 0x3c, !PT ;  /* 0x0000001605058212 */ /* 0x004fc800078e3cff */
[----:B---3--:R-:W-:Y:S02]  /*0450*/  @P1 LOP3.LUT R5, R5, R20, RZ, 0x3c, !PT ;  /* 0x0000001405051212 */ /* 0x008fe400078e3cff */
[----:B------:R-:W2:Y:S02]  /*0460*/  @!P0 LDG.E R20, desc[UR18][R28.64] ;  /* 0x000000121c148981 */ /* 0x000ea4000c1e1900 */
[----:B----4-:R-:W-:Y:S02]  /*0470*/  @P2 LOP3.LUT R5, R5, R18, RZ, 0x3c, !PT ;  /* 0x0000001205052212 */ /* 0x010fe400078e3cff */
[----:B------:R-:W3:Y:S02]  /*0480*/  @P4 LDG.E R18, desc[UR18][R28.64+0x60] ;  /* 0x000060121c124981 */ /* 0x000ee4000c1e1900 */
[----:B------:R-:W-:Y:S02]  /*0490*/  @P3 LOP3.LUT R5, R5, R16, RZ, 0x3c, !PT ;  /* 0x0000001005053212 */ /* 0x000fe400078e3cff */
[----:B------:R-:W4:Y:S01]  /*04a0*/  @P5 LDG.E R16, desc[UR18][R28.64+0x74] ;  /* 0x000074121c105981 */ /* 0x000f22000c1e1900 */
[----:B------:R-:W-:-:S03]  /*04b0*/  @!P0 LOP3.LUT R10, R10, R17, RZ, 0x3c, !PT ;  /* 0x000000110a0a8212 */ /* 0x000fc600078e3cff */
[----:B------:R-:W2:Y:S01]  /*04c0*/  @!P0 LDG.E R17, desc[UR18][R28.64+0xc] ;  /* 0x00000c121c118981 */ /* 0x000ea2000c1e1900 */
[----:B---3--:R-:W-:-:S03]  /*04d0*/  @P4 LOP3.LUT R5, R5, R18, RZ, 0x3c, !PT ;  /* 0x0000001205054212 */ /* 0x008fc600078e3cff */
[----:B------:R-:W3:Y:S01]  /*04e0*/  @P1 LDG.E R18, desc[UR18][R28.64+0x14] ;  /* 0x000014121c121981 */ /* 0x000ee2000c1e1900 */
[----:B----4-:R-:W-:-:S03]  /*04f0*/  @P5 LOP3.LUT R5, R5, R16, RZ, 0x3c, !PT ;  /* 0x0000001005055212 */ /* 0x010fc600078e3cff */
[----:B------:R-:W4:Y:S01]  /*0500*/  @P6 LDG.E R16, desc[UR18][R28.64+0x88] ;  /* 0x000088121c106981 */ /* 0x000f22000c1e1900 */
[----:B--2---:R-:W-:-:S03]  /*0510*/  @!P0 LOP3.LUT R7, R7, R20, RZ, 0x3c, !PT ;  /* 0x0000001407078212 */ /* 0x004fc600078e3cff */
[----:B------:R-:W2:Y:S01]  /*0520*/  @!P0 LDG.E R20, desc[UR18][R28.64+0x8] ;  /* 0x000008121c148981 */ /* 0x000ea2000c1e1900 */
[----:B------:R-:W-:-:S03]  /*0530*/  @!P0 LOP3.LUT R4, R4, R17, RZ, 0x3c, !PT ;  /* 0x0000001104048212 */ /* 0x000fc600078e3cff */
[----:B------:R-:W2:Y:S01]  /*0540*/  @P1 LDG.E R17, desc[UR18][R28.64+0x20] ;  /* 0x000020121c111981 */ /* 0x000ea2000c1e1900 */
[----:B---3--:R-:W-:-:S03]  /*0550*/  @P1 LOP3.LUT R7, R7, R18, RZ, 0x3c, !PT ;  /* 0x0000001207071212 */ /* 0x008fc600078e3cff */
[----:B------:R-:W3:Y:S01]  /*0560*/  @P1 LDG.E R18, desc[UR18][R28.64+0x1c] ;  /* 0x00001c121c121981 */ /* 0x000ee2000c1e1900 */
[----:B----4-:R-:W-:-:S03]  /*0570*/  @P6 LOP3.LUT R5, R5, R16, RZ, 0x3c, !PT ;  /* 0x0000001005056212 */ /* 0x010fc600078e3cff */
[----:B------:R-:W4:Y:S01]  /*0580*/  @P2 LDG.E R16, desc[UR18][R28.64+0x28] ;  /* 0x000028121c102981 */ /* 0x000f22000c1e1900 */
[----:B--2---:R-:W-:Y:S02]  /*0590*/  @!P0 LOP3.LUT R11, R11, R20, RZ, 0x3c, !PT ;  /* 0x000000140b0b8212 */ /* 0x004fe400078e3cff */
[----:B------:R-:W-:Y:S02]  /*05a0*/  @P1 LOP3.LUT R10, R10, R19, RZ, 0x3c, !PT ;  /* 0x000000130a0a1212 */ /* 0x000fe400078e3cff */
[----:B------:R-:W-:Y:S01]  /*05b0*/  @P1 LOP3.LUT R4, R4, R17, RZ, 0x3c, !PT ;  /* 0x0000001104041212 */ /* 0x000fe200078e3cff */
[----:B------:R-:W2:Y:S04]  /*05c0*/  @P2 LDG.E R19, desc[UR18][R28.64+0x2c] ;  /* 0x00002c121c132981 */ /* 0x000ea8000c1e1900 */
[----:B------:R-:W2:Y:S01]  /*05d0*/  @P2 LDG.E R17, desc[UR18][R28.64+0x34] ;  /* 0x000034121c112981 */ /* 0x000ea2000c1e1900 */
[----:B---3--:R-:W-:-:S03]  /*05e0*/  @P1 LOP3.LUT R11, R11, R18, RZ, 0x3c, !PT ;  /* 0x000000120b0b1212 */ /* 0x008fc600078e3cff */
[----:B------:R-:W3:Y:S01]  /*05f0*/  @P2 LDG.E R18, desc[UR18][R28.64+0x30] ;  /* 0x000030121c122981 */ /* 0x000ee2000c1e1900 */
[----:B----4-:R-:W-:-:S03]  /*0600*/  @P2 LOP3.LUT R7, R7, R16, RZ, 0x3c, !PT ;  /* 0x0000001007072212 */ /* 0x010fc600078e3cff */
[----:B------:R-:W4:Y:S01]  /*0610*/  @P3 LDG.E R16, desc[UR18][R28.64+0x3c] ;  /* 0x00003c121c103981 */ /* 0x000f22000c1e1900 */
[----:B--2---:R-:W-:-:S03]  /*0620*/  @P2 LOP3.LUT R10, R10, R19, RZ, 0x3c, !PT ;  /* 0x000000130a0a2212 */ /* 0x004fc600078e3cff */
[----:B------:R-:W2:Y:S01]  /*0630*/  @P3 LDG.E R19, desc[UR18][R28.64+0x40] ;  /* 0x000040121c133981 */ /* 0x000ea2000c1e1900 */
[----:B------:R-:W-:-:S03]  /*0640*/  @P2 LOP3.LUT R4, R4, R17, RZ, 0x3c, !PT ;  /* 0x0000001104042212 */ /* 0x000fc600078e3cff */
        /* <DEDUP_REMOVED lines=21> */
[----:B------:R-:W-:Y:S02]  /*07a0*/  LOP3.LUT P0, RZ, R15, 0x80, RZ, 0xc0, !PT ;  /* 0x000000800fff7812 */ /* 0x000fe4000780c0ff */
[----:B--2---:R-:W-:Y:S02]  /*07b0*/  @P5 LOP3.LUT R10, R10, R19, RZ, 0x3c, !PT ;  /* 0x000000130a0a5212 */ /* 0x004fe400078e3cff */
        /* <DEDUP_REMOVED lines=15> */
[----:B--2---:R-:W-:Y:S02]  /*08b0*/  @P0 LOP3.LUT R10, R10, R19, RZ, 0x3c, !PT ;  /* 0x000000130a0a0212 */ /* 0x004fe400078e3cff */
[----:B------:R-:W-:Y:S02]  /*08c0*/  @P0 LOP3.LUT R4, R4, R17, RZ, 0x3c, !PT ;  /* 0x0000001104040212 */ /* 0x000fe400078e3cff */
[----:B---3--:R-:W-:Y:S02]  /*08d0*/  @P0 LOP3.LUT R11, R11, R18, RZ, 0x3c, !PT ;  /* 0x000000120b0b0212 */ /* 0x008fe400078e3cff */
[----:B----4-:R-:W-:Y:S02]  /*08e0*/  @P0 LOP3.LUT R5, R5, R16, RZ, 0x3c, !PT ;  /* 0x0000001005050212 */ /* 0x010fe400078e3cff */
[----:B------:R-:W-:-:S13]  /*08f0*/  R2P PR, R15.B1, 0x7f ;  /* 0x0000007f0f007804 */ /* 0x000fda0000001000 */
[----:B------:R-:W2:Y:S04]  /*0900*/  @P0 LDG.E R16, desc[UR18][R28.64+0xa0] ;  /* 0x0000a0121c100981 */ /* 0x000ea8000c1e1900 */
[----:B------:R-:W3:Y:S04]  /*0910*/  @P0 LDG.E R18, desc[UR18][R28.64+0xa8] ;  /* 0x0000a8121c120981 */ /* 0x000ee8000c1e1900 */
[----:B------:R-:W4:Y:S04]  /*0920*/  @P0 LDG.E R17, desc[UR18][R28.64+0xac] ;  /* 0x0000ac121c110981 */ /* 0x000f28000c1e1900 */
[----:B------:R-:W4:Y:S04]  /*0930*/  @P0 LDG.E R19, desc[UR18][R28.64+0xa4] ;  /* 0x0000a4121c130981 */ /* 0x000f28000c1e1900 */
[----:B------:R-:W4:Y:S04]  /*0940*/  @P1 LDG.E R20, desc[UR18][R28.64+0xc4] ;  /* 0x0000c4121c141981 */ /* 0x000f28000c1e1900 */
[----:B------:R-:W4:Y:S01]  /*0950*/  @P6 LDG.E R22, desc[UR18][R28.64+0x128] ;  /* 0x000128121c166981 */ /* 0x000f22000c1e1900 */
[----:B--2---:R-:W-:-:S03]  /*0960*/  @P0 LOP3.LUT R7, R7, R16, RZ, 0x3c, !PT ;  /* 0x0000001007070212 */ /* 0x004fc600078e3cff */
        /* <DEDUP_REMOVED lines=9> */
[----:B------:R-:W-:Y:S02]  /*0a00*/  LOP3.LUT P0, RZ, R15, 0x8000, RZ, 0xc0, !PT ;  /* 0x000080000fff7812 */ /* 0x000fe4000780c0ff */
[----:B---3--:R-:W-:Y:S01]  /*0a10*/  @P1 LOP3.LUT R7, R7, R18, RZ, 0x3c, !PT ;  /* 0x0000001207071212 */ /* 0x008fe200078e3cff */
[----:B------:R-:W3:Y:S01]  /*0a20*/  @P2 LDG.E R15, desc[UR18][R28.64+0xd4] ;  /* 0x0000d4121c0f2981 */ /* 0x000ee2000c1e1900 */
[----:B----4-:R-:W-:-:S03]  /*0a30*/  @P1 LOP3.LUT R4, R4, R17, RZ, 0x3c, !PT ;  /* 0x0000001104041212 */ /* 0x010fc600078e3cff */
[----:B------:R-:W4:Y:S04]  /*0a40*/  @P2 LDG.E R18, desc[UR18][R28.64+0xc8] ;  /* 0x0000c8121c122981 */ /* 0x000f28000c1e1900 */
[----:B------:R-:W4:Y:S01]  /*0a50*/  @P2 LDG.E R17, desc[UR18][R28.64+0xcc] ;  /* 0x0000cc121c112981 */ /* 0x000f22000c1e1900 */
[----:B--2---:R-:W-:-:S03]  /*0a60*/  @P1 LOP3.LUT R11, R11, R16, RZ, 0x3c, !PT ;  /* 0x000000100b0b1212 */ /* 0x004fc600078e3cff */
[----:B------:R-:W2:Y:S01]  /*0a70*/  @P2 LDG.E R16, desc[UR18][R28.64+0xd0] ;  /* 0x0000d0121c102981 */ /* 0x000ea2000c1e1900 */
[----:B------:R-:W-:Y:S02]  /*0a80*/  @P1 LOP3.LUT R10, R10, R19, RZ, 0x3c, !PT ;  /* 0x000000130a0a1212 */ /* 0x000fe400078e3cff */
[----:B------:R-:W-:Y:S02]  /*0a90*/  @P1 LOP3.LUT R5, R5, R20, RZ, 0x3c, !PT ;  /* 0x0000001405051212 */ /* 0x000fe400078e3cff */
[----:B---3--:R-:W-:Y:S01]  /*0aa0*/  @P2 LOP3.LUT R4, R4, R15, RZ, 0x3c, !PT ;  /* 0x0000000f04042212 */ /* 0x008fe200078e3cff */
[----:B------:R-:W3:Y:S01]  /*0ab0*/  @P2 LDG.E R20, desc[UR18][R28.64+0xd8] ;  /* 0x0000d8121c142981 */ /* 0x000ee2000c1e1900 */
[----:B----4-:R-:W-:-:S03]  /*0ac0*/  @P2 LOP3.LUT R7, R7, R18, RZ, 0x3c, !PT ;  /* 0x0000001207072212 */ /* 0x010fc600078e3cff */
[----:B------:R-:W4:Y:S01]  /*0ad0*/  @P3 LDG.E R15, desc[UR18][R28.64+0xe8] ;  /* 0x0000e8121c0f3981 */ /* 0x000f22000c1e1900 */
[----:B------:R-:W-:-:S03]  /*0ae0*/  @P2 LOP3.LUT R10, R10, R17, RZ, 0x3c, !PT ;  /* 0x000000110a0a2212 */ /* 0x000fc600078e3cff */
        /* <DEDUP_REMOVED lines=8> */
[----:B------:R-:W-:-:S03]  /*0b70*/  @P3 LOP3.LUT R7, R7, R18, RZ, 0x3c, !PT ;  /* 0x0000001207073212 */ /* 0x000fc600078e3cff */
[----:B------:R-:W4:Y:S01]  /*0b80*/  @P4 LDG.E R18, desc[UR18][R28.64+0xf0] ;  /* 0x0000f0121c124981 */ /* 0x000f22000c1e1900 */
[----:B------:R-:W-:-:S03]  /*0b90*/  @P3 LOP3.LUT R10, R10, R17, RZ, 0x3c, !PT ;  /* 0x000000110a0a3212 */ /* 0x000fc600078e3cff */
        /* <DEDUP_REMOVED lines=33> */
[----:B------:R-:W-:-:S04]  /*0db0*/  UIADD3 UR4, UPT, UPT, UR4, 0x10, URZ ;  /* 0x0000001004047890 */ /* 0x000fc8000fffe0ff */
[----:B------:R-:W-:Y:S01]  /*0dc0*/  UISETP.NE.AND UP0, UPT, UR4, 0x20, UPT ;  /* 0x000000200400788c */ /* 0x000fe2000bf05270 */
[----:B------:R-:W-:Y:S02]  /*0dd0*/  @P6 LOP3.LUT R5, R5, R22, RZ, 0x3c, !PT ;  /* 0x0000001605056212 */ /* 0x000fe400078e3cff */
[----:B---3--:R-:W-:Y:S02]  /*0de0*/  @P0 LOP3.LUT R7, R7, R20, RZ, 0x3c, !PT ;  /* 0x0000001407070212 */ /* 0x008fe400078e3cff */
[----:B----4-:R-:W-:Y:S02]  /*0df0*/  @P0 LOP3.LUT R10, R10, R15, RZ, 0x3c, !PT ;  /* 0x0000000f0a0a0212 */ /* 0x010fe400078e3cff */
[----:B------:R-:W-:Y:S02]  /*0e00*/  @P0 LOP3.LUT R11, R11, R18, RZ, 0x3c, !PT ;  /* 0x000000120b0b0212 */ /* 0x000fe400078e3cff */
[----:B------:R-:W-:Y:S02]  /*0e10*/  @P0 LOP3.LUT R4, R4, R17, RZ, 0x3c, !PT ;  /* 0x0000001104040212 */ /* 0x000fe400078e3cff */
[----:B--2---:R-:W-:Y:S01]  /*0e20*/  @P0 LOP3.LUT R5, R5, R16, RZ, 0x3c, !PT ;  /* 0x0000001005050212 */ /* 0x004fe200078e3cff */
[----:B------:R-:W-:Y:S05]  /*0e30*/  BRA.U UP0, `(.L_x_420) ;  /* 0xfffffff5004c7547 */ /* 0x000fea000b83ffff */
[----:B------:R-:W-:-:S04]  /*0e40*/  IADD3 R26, PT, PT, R26, 0x1, RZ ;  /* 0x000000011a1a7810 */ /* 0x000fc80007ffe0ff */
[----:B------:R-:W-:-:S13]  /*0e50*/  ISETP.NE.AND P0, PT, R26, 0x5, PT ;  /* 0x000000051a00780c */ /* 0x000fda0003f05270 */
[----:B------:R-:W-:Y:S05]  /*0e60*/  @P0 BRA `(.L_x_421) ;  /* 0xfffffff400300947 */ /* 0x000fea000383ffff */
[----:B------:R0:W-:Y:S01]  /*0e70*/  STL [R1+0x34], R7 ;  /* 0x0000340701007387 */ /* 0x0001e20000100800 */
[----:B------:R-:W-:-:S03]  /*0e80*/  ISETP.NE.U32.AND P0, PT, R14, 0x1, PT ;  /* 0x000000010e00780c */ /* 0x000fc60003f05070 */
[----:B------:R0:W-:Y:S01]  /*0e90*/  STL.64 [R1+0x38], R10 ;  /* 0x0000380a01007387 */ /* 0x0001e20000100a00 */
[----:B------:R-:W-:-:S03]  /*0ea0*/  ISETP.NE.AND.EX P0, PT, RZ, RZ, PT, P0 ;  /* 0x000000ffff00720c */ /* 0x000fc60003f05300 */
[----:B------:R0:W-:Y:S10]  /*0eb0*/  STL.64 [R1+0x40], R4 ;  /* 0x0000400401007387 */ /* 0x0001f40000100a00 */
[----:B------:R-:W-:Y:S05]  /*0ec0*/  @!P0 BRA `(.L_x_419) ;  /* 0x0000001800048947 */ /* 0x000fea0003800000 */
[----:B------:R-:W-:Y:S01]  /*0ed0*/  UMOV UR5, URZ ;  /* 0x000000ff00057c82 */ /* 0x000fe20008000000 */
[----:B------:R-:W-:Y:S01]  /*0ee0*/  UMOV UR4, URZ ;  /* 0x000000ff00047c82 */ /* 0x000fe20008000000 */
[----:B------:R-:W-:Y:S01]  /*0ef0*/  IMAD.MOV.U32 R26, RZ, RZ, RZ ;  /* 0x000000ffff1a7224 */ /* 0x000fe200078e00ff */
[----:B0-----:R-:W-:Y:S01]  /*0f00*/  MOV R5, UR5 ;  /* 0x0000000500057c02 */ /* 0x001fe20008000f00 */
[----:B------:R-:W-:Y:S01]  /*0f10*/  IMAD.MOV.U32 R7, RZ, RZ, RZ ;  /* 0x000000ffff077224 */ /* 0x000fe200078e00ff */
[----:B------:R-:W-:Y:S01]  /*0f20*/  MOV R11, UR5 ;  /* 0x00000005000b7c02 */ /* 0x000fe20008000f00 */
[----:B------:R-:W-:Y:S01]  /*0f30*/  IMAD.U32 R4, RZ, RZ, UR4 ;  /* 0x00000004ff047e24 */ /* 0x000fe2000f8e00ff */
[----:B------:R-:W-:-:S07]  /*0f40*/  MOV R10, UR4 ;  /* 0x00000004000a7c02 */ /* 0x000fce0008000f00 */
.L_x_423:
[----:B------:R-:W-:-:S06]  /*0f50*/  LEA R3, R26, R1, 0x2 ;  /* 0x000000011a037211 */ /* 0x000fcc00078e10ff */
[----:B------:R-:W5:Y:S01]  /*0f60*/  LDL R3, [R3+0x34] ;  /* 0x0000340003037983 */ /* 0x000f620000100800 */
[----:B------:R-:W-:Y:S01]  /*0f70*/  SHF.L.U32 R2, R26, 0x5, RZ ;  /* 0x000000051a027819 */ /* 0x000fe200000006ff */
[----:B------:R-:W-:-:S06]  /*0f80*/  UMOV UR4, URZ ;  /* 0x000000ff00047c82 */ /* 0x000fcc0008000000 */
.L_x_422:
        /* <DEDUP_REMOVED lines=181> */
[----:B------:R-:W-:Y:S05]  /*1ae0*/  @P0 BRA `(.L_x_419) ;  /* 0x0000000800fc0947 */ /* 0x000fea0003800000 */
[----:B------:R-:W-:Y:S01]  /*1af0*/  UMOV UR5, URZ ;  /* 0x000000ff00057c82 */ /* 0x000fe20008000000 */
[----:B------:R-:W-:Y:S01]  /*1b00*/  UMOV UR4, URZ ;  /* 0x000000ff00047c82 */ /* 0x000fe20008000000 */
[----:B------:R-:W-:Y:S01]  /*1b10*/  IMAD.MOV.U32 R19, RZ, RZ, RZ ;  /* 0x000000ffff137224 */ /* 0x000fe200078e00ff */
[----:B-1----:R-:W-:Y:S01]  /*1b20*/  MOV R5, UR5 ;  /* 0x0000000500057c02 */ /* 0x002fe20008000f00 */
[----:B------:R-:W-:Y:S01]  /*1b30*/  IMAD.MOV.U32 R7, RZ, RZ, RZ ;  /* 0x000000ffff077224 */ /* 0x000fe200078e00ff */
[----:B------:R-:W-:Y:S01]  /*1b40*/  MOV R11, UR5 ;  /* 0x00000005000b7c02 */ /* 0x000fe20008000f00 */
[----:B------:R-:W-:Y:S01]  /*1b50*/  IMAD.U32 R4, RZ, RZ, UR4 ;  /* 0x00000004ff047e24 */ /* 0x000fe2000f8e00ff */
[----:B------:R-:W-:-:S07]  /*1b60*/  MOV R10, UR4 ;  /* 0x00000004000a7c02 */ /* 0x000fce0008000f00 */
.L_x_425:
[----:B------:R-:W-:-:S06]  /*1b70*/  LEA R3, R19, R1, 0x2 ;  /* 0x0000000113037211 */ /* 0x000fcc00078e10ff */
[----:B------:R-:W5:Y:S01]  /*1b80*/  LDL R3, [R3+0x34] ;  /* 0x0000340003037983 */ /* 0x000f620000100800 */
[----:B------:R-:W-:Y:S01]  /*1b90*/  SHF.L.U32 R2, R19, 0x5, RZ ;  /* 0x0000000513027819 */ /* 0x000fe200000006ff */
[----:B------:R-:W-:-:S06]  /*1ba0*/  UMOV UR4, URZ ;  /* 0x000000ff00047c82 */ /* 0x000fcc0008000000 */
.L_x_424:
        /* <DEDUP_REMOVED lines=12> */
[----:B------:R-:W4:Y:S04]  /*1c70*/  @!P0 LDG.E R15, desc[UR18][R22.64+0xc] ;  /* 0x00000c12160f8981 */ /* 0x000f28000c1e1900 */
        /* <DEDUP_REMOVED lines=10> */
[----:B------:R-:W4:Y:S01]  /*1d20*/  @P1 LDG.E R17, desc[UR18][R22.64+0x18] ;  /* 0x0000181216111981 */ /* 0x000f22000c1e1900 */
[----:B------:R-:W-:-:S03]  /*1d30*/  @!P0 LOP3.LUT R4, R4, R15, RZ, 0x3c, !PT ;  /* 0x0000000f04048212 */ /* 0x000fc600078e3cff */
[----:B------:R-:W4:Y:S01]  /*1d40*/  @P1 LDG.E R15, desc[UR18][R22.64+0x20] ;  /* 0x00002012160f1981 */ /* 0x000f22000c1e1900 */
[----:B--2---:R-:W-:-:S03]  /*1d50*/  @!P0 LOP3.LUT R11, R11, R20, RZ, 0x3c, !PT ;  /* 0x000000140b0b8212 */ /* 0x004fc600078e3cff */
[----:B------:R-:W2:Y:S01]  /*1d60*/  @P1 LDG.E R20, desc[UR18][R22.64+0x14] ;  /* 0x0000141216141981 */ /* 0x000ea2000c1e1900 */
[----:B---3--:R-:W-:-:S03]  /*1d70*/  @P4 LOP3.LUT R5, R5, R18, RZ, 0x3c, !PT ;  /* 0x0000001205054212 */ /* 0x008fc600078e3cff */
[----:B------:R-:W3:Y:S01]  /*1d80*/  @P1 LDG.E R18, desc[UR18][R22.64+0x1c] ;  /* 0x00001c1216121981 */ /* 0x000ee2000c1e1900 */
[----:B----4-:R-:W-:-:S03]  /*1d90*/  @P5 LOP3.LUT R5, R5, R16, RZ, 0x3c, !PT ;  /* 0x0000001005055212 */ /* 0x010fc600078e3cff */
[----:B------:R-:W4:Y:S01]  /*1da0*/  @P6 LDG.E R16, desc[UR18][R22.64+0x88] ;  /* 0x0000881216106981 */ /* 0x000f22000c1e1900 */
[----:B------:R-:W-:Y:S02]  /*1db0*/  @!P0 LOP3.LUT R7, R7, R28, RZ, 0x3c, !PT ;  /* 0x0000001c07078212 */ /* 0x000fe400078e3cff */
[----:B------:R-:W-:Y:S02]  /*1dc0*/  @P1 LOP3.LUT R10, R10, R17, RZ, 0x3c, !PT ;  /* 0x000000110a0a1212 */ /* 0x000fe400078e3cff */
        /* <DEDUP_REMOVED lines=13> */
[----:B--2---:R-:W-:Y:S02]  /*1ea0*/  @P2 LOP3.LUT R7, R7, R20, RZ, 0x3c, !PT ;  /* 0x0000001407072212 */ /* 0x004fe400078e3cff */
[----:B---3--:R-:W-:Y:S01]  /*1eb0*/  @P2 LOP3.LUT R11, R11, R18, RZ, 0x3c, !PT ;  /* 0x000000120b0b2212 */ /* 0x008fe200078e3cff */
[----:B------:R-:W2:Y:S01]  /*1ec0*/  @P4 LDG.E R20, desc[UR18][R22.64+0x58] ;  /* 0x0000581216144981 */ /* 0x000ea2000c1e1900 */
[----:B----4-:R-:W-:-:S03]  /*1ed0*/  @P3 LOP3.LUT R7, R7, R16, RZ, 0x3c, !PT ;  /* 0x0000001007073212 */ /* 0x010fc600078e3cff */
[----:B------:R-:W3:Y:S04]  /*1ee0*/  @P3 LDG.E R18, desc[UR18][R22.64+0x44] ;  /* 0x0000441216123981 */ /* 0x000ee8000c1e1900 */
[----:B------:R-:W4:Y:S01]  /*1ef0*/  @P4 LDG.E R16, desc[UR18][R22.64+0x50] ;  /* 0x0000501216104981 */ /* 0x000f22000c1e1900 */
[----:B------:R-:W-:Y:S02]  /*1f00*/  @P3 LOP3.LUT R10, R10, R27, RZ, 0x3c, !PT ;  /* 0x0000001b0a0a3212 */ /* 0x000fe400078e3cff */
[----:B------:R-:W-:Y:S01]  /*1f10*/  @P3 LOP3.LUT R4, R4, R17, RZ, 0x3c, !PT ;  /* 0x0000001104043212 */ /* 0x000fe200078e3cff */
[----:B------:R-:W2:Y:S01]  /*1f20*/  @P5 LDG.E R27, desc[UR18][R22.64+0x70] ;  /* 0x00007012161b5981 */ /* 0x000ea2000c1e1900 */
[----:B------:R-:W-:-:S03]  /*1f30*/  @P4 LOP3.LUT R10, R10, R15, RZ, 0x3c, !PT ;  /* 0x0000000f0a0a4212 */ /* 0x000fc600078e3cff */
[----:B------:R-:W2:Y:S04]  /*1f40*/  @P4 LDG.E R17, desc[UR18][R22.64+0x5c] ;  /* 0x00005c1216114981 */ /* 0x000ea8000c1e1900 */
[----:B------:R-:W2:Y:S01]  /*1f50*/  @P5 LDG.E R15, desc[UR18][R22.64+0x68] ;  /* 0x00006812160f5981 */ /* 0x000ea2000c1e1900 */
[----:B---3--:R-:W-:-:S03]  /*1f60*/  @P3 LOP3.LUT R11, R11, R18, RZ, 0x3c, !PT ;  /* 0x000000120b0b3212 */ /* 0x008fc600078e3cff */
[----:B------:R-:W3:Y:S01]  /*1f70*/  @P5 LDG.E R18, desc[UR18][R22.64+0x64] ;  /* 0x0000641216125981 */ /* 0x000ee2000c1e1900 */
[----:B----4-:R-:W-:-:S03]  /*1f80*/  @P4 LOP3.LUT R7, R7, R16, RZ, 0x3c, !PT ;  /* 0x0000001007074212 */ /* 0x010fc600078e3cff */
[----:B------:R-:W4:Y:S01]  /*1f90*/  @P5 LDG.E R16, desc[UR18][R22.64+0x6c] ;  /* 0x00006c1216105981 */ /* 0x000f22000c1e1900 */
[----:B--2---:R-:W-:Y:S02]  /*1fa0*/  @P4 LOP3.LUT R11, R11, R20, RZ, 0x3c, !PT ;  /* 0x000000140b0b4212 */ /* 0x004fe400078e3cff */
[----:B------:R-:W-:Y:S02]  /*1fb0*/  @P4 LOP3.LUT R4, R4, R17, RZ, 0x3c, !PT ;  /* 0x0000001104044212 */ /* 0x000fe400078e3cff */
        /* <DEDUP_REMOVED lines=8> */
[----:B------:R-:W-:Y:S02]  /*2040*/  @P5 LOP3.LUT R4, R4, R27, RZ, 0x3c, !PT ;  /* 0x0000001b04045212 */ /* 0x000fe400078e3cff */
[----:B--2---:R-:W-:Y:S02]  /*2050*/  @P6 LOP3.LUT R10, R10, R17, RZ, 0x3c, !PT ;  /* 0x000000110a0a6212 */ /* 0x004fe400078e3cff */
[----:B------:R-:W-:-:S07]  /*2060*/  @P6 LOP3.LUT R4, R4, R15, RZ, 0x3c, !PT ;  /* 0x0000000f04046212 */ /* 0x000fce00078e3cff */
[----:B------:R-:W2:Y:S04]  /*2070*/  @P0 LDG.E R20, desc[UR18][R22.64+0x8c] ;  /* 0x00008c1216140981 */ /* 0x000ea8000c1e1900 */
        /* <DEDUP_REMOVED lines=26> */
[----:B------:R-:W-:Y:S02]  /*2220*/  @P0 LOP3.LUT R5, R5, R20, RZ, 0x3c, !PT ;  /* 0x0000001405050212 */ /* 0x000fe400078e3cff */
[----:B------:R-:W-:Y:S01]  /*2230*/  LOP3.LUT P0, RZ, R14, 0x8000, RZ, 0xc0, !PT ;  /* 0x000080000eff7812 */ /* 0x000fe2000780c0ff */
        /* <DEDUP_REMOVED lines=8> */
[----:B------:R-:W-:Y:S02]  /*22c0*/  @P1 LOP3.LUT R4, R4, R27, RZ, 0x3c, !PT ;  /* 0x0000001b04041212 */ /* 0x000fe400078e3cff */
[----:B------:R-:W-:Y:S01]  /*22d0*/  @P2 LOP3.LUT R10, R10, R17, RZ, 0x3c, !PT ;  /* 0x000000110a0a2212 */ /* 0x000fe200078e3cff */
[----:B------:R-:W4:Y:S04]  /*22e0*/  @P4 LDG.E R27, desc[UR18][R22.64+0xf4] ;  /* 0x0000f412161b4981 */ /* 0x000f28000c1e1900 */
        /* <DEDUP_REMOVED lines=23> */
[----:B------:R-:W4:Y:S01]  /*2460*/  @P0 LDG.E R27, desc[UR18][R22.64+0x138] ;  /* 0x00013812161b0981 */ /* 0x000f22000c1e1900 */
[----:B------:R-:W-:-:S03]  /*2470*/  @P4 LOP3.LUT R4, R4, R17, RZ, 0x3c, !PT ;  /* 0x0000001104044212 */ /* 0x000fc600078e3cff */
        /* <DEDUP_REMOVED lines=22> */
[----:B------:R-:W-:-:S04]  /*25e0*/  UIADD3 UR4, UPT, UPT, UR4, 0x10, URZ ;  /* 0x0000001004047890 */ /* 0x000fc8000fffe0ff */
[----:B------:R-:W-:Y:S01]  /*25f0*/  UISETP.NE.AND UP0, UPT, UR4, 0x20, UPT ;  /* 0x000000200400788c */ /* 0x000fe2000bf05270 */
[----:B------:R-:W-:Y:S02]  /*2600*/  @P6 LOP3.LUT R5, R5, R20, RZ, 0x3c, !PT ;  /* 0x0000001405056212 */ /* 0x000fe400078e3cff */
[----:B------:R-:W-:Y:S02]  /*2610*/  @P6 LOP3.LUT R4, R4, R17, RZ, 0x3c, !PT ;  /* 0x0000001104046212 */ /* 0x000fe400078e3cff */
[----:B------:R-:W-:Y:S02]  /*2620*/  @P0 LOP3.LUT R5, R5, R14, RZ, 0x3c, !PT ;  /* 0x0000000e05050212 */ /* 0x000fe400078e3cff */
[----:B------:R-:W-:Y:S02]  /*2630*/  @P0 LOP3.LUT R4, R4, R27, RZ, 0x3c, !PT ;  /* 0x0000001b04040212 */ /* 0x000fe400078e3cff */
[----:B--2---:R-:W-:Y:S02]  /*2640*/  @P0 LOP3.LUT R7, R7, R18, RZ, 0x3c, !PT ;  /* 0x0000001207070212 */ /* 0x004fe400078e3cff */
[----:B---3--:R-:W-:-:S02]  /*2650*/  @P0 LOP3.LUT R10, R10, R15, RZ, 0x3c, !PT ;  /* 0x0000000f0a0a0212 */ /* 0x008fc400078e3cff */
[----:B----4-:R-:W-:Y:S01]  /*2660*/  @P0 LOP3.LUT R11, R11, R16, RZ, 0x3c, !PT ;  /* 0x000000100b0b0212 */ /* 0x010fe200078e3cff */
[----:B------:R-:W-:Y:S05]  /*2670*/  BRA.U UP0, `(.L_x_424) ;  /* 0xfffffff5004c7547 */ /* 0x000fea000b83ffff */
[----:B------:R-:W-:-:S04]  /*2680*/  IADD3 R19, PT, PT, R19, 0x1, RZ ;  /* 0x0000000113137810 */ /* 0x000fc80007ffe0ff */
[----:B------:R-:W-:-:S13]  /*2690*/  ISETP.NE.AND P0, PT, R19, 0x5, PT ;  /* 0x000000051300780c */ /* 0x000fda0003f05270 */
[----:B------:R-:W-:Y:S05]  /*26a0*/  @P0 BRA `(.L_x_425) ;  /* 0xfffffff400300947 */ /* 0x000fea000383ffff */
[----:B------:R2:W-:Y:S04]  /*26b0*/  STL [R1+0x34], R7 ;  /* 0x0000340701007387 */ /* 0x0005e80000100800 */
[----:B------:R2:W-:Y:S04]  /*26c0*/  STL.64 [R1+0x38], R10 ;  /* 0x0000380a01007387 */ /* 0x0005e80000100a00 */
[----:B------:R2:W-:Y:S02]  /*26d0*/  STL.64 [R1+0x40], R4 ;  /* 0x0000400401007387 */ /* 0x0005e40000100a00 */
.L_x_419:
[----:B------:R-:W-:Y:S05]  /*26e0*/  BSYNC.RECONVERGENT B0 ;  /* 0x0000000000007941 */ /* 0x000fea0003800200 */
.L_x_418:
[----:B------:R-:W-:Y:S01]  /*26f0*/  ISETP.GT.U32.AND P0, PT, R9, 0x3, PT ;  /* 0x000000030900780c */ /* 0x000fe20003f04070 */
[----:B------:R-:W-:Y:S01]  /*2700*/  VIADD R21, R21, 0x1 ;  /* 0x0000000115157836 */ /* 0x000fe20000000000 */
[--C-:B------:R-:W-:Y:S02]  /*2710*/  SHF.R.U64 R9, R9, 0x2, R8.reuse ;  /* 0x0000000209097819 */ /* 0x100fe40000001208 */
[----:B------:R-:W-:Y:S02]  /*2720*/  ISETP.GT.U32.AND.EX P0, PT, R8, RZ, PT, P0 ;  /* 0x000000ff0800720c */ /* 0x000fe40003f04100 */
[----:B------:R-:W-:-:S11]  /*2730*/  SHF.R.U32.HI R8, RZ, 0x2, R8 ;  /* 0x00000002ff087819 */ /* 0x000fd60000011608 */
[----:B------:R-:W-:Y:S05]  /*2740*/  @P0 BRA `(.L_x_426) ;  /* 0xffffffd800cc0947 */ /* 0x000fea000383ffff */
.L_x_417:
[----:B------:R-:W-:Y:S05]  /*2750*/  BSYNC.RECONVERGENT B1 ;  /* 0x0000000000017941 */ /* 0x000fea0003800200 */
.L_x_416:
[----:B------:R-:W3:Y:S02]  /*2760*/  LDCU.64 UR4, c[0x0][0x388] ;  /* 0x00007100ff0477ac */ /* 0x000ee40008000a00 */
[----:B---3--:R-:W-:-:S04]  /*2770*/  ISETP.GE.U32.AND P0, PT, R13, UR4, PT ;  /* 0x000000040d007c0c */ /* 0x008fc8000bf06070 */
[----:B------:R-:W-:-:S13]  /*2780*/  ISETP.GE.U32.AND.EX P0, PT, R12, UR5, PT, P0 ;  /* 0x000000050c007c0c */ /* 0x000fda000bf06100 */
[----:B------:R-:W-:Y:S05]  /*2790*/  @P0 EXIT ;  /* 0x000000000000094d */ /* 0x000fea0003800000 */
[----:B------:R-:W3:Y:S01]  /*27a0*/  LDC.64 R2, c[0x0][0x398] ;  /* 0x0000e600ff027b82 */ /* 0x000ee20000000a00 */
[----:B------:R-:W4:Y:S01]  /*27b0*/  LDCU.64 UR16, c[0x0][0x3a8] ;  /* 0x00007500ff1077ac */ /* 0x000f220008000a00 */
[----:B------:R-:W-:Y:S01]  /*27c0*/  BSSY.RECONVERGENT B3, `(.L_x_427) ;  /* 0x0000086000037945 */ /* 0x000fe20003800200 */
[----:B------:R-:W5:Y:S05]  /*27d0*/  LDCU UR12, c[0x0][0x370] ;  /* 0x00006e00ff0c77ac */ /* 0x000f6a0008000800 */
[----:B------:R-:W0:Y:S01]  /*27e0*/  LDC.64 R8, c[0x0][0x398] ;  /* 0x0000e600ff087b82 */ /* 0x000e220000000a00 */
[----:B------:R-:W1:Y:S01]  /*27f0*/  LDCU UR11, c[0x0][0x3a0] ;  /* 0x00007400ff0b77ac */ /* 0x000e620008000800 */
[----:B------:R-:W2:Y:S01]  /*2800*/  LDCU UR8, c[0x0][0x3b8] ;  /* 0x00007700ff0877ac */ /* 0x000ea20008000800 */
[----:B------:R-:W0:Y:S01]  /*2810*/  LDCU.64 UR14, c[0x0][0x3a8] ;  /* 0x00007500ff0e77ac */ /* 0x000e220008000a00 */
[----:B----4-:R-:W-:Y:S01]  /*2820*/  DSETP.LT.AND P0, PT, RZ, UR16, PT ;  /* 0x00000010ff007e2a */ /* 0x010fe2000bf01000 */
[----:B------:R-:W4:Y:S01]  /*2830*/  LDCU UR10, c[0x0][0x3b0] ;  /* 0x00007600ff0a77ac */ /* 0x000f220008000800 */
[----:B-----5:R-:W-:-:S02]  /*2840*/  IMAD R16, R0, UR12, RZ ;  /* 0x0000000c00107c24 */ /* 0x020fc4000f8e02ff */
[----:B---3--:R-:W-:Y:S01]  /*2850*/  FADD R15, -R2, R3 ;  /* 0x00000003020f7221 */ /* 0x008fe20000000100 */
[----:B------:R-:W3:Y:S01]  /*2860*/  LDCU UR9, c[0x0][0x3b4] ;  /* 0x00007680ff0977ac */ /* 0x000ee20008000800 */
[----:B------:R-:W0:Y:S01]  /*2870*/  LDCU.128 UR4, c[0x0][0x380] ;  /* 0x00007000ff0477ac */ /* 0x000e220008000c00 */
[----:B-1----:R-:W-:Y:S02]  /*2880*/  UISETP.GE.AND UP1, UPT, UR11, URZ, UPT ;  /* 0x000000ff0b00728c */ /* 0x002fe4000bf26270 */
[----:B--2-4-:R-:W-:-:S11]  /*2890*/  UISETP.GE.AND UP0, UPT, UR8, URZ, UPT ;  /* 0x000000ff0800728c */ /* 0x014fd6000bf06270 */
.L_x_437:
[----:B------:R-:W-:Y:S01]  /*28a0*/  MOV R19, R11 ;  /* 0x0000000b00137202 */ /* 0x000fe20000000f00 */
[----:B-1----:R-:W-:Y:S01]  /*28b0*/  IMAD.MOV.U32 R14, RZ, RZ, R4 ;  /* 0x000000ffff0e7224 */ /* 0x002fe200078e0004 */
[----:B------:R-:W-:Y:S01]  /*28c0*/  MOV R17, R10 ;  /* 0x0000000a00117202 */ /* 0x000fe20000000f00 */
[----:B------:R-:W-:Y:S01]  /*28d0*/  BSSY.RECONVERGENT B2, `(.L_x_428) ;  /* 0x000006b000027945 */ /* 0x000fe20003800200 */
[----:B------:R-:W-:Y:S01]  /*28e0*/  MOV R18, R5 ;  /* 0x0000000500127202 */ /* 0x000fe20000000f00 */
[----:B0-----:R-:W-:Y:S01]  /*28f0*/  IMAD.MOV.U32 R4, RZ, RZ, R5 ;  /* 0x000000ffff047224 */ /* 0x001fe200078e0005 */
[----:B------:R-:W-:Y:S01]  /*2900*/  MOV R11, R14 ;  /* 0x0000000e000b7202 */ /* 0x000fe20000000f00 */
[----:B------:R-:W-:Y:S01]  /*2910*/  IMAD.MOV.U32 R10, RZ, RZ, R19 ;  /* 0x000000ffff0a7224 */ /* 0x000fe200078e0013 */
[----:B------:R-:W-:Y:S06]  /*2920*/  @!P0 BRA `(.L_x_429) ;  /* 0x0000000000688947 */ /* 0x000fec0003800000 */
[----:B------:R-:W-:Y:S01]  /*2930*/  SHF.R.U32.HI R10, RZ, 0x2, R7 ;  /* 0x00000002ff0a7819 */ /* 0x000fe20000011607 */
[----:B------:R-:W-:Y:S01]  /*2940*/  IMAD.MOV.U32 R3, RZ, RZ, 0x2f800000 ;  /* 0x2f800000ff037424 */ /* 0x000fe200078e00ff */
[----:B------:R-:W-:Y:S01]  /*2950*/  IADD3 R6, PT, PT, R6, 0x587c5, RZ ;  /* 0x000587c506067810 */ /* 0x000fe20007ffe0ff */
[----:B------:R-:W-:Y:S01]  /*2960*/  IMAD.MOV.U32 R20, RZ, RZ, 0x7fff ;  /* 0x00007fffff147424 */ /* 0x000fe200078e00ff */
[----:B------:R-:W-:Y:S01]  /*2970*/  LOP3.LUT R11, R10, R7, RZ, 0x3c, !PT ;  /* 0x000000070a0b7212 */ /* 0x000fe200078e3cff */
[----:B------:R-:W-:Y:S04]  /*2980*/  IMAD.SHL.U32 R10, R5, 0x10, RZ ;  /* 0x00000010050a7824 */ /* 0x000fe800078e00ff */
[C---:B------:R-:W-:Y:S05]  /*2990*/  IMAD.SHL.U32 R7, R11.reuse, 0x2, RZ ;  /* 0x000000020b077824 */ /* 0x040fea00078e00ff */
[----:B------:R-:W-:Y:S02]  /*29a0*/  LOP3.LUT R10, R11, R7, R10, 0x96, !PT ;  /* 0x000000070b0a7212 */ /* 0x000fe400078e960a */
[----:B------:R-:W-:Y:S02]  /*29b0*/  MOV R7, R17 ;  /* 0x0000001100077202 */ /* 0x000fe40000000f00 */
[----:B------:R-:W-:Y:S05]  /*29c0*/  LOP3.LUT R4, R10, R5, RZ, 0x3c, !PT ;  /* 0x000000050a047212 */ /* 0x000fea00078e3cff */
[----:B------:R-:W-:Y:S05]  /*29d0*/  IMAD.IADD R2, R4, 0x1, R6 ;  /* 0x0000000104027824 */ /* 0x000fea00078e0206 */
[----:B------:R-:W-:Y:S05]  /*29e0*/  I2FP.F32.U32 R2, R2 ;  /* 0x0000000200027245 */ /* 0x000fea0000201000 */
[----:B------:R-:W-:Y:S04]  /*29f0*/  FFMA R0, R2, R3, 1.1641532182693481445e-10 ;  /* 0x2f00000002007423 */ /* 0x000fe80000000003 */
[----:B------:R-:W0:Y:S02]  /*2a00*/  F2F.F64.F32 R10, R0 ;  /* 0x00000000000a7310 */ /* 0x000e240000201800 */
[----:B0-----:R-:W-:Y:S01]  /*2a10*/  DSETP.GEU.AND P1, PT, R10, UR14, PT ;  /* 0x0000000e0a007e2a */ /* 0x001fe2000bf2e000 */
[----:B------:R-:W-:Y:S01]  /*2a20*/  MOV R10, R14 ;  /* 0x0000000e000a7202 */ /* 0x000fe20000000f00 */
[----:B------:R-:W-:Y:S11]  /*2a30*/  IMAD.MOV.U32 R11, RZ, RZ, R5 ;  /* 0x000000ffff0b7224 */ /* 0x000ff600078e0005 */
[----:B------:R-:W-:Y:S01]  /*2a40*/  @!UPT UIADD3 URZ, UPT, UPT, URZ, URZ, URZ ;  /* 0x000000fffffff290 */ /* 0x000fe2000fffe0ff */
[----:B------:R-:W-:Y:S01]  /*2a50*/  @!P1 MOV R7, R17 ;  /* 0x0000001100079202 */ /* 0x000fe20000000f00 */
[--C-:B------:R-:W-:Y:S01]  /*2a60*/  @!P1 IMAD.MOV.U32 R11, RZ, RZ, R14.reuse ;  /* 0x000000ffff0b9224 */ /* 0x100fe200078e000e */
[----:B------:R-:W-:Y:S01]  /*2a70*/  @!P1 PRMT R14, R20, 0x7610, R14 ;  /* 0x00007610140e9816 */ /* 0x000fe2000000000e */
[----:B------:R-:W-:Y:S01]  /*2a80*/  @!P1 IMAD.MOV.U32 R5, RZ, RZ, R4 ;  /* 0x000000ffff059224 */ /* 0x000fe200078e0004 */
[----:B------:R-:W-:Y:S01]  /*2a90*/  @!P1 MOV R4, R18 ;  /* 0x0000001200049202 */ /* 0x000fe20000000f00 */
[----:B------:R-:W-:Y:S01]  /*2aa0*/  @!P1 IMAD.MOV.U32 R10, RZ, RZ, R19 ;  /* 0x000000ffff0a9224 */ /* 0x000fe200078e0013 */
[----:B------:R-:W-:Y:S01]  /*2ab0*/  MOV R17, R19 ;  /* 0x0000001300117202 */ /* 0x000fe20000000f00 */
[----:B------:R-:W-:Y:S06]  /*2ac0*/  @!P1 BRA `(.L_x_430) ;  /* 0x00000004002c9947 */ /* 0x000fec0003800000 */
.L_x_429:
[----:B------:R-:W-:Y:S01]  /*2ad0*/  SHF.R.U32.HI R18, RZ, 0x2, R7 ;  /* 0x00000002ff127819 */ /* 0x000fe20000011607 */
[----:B------:R-:W-:Y:S01]  /*2ae0*/  IMAD.SHL.U32 R14, R4, 0x10, RZ ;  /* 0x00000010040e7824 */ /* 0x000fe200078e00ff */
[----:B------:R-:W-:Y:S02]  /*2af0*/  IADD3 R6, PT, PT, R6, 0x587c5, RZ ;  /* 0x000587c506067810 */ /* 0x000fe40007ffe0ff */
[----:B------:R-:W-:Y:S02]  /*2b00*/  LOP3.LUT R18, R18, R7, RZ, 0x3c, !PT ;  /* 0x0000000712127212 */ /* 0x000fe400078e3cff */
[----:B------:R-:W-:Y:S03]  /*2b10*/  MOV R3, 0x2f800000 ;  /* 0x2f80000000037802 */ /* 0x000fe60000000f00 */
[C---:B------:R-:W-:Y:S05]  /*2b20*/  IMAD.SHL.U32 R7, R18.reuse, 0x2, RZ ;  /* 0x0000000212077824 */ /* 0x040fea00078e00ff */
[----:B------:R-:W-:Y:S04]  /*2b30*/  LOP3.LUT R7, R18, R7, R14, 0x96, !PT ;  /* 0x0000000712077212 */ /* 0x000fe800078e960e */
[----:B------:R-:W-:Y:S05]  /*2b40*/  LOP3.LUT R5, R7, R4, RZ, 0x3c, !PT ;  /* 0x0000000407057212 */ /* 0x000fea00078e3cff */
[----:B------:R-:W-:Y:S05]  /*2b50*/  IMAD.IADD R2, R5, 0x1, R6 ;  /* 0x0000000105027824 */ /* 0x000fea00078e0206 */
[----:B------:R-:W-:Y:S05]  /*2b60*/  I2FP.F32.U32 R2, R2 ;  /* 0x0000000200027245 */ /* 0x000fea0000201000 */
[----:B------:R-:W-:Y:S04]  /*2b70*/  FFMA R0, R2, R3, 1.1641532182693481445e-10 ;  /* 0x2f00000002007423 */ /* 0x000fe80000000003 */
[----:B------:R-:W-:Y:S01]  /*2b80*/  FFMA R18, -R0, R8, R9 ;  /* 0x0000000800127223 */ /* 0x000fe20000000109 */
[----:B------:R-:W-:Y:S06]  /*2b90*/  BRA.U !UP1, `(.L_x_431) ;  /* 0x0000000109b87547 */ /* 0x000fec000b800000 */
[----:B------:R-:W-:Y:S01]  /*2ba0*/  FMUL R3, R18, UR10 ;  /* 0x0000000a12037c20 */ /* 0x000fe20008400000 */
[----:B------:R-:W-:Y:S01]  /*2bb0*/  HFMA2 R18, -RZ, RZ, -448, 0 ;  /* 0xdf000000ff127431 */ /* 0x000fe200000001ff */
[----:B------:R-:W-:Y:S03]  /*2bc0*/  BSSY.RECONVERGENT B1, `(.L_x_432) ;  /* 0x0000028000017945 */ /* 0x000fe60003800200 */
[----:B------:R-:W-:Y:S11]  /*2bd0*/  FSETP.NAN.AND P1, PT, |R3|, |R3|, PT ;  /* 0x400000030300720b */ /* 0x000ff60003f28200 */
[----:B------:R-:W-:Y:S02]  /*2be0*/  @!UPT UIADD3 URZ, UPT, UPT, URZ, URZ, URZ ;  /* 0x000000fffffff290 */ /* 0x000fe4000fffe0ff */
[----:B------:R-:W-:Y:S05]  /*2bf0*/  @P1 BRA `(.L_x_433) ;  /* 0x0000000000901947 */ /* 0x000fea0003800000 */
[----:B------:R-:W-:Y:S02]  /*2c00*/  FSETP.GE.AND P1, PT, R3, 9.22337203685477580800e+18, PT ;  /* 0x5f0000000300780b */ /* 0x000fe40003f26000 */
[----:B------:R-:W-:Y:S11]  /*2c10*/  MOV R18, 0x5f000000 ;  /* 0x5f00000000127802 */ /* 0x000ff60000000f00 */
[----:B------:R-:W-:Y:S05]  /*2c20*/  @P1 BRA `(.L_x_433) ;  /* 0x0000000000841947 */ /* 0x000fea0003800000 */
[----:B------:R-:W-:Y:S02]  /*2c30*/  FSETP.GTU.AND P1, PT, R3, -9.22337203685477580800e+18, PT ;  /* 0xdf0000000300780b */ /* 0x000fe40003f2c000 */
[----:B------:R-:W-:Y:S11]  /*2c40*/  MOV R18, 0xdf000000 ;  /* 0xdf00000000127802 */ /* 0x000ff60000000f00 */
[----:B------:R-:W-:Y:S05]  /*2c50*/  @!P1 BRA `(.L_x_433) ;  /* 0x0000000000789947 */ /* 0x000fea0003800000 */
[----:B------:R-:W-:Y:S01]  /*2c60*/  IMAD.MOV.U32 R19, RZ, RZ, RZ ;  /* 0x000000ffff137224 */ /* 0x000fe200078e00ff */
[----:B------:R-:W-:Y:S01]  /*2c70*/  SHF.R.U32.HI R2, RZ, 0x17, R3 ;  /* 0x00000017ff027819 */ /* 0x000fe20000011603 */
[----:B------:R-:W-:Y:S01]  /*2c80*/  HFMA2 R0, -RZ, RZ, 0, 0 ;  /* 0x00000000ff007431 */ /* 0x000fe200000001ff */
[----:B------:R-:W-:Y:S01]  /*2c90*/  BSSY.RECONVERGENT B0, `(.L_x_434) ;  /* 0x0000012000007945 */ /* 0x000fe20003800200 */
[----:B------:R-:W-:Y:S01]  /*2ca0*/  IMAD.MOV.U32 R7, RZ, RZ, RZ ;  /* 0x000000ffff077224 */ /* 0x000fe200078e00ff */
[----:B------:R-:W-:Y:S01]  /*2cb0*/  LOP3.LUT R2, R2, 0xff, RZ, 0xc0, !PT ;  /* 0x000000ff02027812 */ /* 0x000fe200078ec0ff */
[----:B------:R-:W-:Y:S03]  /*2cc0*/  IMAD.MOV.U32 R14, RZ, RZ, RZ ;  /* 0x000000ffff0e7224 */ /* 0x000fe600078e00ff */
[----:B------:R-:W-:Y:S11]  /*2cd0*/  ISETP.GE.U32.AND P1, PT, R2, 0x7e, PT ;  /* 0x0000007e0200780c */ /* 0x000ff60003f26070 */
[----:B------:R-:W-:Y:S02]  /*2ce0*/  @!UPT UIADD3 URZ, UPT, UPT, URZ, URZ, URZ ;  /* 0x000000fffffff290 */ /* 0x000fe4000fffe0ff */
[----:B------:R-:W-:Y:S05]  /*2cf0*/  @!P1 BRA `(.L_x_435) ;  /* 0x00000000002c9947 */ /* 0x000fea0003800000 */
[----:B------:R-:W-:Y:S01]  /*2d00*/  ISETP.NE.AND P1, PT, R2, 0xbd, PT ;  /* 0x000000bd0200780c */ /* 0x000fe20003f25270 */
[----:B------:R-:W-:Y:S02]  /*2d10*/  IMAD.SHL.U32 R0, R3, 0x80, RZ ;  /* 0x0000008003007824 */ /* 0x000fe400078e00ff */
[----:B------:R-:W-:Y:S03]  /*2d20*/  IMAD.MOV.U32 R7, RZ, RZ, RZ ;  /* 0x000000ffff077224 */ /* 0x000fe600078e00ff */
[----:B------:R-:W-:Y:S04]  /*2d30*/  LOP3.LUT R0, R0, 0x3fffff80, RZ, 0xc0, !PT ;  /* 0x3fffff8000007812 */ /* 0x000fe800078ec0ff */
[----:B------:R-:W-:Y:S03]  /*2d40*/  LOP3.LUT R0, R0, 0x40000000, RZ, 0xfc, !PT ;  /* 0x4000000000007812 */ /* 0x000fe600078efcff */
[C---:B------:R-:W-:Y:S01]  /*2d50*/  @P1 IADD3 R23, PT, PT, -R2.reuse, 0xbd, RZ ;  /* 0x000000bd02171810 */ /* 0x040fe20007ffe1ff */
[----:B------:R-:W-:Y:S03]  /*2d60*/  @P1 VIADD R21, R2, 0xffffff83 ;  /* 0xffffff8302151836 */ /* 0x000fe60000000000 */
[--C-:B------:R-:W-:Y:S02]  /*2d70*/  @P1 SHF.R.U64 R7, RZ, R23, R0.reuse ;  /* 0x00000017ff071219 */ /* 0x100fe40000001200 */
[--C-:B------:R-:W-:Y:S02]  /*2d80*/  @P1 SHF.L.U64.HI R21, RZ, R21, R0.reuse ;  /* 0x00000015ff151219 */ /* 0x100fe40000010200 */
[----:B------:R-:W-:Y:S02]  /*2d90*/  @P1 SHF.R.U32.HI R0, RZ, R23, R0 ;  /* 0x00000017ff001219 */ /* 0x000fe40000011600 */
[----:B------:R-:W-:Y:S02]  /*2da0*/  @P1 SHF.R.U32.HI R14, RZ, 0x1f, R21 ;  /* 0x0000001fff0e1819 */ /* 0x000fe40000011615 */
.L_x_435:
[----:B---3--:R-:W-:Y:S05]  /*2db0*/  BSYNC.RECONVERGENT B0 ;  /* 0x0000000000007941 */ /* 0x008fea0003800200 */
.L_x_434:
[----:B------:R-:W-:Y:S02]  /*2dc0*/  IADD3 R7, P1, PT, R7, R14, RZ ;  /* 0x0000000e07077210 */ /* 0x000fe40007f3e0ff */
[----:B------:R-:W-:Y:S03]  /*2dd0*/  ISETP.GE.AND P2, PT, R3, RZ, PT ;  /* 0x000000ff0300720c */ /* 0x000fe60003f46270 */
[----:B------:R-:W-:Y:S01]  /*2de0*/  IMAD.X R19, R0, 0x1, R19, P1 ;  /* 0x0000000100137824 */ /* 0x000fe200008e0613 */
[-C--:B------:R-:W-:Y:S04]  /*2df0*/  IADD3 R0, P1, PT, RZ, -R7.reuse, RZ ;  /* 0x80000007ff007210 */ /* 0x080fe80007f3e0ff */
[----:B------:R-:W-:Y:S01]  /*2e00*/  SEL R20, R0, R7, !P2 ;  /* 0x0000000700147207 */ /* 0x000fe20005000000 */
[----:B------:R-:W-:Y:S05]  /*2e10*/  IMAD.X R2, RZ, RZ, ~R19, P1 ;  /* 0x000000ffff027224 */ /* 0x000fea00008e0e13 */
[----:B------:R-:W-:Y:S04]  /*2e20*/  SEL R21, R2, R19, !P2 ;  /* 0x0000001302157207 */ /* 0x000fe80005000000 */
[----:B------:R0:W1:Y:S03]  /*2e30*/  I2F.S64 R18, R20 ;  /* 0x0000001400127312 */ /* 0x0000660000301400 */
.L_x_433:
[----:B---3--:R-:W-:Y:S05]  /*2e40*/  BSYNC.RECONVERGENT B1 ;  /* 0x0000000000017941 */ /* 0x008fea0003800200 */
.L_x_432:
[----:B-1----:R-:W-:Y:S05]  /*2e50*/  FMUL R14, R18, UR9 ;  /* 0x00000009120e7c20 */ /* 0x002fea0008400000 */
[----:B------:R-:W-:Y:S01]  /*2e60*/  F2FP.F16.F32.PACK_AB R14, RZ, R14 ;  /* 0x0000000eff0e723e */ /* 0x000fe200000000ff */
[----:B------:R-:W-:Y:S05]  /*2e70*/  BRA `(.L_x_436) ;  /* 0x0000000000047947 */ /* 0x000fea0003800000 */
.L_x_431:
[----:B------:R-:W-:Y:S02]  /*2e80*/  F2FP.F16.F32.PACK_AB R14, RZ, R18 ;  /* 0x00000012ff0e723e */ /* 0x000fe400000000ff */
.L_x_436:
[----:B------:R-:W-:Y:S01]  /*2e90*/  MOV R7, R17 ;  /* 0x0000001100077202 */ /* 0x000fe20000000f00 */
[----:B------:R-:W-:Y:S06]  /*2ea0*/  BRA.U !UP0, `(.L_x_430) ;  /* 0x0000000108347547 */ /* 0x000fec000b800000 */
[----:B------:R-:W-:Y:S02]  /*2eb0*/  HSETP2.NEU.AND P1, PT, R14.H0_H0, RZ.H0_H0, PT ;  /* 0x200000ff0e007234 */ /* 0x000fe40003f2d800 */
[----:B------:R-:W-:Y:S11]  /*2ec0*/  MOV R7, R17 ;  /* 0x0000001100077202 */ /* 0x000ff60000000f00 */
[----:B------:R-:W-:Y:S05]  /*2ed0*/  @P1 BRA `(.L_x_430) ;  /* 0x0000000000281947 */ /* 0x000fea0003800000 */
[C---:B------:R-:W-:Y:S01]  /*2ee0*/  FSETP.GT.AND P3, PT, R18.reuse, RZ, PT ;  /* 0x000000ff1200720b */ /* 0x040fe20003f64000 */
[----:B------:R-:W-:Y:S11]  /*2ef0*/  IMAD.MOV.U32 R7, RZ, RZ, R17 ;  /* 0x000000ffff077224 */ /* 0x000ff600078e0011 */
[----:B------:R-:W-:Y:S01]  /*2f00*/  @!UPT UIADD3 URZ, UPT, UPT, URZ, URZ, URZ ;  /* 0x000000fffffff290 */ /* 0x000fe2000fffe0ff */
[C---:B------:R-:W-:Y:S01]  /*2f10*/  @P3 FADD R14, R18.reuse, 1 ;  /* 0x3f800000120e3421 */ /* 0x040fe20000000000 */
[----:B------:R-:W-:Y:S04]  /*2f20*/  @!P3 FADD R18, R18, -1 ;  /* 0xbf8000001212b421 */ /* 0x000fe80000000000 */
[CC--:B------:R-:W-:Y:S02]  /*2f30*/  @P3 FSETP.GEU.AND P2, PT, R14.reuse, R9.reuse, PT ;  /* 0x000000090e00320b */ /* 0x0c0fe40003f4e000 */
[----:B------:R-:W-:Y:S02]  /*2f40*/  @!P3 FSETP.GEU.AND P1, PT, R15, R18, PT ;  /* 0x000000120f00b20b */ /* 0x000fe40003f2e000 */
[----:B------:R-:W-:Y:S02]  /*2f50*/  @P3 FSEL R14, R14, R9, !P2 ;  /* 0x000000090e0e3208 */ /* 0x000fe40005000000 */
[----:B------:R-:W-:Y:S04]  /*2f60*/  @!P3 FSEL R14, R18, R15, !P1 ;  /* 0x0000000f120eb208 */ /* 0x000fe80004800000 */
[----:B------:R-:W-:Y:S02]  /*2f70*/  F2FP.F16.F32.PACK_AB R14, RZ, R14 ;  /* 0x0000000eff0e723e */ /* 0x000fe400000000ff */
.L_x_430:
[----:B---3--:R-:W-:Y:S05]  /*2f80*/  BSYNC.RECONVERGENT B2 ;  /* 0x0000000000027941 */ /* 0x008fea0003800200 */
.L_x_428:
[C---:B------:R-:W-:Y:S04]  /*2f90*/  LEA R2, P1, R13.reuse, UR4, 0x1 ;  /* 0x000000040d027c11 */ /* 0x040fe8000f8208ff */
[--C-:B------:R-:W-:Y:S02]  /*2fa0*/  LEA.HI.X R3, R13, UR5, R12.reuse, 0x1, P1 ;  /* 0x000000050d037c11 */ /* 0x100fe400088f0c0c */
[----:B------:R-:W-:Y:S03]  /*2fb0*/  IADD3 R13, P1, PT, R16, R13, RZ ;  /* 0x0000000d100d7210 */ /* 0x000fe60007f3e0ff */
[----:B------:R1:W-:Y:S02]  /*2fc0*/  STG.E.U16 desc[UR18][R2.64], R14 ;  /* 0x0000000e02007986 */ /* 0x0003e4000c101512 */
[----:B------:R-:W-:Y:S01]  /*2fd0*/  IMAD.X R12, RZ, RZ, R12, P1 ;  /* 0x000000ffff0c7224 */ /* 0x000fe200008e060c */
[----:B------:R-:W-:Y:S04]  /*2fe0*/  ISETP.GE.U32.AND P1, PT, R13, UR6, PT ;  /* 0x000000060d007c0c */ /* 0x000fe8000bf26070 */
[----:B------:R-:W-:Y:S11]  /*2ff0*/  ISETP.GE.U32.AND.EX P1, PT, R12, UR7, PT, P1 ;  /* 0x000000070c007c0c */ /* 0x000ff6000bf26110 */
[----:B------:R-:W-:Y:S02]  /*3000*/  @!UPT UIADD3 URZ, UPT, UPT, URZ, URZ, URZ ;  /* 0x000000fffffff290 */ /* 0x000fe4000fffe0ff */
[----:B------:R-:W-:Y:S05]  /*3010*/  @!P1 BRA `(.L_x_437) ;  /* 0xfffffff800209947 */ /* 0x000fea000383ffff */
[----:B------:R-:W-:Y:S05]  /*3020*/  BSYNC.RECONVERGENT B3 ;  /* 0x0000000000037941 */ /* 0x000fea0003800200 */
.L_x_427:
[----:B------:R-:W-:Y:S05]  /*3030*/  EXIT ;  /* 0x000000000000794d */ /* 0x000fea0003800000 */
.L_x_438:
        /* <DEDUP_REMOVED lines=12> */
.L_x_2155:


//--------------------- .text._ZN7cutlass13device_kernelINS_4gemm6kernel13GemmUniversalIN4cute5tupleIJiiiiEEENS1_10collective13CollectiveMmaINS1_35MainloopSm100TmaUmmaWarpSpecializedILi6ELi2ELi4ENS5_IJNS4_1CILi2EEESB_NSA_ILi1EEEEEEEENS5_IJNSA_ILi128EEESF_NSA_ILi64EEEEEENS_6half_tENS5_IJlSC_lEEESI_SJ_NS4_8TiledMMAINS4_8MMA_AtomIJNS4_20SM100_MMA_F16BF16_SSISI_SI_fLi128ELi128ELNS4_4UMMA5MajorE0ELSO_0ELNSN_7ScaleInE0ELSP_0EEEEEENS4_6LayoutINS5_IJSC_SC_SC_EEENS5_IJNSA_ILi0EEESU_SU_EEEEENS5_IJNS4_10UnderscoreESX_SX_EEEEENS4_23SM90_TMA_LOAD_MULTICASTENS4_14ComposedLayoutINS4_7SwizzleILi3ELi4ELi3EEENS4_18smem_ptr_flag_bitsILi16EEENSS_INS5_IJNSA_ILi8EEESG_EEENS5_IJSG_SC_EEEEEEEvNS4_8identityES10_S1A_vS1B_EENS_8epilogue10collective18CollectiveEpilogueINS1D_26Sm100NoSmemWarpSpecializedEJNS5_IJSF_SG_EEESI_NS5_IJSC_llEEESI_S1I_NS1D_6fusion15Sm90TreeVisitorINS1J_11Sm90ComputeINS_24homogeneous_multiply_addESI_fLNS_15FloatRoundStyleE2EvEEJNS1J_19Sm90ScalarBroadcastIfSV_Li1ENS_10multipliesEEENS1J_12Sm90SrcFetchISI_EENS1K_INS1L_IS1Q_ffLS1N_2EvEEJS1R_NS1J_12Sm90AccFetchEEEEEEENS4_5SM1004TMEM4LOAD26SM100_TMEM_LOAD_16dp256b8xES16_S16_EEEvvEEEEvNT_6ParamsE --------------------------
	.section	.text._ZN7cutlass13device_kernelINS_4gemm6kernel13GemmUniversalIN4cute5tupleIJiiiiEEENS1_10collective13CollectiveMmaINS1_35MainloopSm100TmaUmmaWarpSpecializedILi6ELi2ELi4ENS5_IJNS4_1CILi2EEESB_NSA_ILi1EEEEEEEENS5_IJNSA_ILi128EEESF_NSA_ILi64EEEEEENS_6half_tENS5_IJlSC_lEEESI_SJ_NS4_8TiledMMAINS4_8MMA_AtomIJNS4_20SM100_MMA_F16BF16_SSISI_SI_fLi128ELi128ELNS4_4UMMA5MajorE0ELSO_0ELNSN_7ScaleInE0ELSP_0EEEEEENS4_6LayoutINS5_IJSC_SC_SC_EEENS5_IJNSA_ILi0EEESU_SU_EEEEENS5_IJNS4_10UnderscoreESX_SX_EEEEENS4_23SM90_TMA_LOAD_MULTICASTENS4_14ComposedLayoutINS4_7SwizzleILi3ELi4ELi3EEENS4_18smem_ptr_flag_bitsILi16EEENSS_INS5_IJNSA_ILi8EEESG_EEENS5_IJSG_SC_EEEEEEEvNS4_8identityES10_S1A_vS1B_EENS_8epilogue10collective18CollectiveEpilogueINS1D_26Sm100NoSmemWarpSpecializedEJNS5_IJSF_SG_EEESI_NS5_IJSC_llEEESI_S1I_NS1D_6fusion15Sm90TreeVisitorINS1J_11Sm90ComputeINS_24homogeneous_multiply_addESI_fLNS_15FloatRoundStyleE2EvEEJNS1J_19Sm90ScalarBroadcastIfSV_Li1ENS_10multipliesEEENS1J_12Sm90SrcFetchISI_EENS1K_INS1L_IS1Q_ffLS1N_2EvEEJS1R_NS1J_12Sm90AccFetchEEEEEEENS4_5SM1004TMEM4LOAD26SM100_TMEM_LOAD_16dp256b8xES16_S16_EEEvvEEEEvNT_6ParamsE,"ax",@progbits
	.align	128
.text._ZN7cutlass13device_kernelINS_4gemm6kernel13GemmUniversalIN4cute5tupleIJiiiiEEENS1_10collective13CollectiveMmaINS1_35MainloopSm100TmaUmmaWarpSpecializedILi6ELi2ELi4ENS5_IJNS4_1CILi2EEESB_NSA_ILi1EEEEEEEENS5_IJNSA_ILi128EEESF_NSA_ILi64EEEEEENS_6half_tENS5_IJlSC_lEEESI_SJ_NS4_8TiledMMAINS4_8MMA_AtomIJNS4_20SM100_MMA_F16BF16_SSISI_SI_fLi128ELi128ELNS4_4UMMA5MajorE0ELSO_0ELNSN_7ScaleInE0ELSP_0EEEEEENS4_6LayoutINS5_IJSC_SC_SC_EEENS5_IJNSA_ILi0EEESU_SU_EEEEENS5_IJNS4_10UnderscoreESX_SX_EEEEENS4_23SM90_TMA_LOAD_MULTICASTENS4_14ComposedLayoutINS4_7SwizzleILi3ELi4ELi3EEENS4_18smem_ptr_flag_bitsILi16EEENSS_INS5_IJNSA_ILi8EEESG_EEENS5_IJSG_SC_EEEEEEEvNS4_8identityES10_S1A_vS1B_EENS_8epilogue10collective18CollectiveEpilogueINS1D_26Sm100NoSmemWarpSpecializedEJNS5_IJSF_SG_EEESI_NS5_IJSC_llEEESI_S1I_NS1D_6fusion15Sm90TreeVisitorINS1J_11Sm90ComputeINS_24homogeneous_multiply_addESI_fLNS_15FloatRoundStyleE2EvEEJNS1J_19Sm90ScalarBroadcastIfSV_Li1ENS_10multipliesEEENS1J_12Sm90SrcFetchISI_EENS1K_INS1L_IS1Q_ffLS1N_2EvEEJS1R_NS1J_12Sm90AccFetchEEEEEEENS4_5SM1004TMEM4LOAD26SM100_TMEM_LOAD_16dp256b8xES16_S16_EEEvvEEEEvNT_6ParamsE:
        .type           _ZN7cutlass13device_kernelINS_4gemm6kernel13GemmUniversalIN4cute5tupleIJiiiiEEENS1_10collective13CollectiveMmaINS1_35MainloopSm100TmaUmmaWarpSpecializedILi6ELi2ELi4ENS5_IJNS4_1CILi2EEESB_NSA_ILi1EEEEEEEENS5_IJNSA_ILi128EEESF_NSA_ILi64EEEEEENS_6half_tENS5_IJlSC_lEEESI_SJ_NS4_8TiledMMAINS4_8MMA_AtomIJNS4_20SM100_MMA_F16BF16_SSISI_SI_fLi128ELi128ELNS4_4UMMA5MajorE0ELSO_0ELNSN_7ScaleInE0ELSP_0EEEEEENS4_6LayoutINS5_IJSC_SC_SC_EEENS5_IJNSA_ILi0EEESU_SU_EEEEENS5_IJNS4_10UnderscoreESX_SX_EEEEENS4_23SM90_TMA_LOAD_MULTICASTENS4_14ComposedLayoutINS4_7SwizzleILi3ELi4ELi3EEENS4_18smem_ptr_flag_bitsILi16EEENSS_INS5_IJNSA_ILi8EEESG_EEENS5_IJSG_SC_EEEEEEEvNS4_8identityES10_S1A_vS1B_EENS_8epilogue10collective18CollectiveEpilogueINS1D_26Sm100NoSmemWarpSpecializedEJNS5_IJSF_SG_EEESI_NS5_IJSC_llEEESI_S1I_NS1D_6fusion15Sm90TreeVisitorINS1J_11Sm90ComputeINS_24homogeneous_multiply_addESI_fLNS_15FloatRoundStyleE2EvEEJNS1J_19Sm90ScalarBroadcastIfSV_Li1ENS_10multipliesEEENS1J_12Sm90SrcFetchISI_EENS1K_INS1L_IS1Q_ffLS1N_2EvEEJS1R_NS1J_12Sm90AccFetchEEEEEEENS4_5SM1004TMEM4LOAD26SM100_TMEM_LOAD_16dp256b8xES16_S16_EEEvvEEEEvNT_6ParamsE,@function
        .size           _ZN7cutlass13device_kernelINS_4gemm6kernel13GemmUniversalIN4cute5tupleIJiiiiEEENS1_10collective13CollectiveMmaINS1_35MainloopSm100TmaUmmaWarpSpecializedILi6ELi2ELi4ENS5_IJNS4_1CILi2EEESB_NSA_ILi1EEEEEEEENS5_IJNSA_ILi128EEESF_NSA_ILi64EEEEEENS_6half_tENS5_IJlSC_lEEESI_SJ_NS4_8TiledMMAINS4_8MMA_AtomIJNS4_20SM100_MMA_F16BF16_SSISI_SI_fLi128ELi128ELNS4_4UMMA5MajorE0ELSO_0ELNSN_7ScaleInE0ELSP_0EEEEEENS4_6LayoutINS5_IJSC_SC_SC_EEENS5_IJNSA_ILi0EEESU_SU_EEEEENS5_IJNS4_10UnderscoreESX_SX_EEEEENS4_23SM90_TMA_LOAD_MULTICASTENS4_14ComposedLayoutINS4_7SwizzleILi3ELi4ELi3EEENS4_18smem_ptr_flag_bitsILi16EEENSS_INS5_IJNSA_ILi8EEESG_EEENS5_IJSG_SC_EEEEEEEvNS4_8identityES10_S1A_vS1B_EENS_8epilogue10collective18CollectiveEpilogueINS1D_26Sm100NoSmemWarpSpecializedEJNS5_IJSF_SG_EEESI_NS5_IJSC_llEEESI_S1I_NS1D_6fusion15Sm90TreeVisitorINS1J_11Sm90ComputeINS_24homogeneous_multiply_addESI_fLNS_15FloatRoundStyleE2EvEEJNS1J_19Sm90ScalarBroadcastIfSV_Li1ENS_10multipliesEEENS1J_12Sm90SrcFetchISI_EENS1K_INS1L_IS1Q_ffLS1N_2EvEEJS1R_NS1J_12Sm90AccFetchEEEEEEENS4_5SM1004TMEM4LOAD26SM100_TMEM_LOAD_16dp256b8xES16_S16_EEEvvEEEEvNT_6ParamsE,(.L_x_2120 - _ZN7cutlass13device_kernelINS_4gemm6kernel13GemmUniversalIN4cute5tupleIJiiiiEEENS1_10collective13CollectiveMmaINS1_35MainloopSm100TmaUmmaWarpSpecializedILi6ELi2ELi4ENS5_IJNS4_1CILi2EEESB_NSA_ILi1EEEEEEEENS5_IJNSA_ILi128EEESF_NSA_ILi64EEEEEENS_6half_tENS5_IJlSC_lEEESI_SJ_NS4_8TiledMMAINS4_8MMA_AtomIJNS4_20SM100_MMA_F16BF16_SSISI_SI_fLi128ELi128ELNS4_4UMMA5MajorE0ELSO_0ELNSN_7ScaleInE0ELSP_0EEEEEENS4_6LayoutINS5_IJSC_SC_SC_EEENS5_IJNSA_ILi0EEESU_SU_EEEEENS5_IJNS4_10UnderscoreESX_SX_EEEEENS4_23SM90_TMA_LOAD_MULTICASTENS4_14ComposedLayoutINS4_7SwizzleILi3ELi4ELi3EEENS4_18smem_ptr_flag_bitsILi16EEENSS_INS5_IJNSA_ILi8EEESG_EEENS5_IJSG_SC_EEEEEEEvNS4_8identityES10_S1A_vS1B_EENS_8epilogue10collective18CollectiveEpilogueINS1D_26Sm100NoSmemWarpSpecializedEJNS5_IJSF_SG_EEESI_NS5_IJSC_llEEESI_S1I_NS1D_6fusion15Sm90TreeVisitorINS1J_11Sm90ComputeINS_24homogeneous_multiply_addESI_fLNS_15FloatRoundStyleE2EvEEJNS1J_19Sm90ScalarBroadcastIfSV_Li1ENS_10multipliesEEENS1J_12Sm90SrcFetchISI_EENS1K_INS1L_IS1Q_ffLS1N_2EvEEJS1R_NS1J_12Sm90AccFetchEEEEEEENS4_5SM1004TMEM4LOAD26SM100_TMEM_LOAD_16dp256b8xES16_S16_EEEvvEEEEvNT_6ParamsE)
        .other          _ZN7cutlass13device_kernelINS_4gemm6kernel13GemmUniversalIN4cute5tupleIJiiiiEEENS1_10collective13CollectiveMmaINS1_35MainloopSm100TmaUmmaWarpSpecializedILi6ELi2ELi4ENS5_IJNS4_1CILi2EEESB_NSA_ILi1EEEEEEEENS5_IJNSA_ILi128EEESF_NSA_ILi64EEEEEENS_6half_tENS5_IJlSC_lEEESI_SJ_NS4_8TiledMMAINS4_8MMA_AtomIJNS4_20SM100_MMA_F16BF16_SSISI_SI_fLi128ELi128ELNS4_4UMMA5MajorE0ELSO_0ELNSN_7ScaleInE0ELSP_0EEEEEENS4_6LayoutINS5_IJSC_SC_SC_EEENS5_IJNSA_ILi0EEESU_SU_EEEEENS5_IJNS4_10UnderscoreESX_SX_EEEEENS4_23SM90_TMA_LOAD_MULTICASTENS4_14ComposedLayoutINS4_7SwizzleILi3ELi4ELi3EEENS4_18smem_ptr_flag_bitsILi16EEENSS_INS5_IJNSA_ILi8EEESG_EEENS5_IJSG_SC_EEEEEEEvNS4_8identityES10_S1A_vS1B_EENS_8epilogue10collective18CollectiveEpilogueINS1D_26Sm100NoSmemWarpSpecializedEJNS5_IJSF_SG_EEESI_NS5_IJSC_llEEESI_S1I_NS1D_6fusion15Sm90TreeVisitorINS1J_11Sm90ComputeINS_24homogeneous_multiply_addESI_fLNS_15FloatRoundStyleE2EvEEJNS1J_19Sm90ScalarBroadcastIfSV_Li1ENS_10multipliesEEENS1J_12Sm90SrcFetchISI_EENS1K_INS1L_IS1Q_ffLS1N_2EvEEJS1R_NS1J_12Sm90AccFetchEEEEEEENS4_5SM1004TMEM4LOAD26SM100_TMEM_LOAD_16dp256b8xES16_S16_EEEvvEEEEvNT_6ParamsE,@"STO_CUDA_ENTRY STV_DEFAULT"
_ZN7cutlass13device_kernelINS_4gemm6kernel13GemmUniversalIN4cute5tupleIJiiiiEEENS1_10collective13CollectiveMmaINS1_35MainloopSm100TmaUmmaWarpSpecializedILi6ELi2ELi4ENS5_IJNS4_1CILi2EEESB_NSA_ILi1EEEEEEEENS5_IJNSA_ILi128EEESF_NSA_ILi64EEEEEENS_6half_tENS5_IJlSC_lEEESI_SJ_NS4_8TiledMMAINS4_8MMA_AtomIJNS4_20SM100_MMA_F16BF16_SSISI_SI_fLi128ELi128ELNS4_4UMMA5MajorE0ELSO_0ELNSN_7ScaleInE0ELSP_0EEEEEENS4_6LayoutINS5_IJSC_SC_SC_EEENS5_IJNSA_ILi0EEESU_SU_EEEEENS5_IJNS4_10UnderscoreESX_SX_EEEEENS4_23SM90_TMA_LOAD_MULTICASTENS4_14ComposedLayoutINS4_7SwizzleILi3ELi4ELi3EEENS4_18smem_ptr_flag_bitsILi16EEENSS_INS5_IJNSA_ILi8EEESG_EEENS5_IJSG_SC_EEEEEEEvNS4_8identityES10_S1A_vS1B_EENS_8epilogue10collective18CollectiveEpilogueINS1D_26Sm100NoSmemWarpSpecializedEJNS5_IJSF_SG_EEESI_NS5_IJSC_llEEESI_S1I_NS1D_6fusion15Sm90TreeVisitorINS1J_11Sm90ComputeINS_24homogeneous_multiply_addESI_fLNS_15FloatRoundStyleE2EvEEJNS1J_19Sm90ScalarBroadcastIfSV_Li1ENS_10multipliesEEENS1J_12Sm90SrcFetchISI_EENS1K_INS1L_IS1Q_ffLS1N_2EvEEJS1R_NS1J_12Sm90AccFetchEEEEEEENS4_5SM1004TMEM4LOAD26SM100_TMEM_LOAD_16dp256b8xES16_S16_EEEvvEEEEvNT_6ParamsE:
[----:B------:R-:W0:Y:S01]  /*0000*/  LDC R1, c[0x0][0x37c] ;  /* 0x0000df00ff017b82 */ /* 0x000e220000000800 */
[----:B------:R-:W1:Y:S01]  /*0010*/  LDCU.64 UR6, c[0x0][0x888] ;  /* 0x00011100ff0677ac */ /* 0x000e620008000a00 */
[----:B------:R-:W2:Y:S01]  /*0020*/  LDCU.64 UR4, c[0x0][0x8a8] ;  /* 0x00011500ff0477ac */ /* 0x000ea20008000a00 */
[----:B------:R-:W3:Y:S01]  /*0030*/  LDCU.64 UR60, c[0x0][0x358] ;  /* 0x00006b00ff3c77ac */ /* 0x000ee20008000a00 */
[----:B-1----:R-:W-:Y:S02]  /*0040*/  ISETP.NE.U32.AND P1, PT, RZ, UR6, PT ;  /* 0x00000006ff007c0c */ /* 0x002fe4000bf25070 */
[----:B--2---:R-:W-:Y:S02]  /*0050*/  ISETP.NE.U32.AND P0, PT, RZ, UR4, PT ;  /* 0x00000004ff007c0c */ /* 0x004fe4000bf05070 */
[----:B------:R-:W-:Y:S02]  /*0060*/  ISETP.NE.AND.EX P2, PT, RZ, UR7, PT, P1 ;  /* 0x00000007ff007c0c */ /* 0x000fe4000bf45310 */
[----:B------:R-:W-:-:S11]  /*0070*/  ISETP.NE.AND.EX P1, PT, RZ, UR5, PT, P0 ;  /* 0x00000005ff007c0c */ /* 0x000fd6000bf25300 */
[----:B------:R-:W3:Y:S08]  /*0080*/  @P2 LDC.64 R4, c[0x0][0x888] ;  /* 0x00022200ff042b82 */ /* 0x000ef00000000a00 */
[----:B------:R-:W1:Y:S01]  /*0090*/  @P1 LDC.64 R2, c[0x0][0x8a8] ;  /* 0x00022a00ff021b82 */ /* 0x000e620000000a00 */
[----:B---3--:R2:W5:Y:S04]  /*00a0*/  @P2 LDG.E R99, desc[UR60][R4.64] ;  /* 0x0000003c04632981 */ /* 0x008568000c1e1900 */
[----:B-1----:R2:W5:Y:S01]  /*00b0*/  @P1 LDG.E R93, desc[UR60][R2.64] ;  /* 0x0000003c025d1981 */ /* 0x002562000c1e1900 */
[----:B------:R-:W-:Y:S01]  /*00c0*/  ELECT P3, URZ, PT ;  /* 0x0000000000ff782f */ /* 0x000fe20003860000 */
[----:B------:R-:W-:Y:S01]  /*00d0*/  BSSY.RECONVERGENT B0, `(.L_x_439) ;  /* 0x0000010000007945 */ /* 0x000fe20003800200 */
[----:B------:R-:W1:Y:S02]  /*00e0*/  S2R R92, SR_TID.X ;  /* 0x00000000005c7919 */ /* 0x000e640000002100 */
[----:B-1----:R-:W-:-:S05]  /*00f0*/  SHF.R.U32.HI R161, RZ, 0x5, R92 ;  /* 0x00000005ffa17819 */ /* 0x002fca000001165c */
[----:B------:R-:W1:Y:S02]  /*0100*/  SHFL.IDX PT, R0, R161, RZ, 0x1f ;  /* 0x00001fffa1007589 */ /* 0x000e6400000e0000 */
[----:B-1----:R-:W-:-:S13]  /*0110*/  R2UR UR11, R0 ;  /* 0x00000000000b72ca */ /* 0x002fda00000e0000 */
[----:B------:R-:W-:-:S05]  /*0120*/  IMAD.U32 R0, RZ, RZ, UR11 ;  /* 0x0000000bff007e24 */ /* 0x000fca000f8e00ff */
[----:B------:R-:W-:-:S13]  /*0130*/  ISETP.NE.OR P0, PT, R0, 0x1, !P3 ;  /* 0x000000010000780c */ /* 0x000fda0005f05670 */
[----:B0-2---:R-:W-:Y:S05]  /*0140*/  @P0 BRA `(.L_x_440) ;  /* 0x0000000000200947 */ /* 0x005fea0003800000 */
[----:B------:R-:W0:Y:S02]  /*0150*/  LDCU.64 UR4, c[0x0][0x348] ;  /* 0x00006900ff0477ac */ /* 0x000e240008000a00 */
[----:B0-----:R-:W-:Y:S02]  /*0160*/  UIADD3 UR6, UP1, UPT, UR4, 0x80, URZ ;  /* 0x0000008004067890 */ /* 0x001fe4000ff3e0ff */
[----:B------:R-:W-:Y:S02]  /*0170*/  UIADD3 UR4, UP0, UPT, UR4, 0x180, URZ ;  /* 0x0000018004047890 */ /* 0x000fe4000ff1e0ff */
[----:B------:R-:W-:Y:S02]  /*0180*/  UIADD3.X UR7, UPT, UPT, URZ, UR5, URZ, UP1, !UPT ;  /* 0x00000005ff077290 */ /* 0x000fe40008ffe4ff */
[----:B------:R-:W-:-:S07]  /*0190*/  UIADD3.X UR5, UPT, UPT, URZ, UR5, URZ, UP0, !UPT ;  /* 0x00000005ff057290 */ /* 0x000fce00087fe4ff */
[----:B------:R0:W-:Y:S02]  /*01a0*/  UTMACCTL.PF [UR6] ;  /* 0x00000000060079b9 */ /* 0x0001e40008040000 */
[----:B------:R0:W-:Y:S02]  /*01b0*/  UTMACCTL.PF [UR4] ;  /* 0x00000000040079b9 */ /* 0x0001e40008040000 */
[----:B0-----:R-:W-:Y:S01]  /*01c0*/  NOP ;  /* 0x0000000000007918 */ /* 0x001fe20000000000 */
.L_x_440:
[----:B------:R-:W-:Y:S05]  /*01d0*/  BSYNC.RECONVERGENT B0 ;  /* 0x0000000000007941 */ /* 0x000fea0003800200 */
.L_x_439:
[----:B------:R-:W0:Y:S02]  /*01e0*/  SHFL.IDX PT, R2, R161, RZ, 0x1f ;  /* 0x00001fffa1027589 */ /* 0x000e2400000e0000 */
[----:B0-----:R-:W-:-:S13]  /*01f0*/  ISETP.NE.AND P0, PT, R2, RZ, PT ;  /* 0x000000ff0200720c */ /* 0x001fda0003f05270 */
[----:B------:R-:W-:Y:S05]  /*0200*/  @P0 BRA `(.L_x_441) ;  /* 0x0000000000680947 */ /* 0x000fea0003800000 */
[----:B------:R-:W0:Y:S01]  /*0210*/  S2UR UR6, SR_CgaCtaId ;  /* 0x00000000000679c3 */ /* 0x000e220000008800 */
[----:B------:R-:W-:Y:S01]  /*0220*/  UMOV UR7, 0x400 ;  /* 0x0000040000077882 */ /* 0x000fe20000000000 */
[----:B------:R-:W-:Y:S01]  /*0230*/  UMOV UR5, 0x1 ;  /* 0x0000000100057882 */ /* 0x000fe20000000000 */
[----:B------:R-:W-:Y:S01]  /*0240*/  UMOV UR4, 0x3 ;  /* 0x0000000300047882 */ /* 0x000fe20000000000 */
[----:B------:R-:W-:-:S04]  /*0250*/  UIADD3 UR8, UPT, UPT, -UR5, 0x100000, URZ ;  /* 0x0010000005087890 */ /* 0x000fc8000fffe1ff */
[----:B------:R-:W-:Y:S02]  /*0260*/  USHF.L.U32 UR9, UR8, 0xb, URZ ;  /* 0x0000000b08097899 */ /* 0x000fe400080006ff */
[----:B------:R-:W-:Y:S02]  /*0270*/  USHF.L.U32 UR8, UR8, 0x1, URZ ;  /* 0x0000000108087899 */ /* 0x000fe400080006ff */
[----:B------:R-:W-:-:S04]  /*0280*/  UIADD3 UR4, UPT, UPT, -UR4, 0x100000, URZ ;  /* 0x0010000004047890 */ /* 0x000fc8000fffe1ff */
[----:B------:R-:W-:Y:S02]  /*0290*/  USHF.L.U32 UR5, UR4, 0xb, URZ ;  /* 0x0000000b04057899 */ /* 0x000fe400080006ff */
[----:B------:R-:W-:Y:S01]  /*02a0*/  USHF.L.U32 UR4, UR4, 0x1, URZ ;  /* 0x0000000104047899 */ /* 0x000fe200080006ff */
[----:B------:R-:W-:Y:S01]  /*02b0*/  ELECT P0, URZ, PT ;  /* 0x0000000000ff782f */ /* 0x000fe20003800000 */
[----:B0-----:R-:W-:Y:S01]  /*02c0*/  ULEA UR6, UR6, UR7, 0x18 ;  /* 0x0000000706067291 */ /* 0x001fe2000f8ec0ff */
[----:B------:R-:W0:Y:S11]  /*02d0*/  FENCE.VIEW.ASYNC.S ;  /* 0x00000000000073c6 */ /* 0x000e360000000000 */
[----:B0-----:R0:W1:Y:S01]  /*02e0*/  SYNCS.EXCH.64 URZ, [UR6], UR8 ;  /* 0x0000000806ff75b2 */ /* 0x0010620008000100 */
[----:B------:R0:W2:Y:S01]  /*02f0*/  SYNCS.EXCH.64 URZ, [UR6+0x30], UR4 ;  /* 0x0000300406ff75b2 */ /* 0x0000a20008000100 */
[----:B------:R0:W3:Y:S01]  /*0300*/  SYNCS.EXCH.64 URZ, [UR6+0x8], UR8 ;  /* 0x0000080806ff75b2 */ /* 0x0000e20008000100 */
[----:B------:R0:W4:Y:S01]  /*0310*/  SYNCS.EXCH.64 URZ, [UR6+0x38], UR4 ;  /* 0x0000380406ff75b2 */ /* 0x0001220008000100 */
[----:B------:R0:W0:Y:S01]  /*0320*/  SYNCS.EXCH.64 URZ, [UR6+0x10], UR8 ;  /* 0x0000100806ff75b2 */ /* 0x0000220008000100 */
[----:B------:R0:W0:Y:S01]  /*0330*/  SYNCS.EXCH.64 URZ, [UR6+0x40], UR4 ;  /* 0x0000400406ff75b2 */ /* 0x0000220008000100 */
[----:B------:R0:W0:Y:S01]  /*0340*/  SYNCS.EXCH.64 URZ, [UR6+0x18], UR8 ;  /* 0x0000180806ff75b2 */ /* 0x0000220008000100 */
[----:B------:R0:W0:Y:S01]  /*0350*/  SYNCS.EXCH.64 URZ, [UR6+0x48], UR4 ;  /* 0x0000480406ff75b2 */ /* 0x0000220008000100 */
[----:B------:R0:W0:Y:S01]  /*0360*/  SYNCS.EXCH.64 URZ, [UR6+0x20], UR8 ;  /* 0x0000200806ff75b2 */ /* 0x0000220008000100 */
[----:B------:R0:W0:Y:S01]  /*0370*/  SYNCS.EXCH.64 URZ, [UR6+0x50], UR4 ;  /* 0x0000500406ff75b2 */ /* 0x0000220008000100 */
[----:B------:R0:W0:Y:S01]  /*0380*/  SYNCS.EXCH.64 URZ, [UR6+0x28], UR8 ;  /* 0x0000280806ff75b2 */ /* 0x0000220008000100 */
[----:B------:R0:W0:Y:S01]  /*0390*/  SYNCS.EXCH.64 URZ, [UR6+0x58], UR4 ;  /* 0x0000580406ff75b2 */ /* 0x0000220008000100 */
[----:B------:R-:W-:Y:S01]  /*03a0*/  NOP ;  /* 0x0000000000007918 */ /* 0x000fe20000000000 */
.L_x_441:
[----:B------:R-:W1:Y:S01]  /*03b0*/  SHFL.IDX PT, R2, R161, RZ, 0x1f ;  /* 0x00001fffa1027589 */ /* 0x000e6200000e0000 */
[----:B------:R-:W-:Y:S01]  /*03c0*/  NOP ;  /* 0x0000000000007918 */ /* 0x000fe20000000000 */
[----:B------:R-:W-:Y:S01]  /*03d0*/  NOP ;  /* 0x0000000000007918 */ /* 0x000fe20000000000 */
[----:B-1----:R-:W-:-:S13]  /*03e0*/  ISETP.NE.AND P0, PT, R2, 0x3, PT ;  /* 0x000000030200780c */ /* 0x002fda0003f05270 */
[----:B------:R-:W-:Y:S05]  /*03f0*/  @P0 BRA `(.L_x_442) ;  /* 0x0000000000300947 */ /* 0x000fea0003800000 */
[----:B0-----:R-:W0:Y:S01]  /*0400*/  S2UR UR5, SR_CgaCtaId ;  /* 0x00000000000579c3 */ /* 0x001e220000008800 */
[----:B------:R-:W-:Y:S01]  /*0410*/  UMOV UR6, 0x400 ;  /* 0x0000040000067882 */ /* 0x000fe20000000000 */
[----:B------:R-:W-:Y:S01]  /*0420*/  UMOV UR4, 0x20 ;  /* 0x0000002000047882 */ /* 0x000fe20000000000 */
[----:B------:R-:W-:Y:S01]  /*0430*/  ELECT P0, URZ, PT ;  /* 0x0000000000ff782f */ /* 0x000fe20003800000 */
[----:B0-----:R-:W-:Y:S02]  /*0440*/  ULEA UR5, UR5, UR6, 0x18 ;  /* 0x0000000605057291 */ /* 0x001fe4000f8ec0ff */
[----:B------:R-:W-:-:S04]  /*0450*/  UIADD3 UR6, UPT, UPT, -UR4, 0x100000, URZ ;  /* 0x0010000004067890 */ /* 0x000fc8000fffe1ff */
[----:B------:R-:W-:Y:S02]  /*0460*/  USHF.L.U32 UR7, UR6, 0xb, URZ ;  /* 0x0000000b06077899 */ /* 0x000fe400080006ff */
[----:B------:R-:W-:Y:S01]  /*0470*/  USHF.L.U32 UR6, UR6, 0x1, URZ ;  /* 0x0000000106067899 */ /* 0x000fe200080006ff */
[----:B------:R-:W0:Y:S11]  /*0480*/  FENCE.VIEW.ASYNC.S ;  /* 0x00000000000073c6 */ /* 0x000e360000000000 */
[----:B0-----:R1:W0:Y:S01]  /*0490*/  SYNCS.EXCH.64 URZ, [UR5+0x70], UR6 ;  /* 0x0000700605ff75b2 */ /* 0x0012220008000100 */
[----:B------:R1:W0:Y:S02]  /*04a0*/  SYNCS.EXCH.64 URZ, [UR5+0x78], UR6 ;  /* 0x0000780605ff75b2 */ /* 0x0002240008000100 */
[----:B-1----:R-:W-:Y:S01]  /*04b0*/  NOP ;  /* 0x0000000000007918 */ /* 0x002fe20000000000 */
.L_x_442:
[----:B------:R-:W1:Y:S01]  /*04c0*/  SHFL.IDX PT, R2, R161, RZ, 0x1f ;  /* 0x00001fffa1027589 */ /* 0x000e6200000e0000 */
[----:B------:R-:W-:Y:S01]  /*04d0*/  NOP ;  /* 0x0000000000007918 */ /* 0x000fe20000000000 */
[----:B-1----:R-:W-:-:S13]  /*04e0*/  ISETP.NE.AND P0, PT, R2, 0x4, PT ;  /* 0x000000040200780c */ /* 0x002fda0003f05270 */
[----:B------:R-:W-:Y:S05]  /*04f0*/  @P0 BRA `(.L_x_443) ;  /* 0x0000000000480947 */ /* 0x000fea0003800000 */
[----:B0-----:R-:W0:Y:S01]  /*0500*/  S2UR UR6, SR_CgaCtaId ;  /* 0x00000000000679c3 */ /* 0x001e220000008800 */
        /* <DEDUP_REMOVED lines=12> */
[----:B0-----:R1:W0:Y:S01]  /*05d0*/  SYNCS.EXCH.64 URZ, [UR6+0x80], UR8 ;  /* 0x0000800806ff75b2 */ /* 0x0012220008000100 */
[----:B------:R1:W0:Y:S01]  /*05e0*/  SYNCS.EXCH.64 URZ, [UR6+0x90], UR4 ;  /* 0x0000900406ff75b2 */ /* 0x0002220008000100 */
[----:B------:R1:W0:Y:S01]  /*05f0*/  SYNCS.EXCH.64 URZ, [UR6+0x88], UR8 ;  /* 0x0000880806ff75b2 */ /* 0x0002220008000100 */
[----:B------:R1:W0:Y:S02]  /*0600*/  SYNCS.EXCH.64 URZ, [UR6+0x98], UR4 ;  /* 0x0000980406ff75b2 */ /* 0x0002240008000100 */
[----:B-1----:R-:W-:Y:S01]  /*0610*/  NOP ;  /* 0x0000000000007918 */ /* 0x002fe20000000000 */
.L_x_443:
        /* <DEDUP_REMOVED lines=20> */
[----:B------:R1:W0:Y:S01]  /*0760*/  SYNCS.EXCH.64 URZ, [UR6+0xc8], UR4 ;  /* 0x0000c80406ff75b2 */ /* 0x0002220008000100 */
[----:B------:R1:W0:Y:S01]  /*0770*/  SYNCS.EXCH.64 URZ, [UR6+0xb0], UR8 ;  /* 0x0000b00806ff75b2 */ /* 0x0002220008000100 */
[----:B------:R1:W0:Y:S01]  /*0780*/  SYNCS.EXCH.64 URZ, [UR6+0xd0], UR4 ;  /* 0x0000d00406ff75b2 */ /* 0x0002220008000100 */
[----:B------:R1:W0:Y:S01]  /*0790*/  SYNCS.EXCH.64 URZ, [UR6+0xb8], UR8 ;  /* 0x0000b80806ff75b2 */ /* 0x0002220008000100 */
[----:B------:R1:W0:Y:S02]  /*07a0*/  SYNCS.EXCH.64 URZ, [UR6+0xd8], UR4 ;  /* 0x0000d80406ff75b2 */ /* 0x0002240008000100 */
[----:B-1----:R-:W-:Y:S01]  /*07b0*/  NOP ;  /* 0x0000000000007918 */ /* 0x002fe20000000000 */
.L_x_444:
[----:B------:R-:W1:Y:S01]  /*07c0*/  SHFL.IDX PT, R2, R161, RZ, 0x1f ;  /* 0x00001fffa1027589 */ /* 0x000e6200000e0000 */
[----:B0-----:R-:W0:Y:S01]  /*07d0*/  S2UR UR4, SR_CgaCtaId ;  /* 0x00000000000479c3 */ /* 0x001e220000008800 */
[----:B------:R-:W-:Y:S01]  /*07e0*/  NOP ;  /* 0x0000000000007918 */ /* 0x000fe20000000000 */
[----:B-1----:R-:W-:-:S13]  /*07f0*/  ISETP.NE.AND P0, PT, R2, 0x3, PT ;  /* 0x000000030200780c */ /* 0x002fda0003f05270 */
[----:B0-----:R-:W-:Y:S05]  /*0800*/  @P0 BRA `(.L_x_445) ;  /* 0x0000000000340947 */ /* 0x001fea0003800000 */
[----:B------:R-:W-:Y:S01]  /*0810*/  UMOV UR6, 0x400 ;  /* 0x0000040000067882 */ /* 0x000fe20000000000 */
[----:B------:R-:W-:Y:S01]  /*0820*/  UMOV UR5, 0x20 ;  /* 0x0000002000057882 */ /* 0x000fe20000000000 */
[----:B------:R-:W-:Y:S02]  /*0830*/  ULEA UR6, UR4, UR6, 0x18 ;  /* 0x0000000604067291 */ /* 0x000fe4000f8ec0ff */
[----:B------:R-:W-:-:S04]  /*0840*/  UIADD3 UR8, UPT, UPT, -UR5, 0x100000, URZ ;  /* 0x0010000005087890 */ /* 0x000fc8000fffe1ff */
[----:B------:R-:W-:Y:S02]  /*0850*/  USHF.L.U32 UR9, UR8, 0xb, URZ ;  /* 0x0000000b08097899 */ /* 0x000fe400080006ff */
[----:B------:R-:W-:Y:S01]  /*0860*/  USHF.L.U32 UR8, UR8, 0x1, URZ ;  /* 0x0000000108087899 */ /* 0x000fe200080006ff */
[----:B------:R-:W-:Y:S01]  /*0870*/  ELECT P0, URZ, PT ;  /* 0x0000000000ff782f */ /* 0x000fe20003800000 */
[----:B------:R-:W0:Y:S10]  /*0880*/  FENCE.VIEW.ASYNC.S ;  /* 0x00000000000073c6 */ /* 0x000e340000000000 */
[----:B0-----:R0:W1:Y:S01]  /*0890*/  SYNCS.EXCH.64 URZ, [UR6+0xe0], UR8 ;  /* 0x0000e00806ff75b2 */ /* 0x0010620008000100 */
[----:B------:R0:W0:Y:S01]  /*08a0*/  SYNCS.EXCH.64 URZ, [UR6+0xf0], UR8 ;  /* 0x0000f00806ff75b2 */ /* 0x0000220008000100 */
[----:B------:R0:W0:Y:S01]  /*08b0*/  SYNCS.EXCH.64 URZ, [UR6+0xe8], UR8 ;  /* 0x0000e80806ff75b2 */ /* 0x0000220008000100 */
[----:B------:R0:W0:Y:S01]  /*08c0*/  SYNCS.EXCH.64 URZ, [UR6+0xf8], UR8 ;  /* 0x0000f80806ff75b2 */ /* 0x0000220008000100 */
[----:B------:R-:W-:Y:S01]  /*08d0*/  NOP ;  /* 0x0000000000007918 */ /* 0x000fe20000000000 */
.L_x_445:
[----:B------:R-:W2:Y:S01]  /*08e0*/  LDCU UR5, c[0x0][0x36c] ;  /* 0x00006d80ff0577ac */ /* 0x000ea20008000800 */
[----:B-----5:R-:W0:Y:S01]  /*08f0*/  @!P2 LDC R99, c[0x0][0x880] ;  /* 0x00022000ff63ab82 */ /* 0x020e220000000800 */
[----:B------:R-:W-:Y:S01]  /*0900*/  NOP ;  /* 0x0000000000007918 */ /* 0x000fe20000000000 */
[----:B------:R-:W-:-:S06]  /*0910*/  UISETP.NE.AND UP6, UPT, UR11, URZ, UPT ;  /* 0x000000ff0b00728c */ /* 0x000fcc000bfc5270 */
[----:B------:R-:W0:Y:S01]  /*0920*/  @!P1 LDC R93, c[0x0][0x8a0] ;  /* 0x00022800ff5d9b82 */ /* 0x000e220000000800 */
[----:B------:R-:W-:Y:S02]  /*0930*/  ISETP.NE.OR P1, PT, R0, 0x2, !P3 ;  /* 0x000000020000780c */ /* 0x000fe40005f25670 */
[----:B------:R-:W-:Y:S01]  /*0940*/  LOP3.LUT R0, R92, 0x1f, RZ, 0xc0, !PT ;  /* 0x0000001f5c007812 */ /* 0x000fe200078ec0ff */
[----:B--2---:R-:W-:-:S09]  /*0950*/  UISETP.EQ.U32.AND UP0, UPT, UR5, 0x1, UPT ;  /* 0x000000010500788c */ /* 0x004fd2000bf02070 */
[----:B------:R-:W-:Y:S05]  /*0960*/  BRA.U !UP0, `(.L_x_446) ;  /* 0x0000000108087547 */ /* 0x000fea000b800000 */
[----:B01-34-:R-:W-:Y:S01]  /*0970*/  UCGABAR_ARV ;  /* 0x00000000000079c7 */ /* 0x01bfe20008000000 */
[----:B------:R-:W-:Y:S05]  /*0980*/  BRA `(.L_x_447) ;  /* 0x0000000000047947 */ /* 0x000fea0003800000 */
.L_x_446:
[----:B01-34-:R-:W-:Y:S01]  /*0990*/  NOP ;  /* 0x0000000000007918 */ /* 0x01bfe20000000000 */
.L_x_447:
[----:B------:R-:W0:Y:S01]  /*09a0*/  S2UR UR35, SR_CTAID.X ;  /* 0x00000000002379c3 */ /* 0x000e220000002500 */
[----:B------:R-:W-:-:S05]  /*09b0*/  CS2R.32 R3, SR_CgaSize ;  /* 0x0000000000037805 */ /* 0x000fca0000008a00 */
[----:B------:R-:W-:-:S05]  /*09c0*/  IMAD R3, R3, -0xa0, RZ ;  /* 0xffffff6003037824 */ /* 0x000fca00078e02ff */
[----:B------:R-:W-:-:S14]  /*09d0*/  R2UR UR8, R3 ;  /* 0x00000000030872ca */ /* 0x000fdc00000e0000 */
[----:B------:R-:W1:Y:S01]  /*09e0*/  LDCU UR8, c[0x0][UR8+0x2b0] ;  /* 0x00005600080877ac */ /* 0x000e620008000800 */
[----:B------:R-:W-:-:S05]  /*09f0*/  CS2R.32 R3, SR_CgaSize ;  /* 0x0000000000037805 */ /* 0x000fca0000008a00 */
[----:B------:R-:W-:-:S05]  /*0a00*/  IMAD R3, R3, -0xa0, RZ ;  /* 0xffffff6003037824 */ /* 0x000fca00078e02ff */
[----:B------:R-:W-:-:S14]  /*0a10*/  R2UR UR6, R3 ;  /* 0x00000000030672ca */ /* 0x000fdc00000e0000 */
[----:B------:R-:W2:Y:S01]  /*0a20*/  LDCU UR6, c[0x0][UR6+0x2b4] ;  /* 0x00005680060677ac */ /* 0x000ea20008000800 */
[----:B------:R-:W3:Y:S01]  /*0a30*/  S2UR UR10, SR_CTAID.Y ;  /* 0x00000000000a79c3 */ /* 0x000ee20000002600 */
[----:B------:R-:W-:-:S05]  /*0a40*/  CS2R.32 R3, SR_CgaSize ;  /* 0x0000000000037805 */ /* 0x000fca0000008a00 */
[----:B------:R-:W-:-:S05]  /*0a50*/  IMAD R3, R3, -0xa0, RZ ;  /* 0xffffff6003037824 */ /* 0x000fca00078e02ff */
[----:B------:R-:W-:-:S14]  /*0a60*/  R2UR UR54, R3 ;  /* 0x00000000033672ca */ /* 0x000fdc00000e0000 */
[----:B------:R-:W4:Y:S01]  /*0a70*/  LDCU UR54, c[0x0][UR54+0x2a0] ;  /* 0x00005400363677ac */ /* 0x000f220008000800 */
[----:B------:R-:W-:-:S05]  /*0a80*/  CS2R.32 R3, SR_CgaSize ;  /* 0x0000000000037805 */ /* 0x000fca0000008a00 */
[----:B------:R-:W-:-:S05]  /*0a90*/  IMAD R3, R3, -0xa0, RZ ;  /* 0xffffff6003037824 */ /* 0x000fca00078e02ff */
[----:B------:R-:W-:-:S14]  /*0aa0*/  R2UR UR51, R3 ;  /* 0x00000000033372ca */ /* 0x000fdc00000e0000 */
[----:B------:R-:W5:Y:S01]  /*0ab0*/  LDCU UR51, c[0x0][UR51+0x2a4] ;  /* 0x00005480333377ac */ /* 0x000f620008000800 */
[----:B------:R-:W-:Y:S02]  /*0ac0*/  ULOP3.LUT UR14, UR4, 0x1, URZ, 0xc0, !UPT ;  /* 0x00000001040e7892 */ /* 0x000fe4000f8ec0ff */
[----:B------:R-:W-:Y:S02]  /*0ad0*/  ULOP3.LUT UR15, UR4, 0x2, URZ, 0xc0, !UPT ;  /* 0x00000002040f7892 */ /* 0x000fe4000f8ec0ff */
[----:B------:R-:W-:Y:S02]  /*0ae0*/  UISETP.GT.U32.AND UP3, UPT, UR14, 0xffff, UPT ;  /* 0x0000ffff0e00788c */ /* 0x000fe4000bf64070 */
[----:B------:R-:W-:Y:S01]  /*0af0*/  UISETP.GT.U32.AND UP2, UPT, UR15, 0xffff, UPT ;  /* 0x0000ffff0f00788c */ /* 0x000fe2000bf44070 */
[----:B0-----:R-:W-:Y:S01]  /*0b00*/  I2FP.F32.U32 R3, UR35 ;  /* 0x0000002300037c45 */ /* 0x001fe20008201000 */
[----:B------:R-:W-:Y:S02]  /*0b10*/  USEL UR17, UR14, 0xffff, !UP3 ;  /* 0x0000ffff0e117887 */ /* 0x000fe4000d800000 */
[----:B------:R-:W-:-:S02]  /*0b20*/  USEL UR15, UR15, 0xffff, !UP2 ;  /* 0x0000ffff0f0f7887 */ /* 0x000fc4000d000000 */
[----:B-1----:R-:W-:Y:S01]  /*0b30*/  FMUL R3, R3, UR8 ;  /* 0x0000000803037c20 */ /* 0x002fe20008400000 */
[----:B------:R-:W-:Y:S01]  /*0b40*/  USHF.L.U32 UR13, UR4, 0xb, URZ ;  /* 0x0000000b040d7899 */ /* 0x000fe200080006ff */
[----:B---3--:R-:W-:Y:S01]  /*0b50*/  I2FP.F32.U32 R2, UR10 ;  /* 0x0000000a00027c45 */ /* 0x008fe20008201000 */
[----:B------:R-:W-:-:S03]  /*0b60*/  USHF.L.U32 UR7, UR4, 0xc, URZ ;  /* 0x0000000c04077899 */ /* 0x000fc600080006ff */
[----:B------:R-:W0:Y:S01]  /*0b70*/  F2I.U32.TRUNC.NTZ R3, R3 ;  /* 0x0000000300037305 */ /* 0x000e22000020f000 */
[----:B------:R-:W-:Y:S01]  /*0b80*/  ULOP3.LUT UR17, UR17, 0xffff, URZ, 0xc0, !UPT ;  /* 0x0000ffff11117892 */ /* 0x000fe2000f8ec0ff */
[----:B--2---:R-:W-:Y:S01]  /*0b90*/  FMUL R2, R2, UR6 ;  /* 0x0000000602027c20 */ /* 0x004fe20008400000 */
[----:B------:R-:W1:Y:S01]  /*0ba0*/  LDCU UR6, c[0x0][0x928] ;  /* 0x00012500ff0677ac */ /* 0x000e620008000800 */
[----:B------:R-:W-:-:S04]  /*0bb0*/  ULOP3.LUT UR15, UR15, 0xffff, URZ, 0xc0, !UPT ;  /* 0x0000ffff0f0f7892 */ /* 0x000fc8000f8ec0ff */
[----:B------:R-:W2:Y:S01]  /*0bc0*/  F2I.U32.TRUNC.NTZ R2, R2 ;  /* 0x0000000200027305 */ /* 0x000ea2000020f000 */
[----:B------:R-:W-:Y:S01]  /*0bd0*/  UMOV UR16, 0x5 ;  /* 0x0000000500107882 */ /* 0x000fe20000000000 */
[----:B------:R-:W-:Y:S01]  /*0be0*/  UMOV UR5, 0x3 ;  /* 0x0000000300057882 */ /* 0x000fe20000000000 */
[----:B------:R-:W-:Y:S01]  /*0bf0*/  USHF.R.U32.HI UR12, URZ, 0x1, UR4 ;  /* 0x00000001ff0c7899 */ /* 0x000fe20008011604 */
[----:B------:R-:W3:Y:S01]  /*0c00*/  LDCU UR21, c[0x0][0x91c] ;  /* 0x00012380ff1577ac */ /* 0x000ee20008000800 */
[----:B0-----:R-:W-:Y:S01]  /*0c10*/  R2UR UR9, R3 ;  /* 0x00000000030972ca */ /* 0x001fe200000e0000 */
[----:B------:R-:W0:Y:S01]  /*0c20*/  LDCU UR37, c[0x0][0x91c] ;  /* 0x00012380ff2577ac */ /* 0x000e220008000800 */
[----:B-1----:R-:W-:Y:S01]  /*0c30*/  UISETP.NE.AND UP2, UPT, UR6, 0x1, UPT ;  /* 0x000000010600788c */ /* 0x002fe2000bf45270 */
[----:B--2---:R-:W-:Y:S01]  /*0c40*/  R2UR UR8, R2 ;  /* 0x00000000020872ca */ /* 0x004fe200000e0000 */
[----:B------:R-:W-:Y:S01]  /*0c50*/  UISETP.NE.AND UP1, UPT, UR11, 0x2, UPT ;  /* 0x000000020b00788c */ /* 0x000fe2000bf25270 */
[----:B------:R-:W-:Y:S01]  /*0c60*/  PRMT R2, RZ, 0x7610, R2 ;  /* 0x00007610ff027816 */ /* 0x000fe20000000002 */
[----:B------:R-:W-:-:S07]  /*0c70*/  ULOP3.LUT UR13, UR13, 0x1000, URZ, 0xc0, !UPT ;  /* 0x000010000d0d7892 */ /* 0x000fce000f8ec0ff */
[----:B------:R-:W-:Y:S02]  /*0c80*/  UIADD3 UR9, UPT, UPT, -UR9, URZ, URZ ;  /* 0x000000ff09097290 */ /* 0x000fe4000fffe1ff */
[----:B------:R-:W-:Y:S02]  /*0c90*/  ULOP3.LUT UR7, UR7, 0x1000, URZ, 0xc0, !UPT ;  /* 0x0000100007077892 */ /* 0x000fe4000f8ec0ff */
[----:B------:R-:W-:Y:S02]  /*0ca0*/  USHF.L.U32 UR6, UR16, UR17, URZ ;  /* 0x0000001110067299 */ /* 0x000fe400080006ff */
[----:B------:R-:W-:Y:S02]  /*0cb0*/  USHF.L.U32 UR5, UR5, UR15, URZ ;  /* 0x0000000f05057299 */ /* 0x000fe400080006ff */
[----:B------:R-:W-:Y:S02]  /*0cc0*/  UIADD3 UR8, UPT, UPT, -UR8, URZ, URZ ;  /* 0x000000ff08087290 */ /* 0x000fe4000fffe1ff */
[----:B----4-:R-:W-:-:S02]  /*0cd0*/  UIMAD UR54, UR54, UR9, UR35 ;  /* 0x00000009363672a4 */ /* 0x010fc4000f8e0223 */
[----:B-----5:R-:W-:Y:S01]  /*0ce0*/  UIMAD UR51, UR51, UR8, UR10 ;  /* 0x00000008333372a4 */ /* 0x020fe2000f8e020a */
[----:B0--3--:R-:W-:Y:S11]  /*0cf0*/  BRA.U UP6, `(.L_x_448) ;  /* 0x00000001063c7547 */ /* 0x009ff6000b800000 */
[----:B------:R-:W-:Y:S02]  /*0d00*/  UISETP.NE.AND UP3, UPT, UR51, URZ, UPT ;  /* 0x000000ff3300728c */ /* 0x000fe4000bf65270 */
[----:B------:R-:W-:Y:S02]  /*0d10*/  UISETP.NE.AND UP4, UPT, UR51, 0x1, UPT ;  /* 0x000000013300788c */ /* 0x000fe4000bf85270 */
[----:B------:R-:W-:Y:S02]  /*0d20*/  UISETP.NE.AND UP5, UPT, UR54, URZ, UP3 ;  /* 0x000000ff3600728c */ /* 0x000fe40009fa5270 */
[----:B------:R-:W-:Y:S02]  /*0d30*/  USEL UR9, URZ, 0x2, UP3 ;  /* 0x00000002ff097887 */ /* 0x000fe40009800000 */
[----:B------:R-:W-:Y:S02]  /*0d40*/  USEL UR16, URZ, 0x1, UP5 ;  /* 0x00000001ff107887 */ /* 0x000fe4000a800000 */
[----:B------:R-:W-:-:S02]  /*0d50*/  UISETP.NE.AND UP5, UPT, UR54, URZ, UPT ;  /* 0x000000ff3600728c */ /* 0x000fc4000bfa5270 */
[----:B------:R-:W-:Y:S02]  /*0d60*/  USEL UR15, URZ, 0x4, UP4 ;  /* 0x00000004ff0f7887 */ /* 0x000fe4000a000000 */
[----:B------:R-:W-:Y:S02]  /*0d70*/  UISETP.NE.AND UP3, UPT, UR54, 0x1, UPT ;  /* 0x000000013600788c */ /* 0x000fe4000bf65270 */
[----:B------:R-:W-:Y:S02]  /*0d80*/  USEL UR8, URZ, 0x8, UP4 ;  /* 0x00000008ff087887 */ /* 0x000fe4000a000000 */
[----:B------:R-:W-:Y:S02]  /*0d90*/  USEL UR15, UR15, 0x4, UP5 ;  /* 0x000000040f0f7887 */ /* 0x000fe4000a800000 */
[----:B------:R-:W-:Y:S02]  /*0da0*/  USEL UR9, UR9, 0x2, UP3 ;  /* 0x0000000209097887 */ /* 0x000fe40009800000 */
[----:B------:R-:W-:-:S02]  /*0db0*/  USEL UR8, UR8, 0x8, UP3 ;  /* 0x0000000808087887 */ /* 0x000fc40009800000 */
[----:B------:R-:W-:-:S04]  /*0dc0*/  UIADD3 UR9, UPT, UPT, UR9, UR15, UR16 ;  /* 0x0000000f09097290 */ /* 0x000fc8000fffe010 */
[----:B------:R-:W-:-:S06]  /*0dd0*/  UIADD3 UR8, UPT, UPT, UR9, UR8, URZ ;  /* 0x0000000809087290 */ /* 0x000fcc000fffe0ff */
[----:B------:R-:W-:-:S07]  /*0de0*/  MOV R2, UR8 ;  /* 0x0000000800027c02 */ /* 0x000fce0008000f00 */
.L_x_448:
[----:B------:R-:W0:Y:S01]  /*0df0*/  S2UR UR36, SR_CTAID.Z ;  /* 0x00000000002479c3 */ /* 0x000e220000002700 */
[----:B------:R-:W-:-:S09]  /*0e00*/  UISETP.GE.AND UP3, UPT, UR21, 0x1, UPT ;  /* 0x000000011500788c */ /* 0x000fd2000bf66270 */
[----:B------:R-:W-:Y:S05]  /*0e10*/  BRA.U !UP3, `(.L_x_449) ;  /* 0x000000010bbc7547 */ /* 0x000fea000b800000 */
[----:B------:R-:W1:Y:S01]  /*0e20*/  LDCU.64 UR16, c[0x0][0x910] ;  /* 0x00012200ff1077ac */ /* 0x000e620008000a00 */
[----:B------:R-:W2:Y:S01]  /*0e30*/  LDCU UR23, c[0x0][0x370] ;  /* 0x00006e00ff1777ac */ /* 0x000ea20008000800 */
[----:B------:R-:W3:Y:S01]  /*0e40*/  LDCU UR22, c[0x0][0x374] ;  /* 0x00006e80ff1677ac */ /* 0x000ee20008000800 */
[----:B------:R-:W4:Y:S01]  /*0e50*/  LDCU UR20, c[0x0][0x904] ;  /* 0x00012080ff1477ac */ /* 0x000f220008000800 */
[----:B------:R-:W2:Y:S01]  /*0e60*/  LDCU.64 UR18, c[0x0][0x908] ;  /* 0x00012100ff1277ac */ /* 0x000ea20008000a00 */
[----:B------:R-:W5:Y:S01]  /*0e70*/  LDCU UR15, c[0x0][0x918] ;  /* 0x00012300ff0f77ac */ /* 0x000f620008000800 */
[----:B------:R-:W0:Y:S01]  /*0e80*/  LDCU.64 UR8, c[0x0][0x920] ;  /* 0x00012400ff0877ac */ /* 0x000e220008000a00 */
[----:B-1----:R-:W-:Y:S02]  /*0e90*/  UISETP.NE.AND UP4, UPT, UR16, 0x1, UPT ;  /* 0x000000011000788c */ /* 0x002fe4000bf85270 */
[----:B---3--:R-:W-:Y:S02]  /*0ea0*/  UIMAD.WIDE.U32 UR26, UR22, UR17, URZ ;  /* 0x00000011161a72a5 */ /* 0x008fe4000f8e00ff */
[----:B----4-:R-:W-:-:S02]  /*0eb0*/  UISETP.NE.AND UP5, UPT, UR20, 0x1, UPT ;  /* 0x000000011400788c */ /* 0x010fc4000bfa5270 */
[----:B------:R-:W-:Y:S02]  /*0ec0*/  UISETP.NE.AND UP3, UPT, UR21, 0x1, UPT ;  /* 0x000000011500788c */ /* 0x000fe4000bf65270 */
[----:B------:R-:W-:Y:S02]  /*0ed0*/  UIMAD.WIDE.U32 UR28, UR10, UR17, URZ ;  /* 0x000000110a1c72a5 */ /* 0x000fe4000f8e00ff */
[----:B--2---:R-:W-:Y:S01]  /*0ee0*/  UIMAD.WIDE.U32 UR24, UR23, UR18, URZ ;  /* 0x00000012171872a5 */ /* 0x004fe2000f8e00ff */
[----:B------:R-:W-:Y:S01]  /*0ef0*/  UMOV UR17, UR27 ;  /* 0x0000001b00117c82 */ /* 0x000fe20008000000 */
[----:B------:R-:W-:Y:S02]  /*0f00*/  UIMAD.WIDE.U32 UR26, UR35, UR18, URZ ;  /* 0x00000012231a72a5 */ /* 0x000fe4000f8e00ff */
[----:B-----5:R-:W-:Y:S02]  /*0f10*/  @UP4 USHF.R.U32.HI UR22, URZ, UR15, UR17 ;  /* 0x0000000fff164299 */ /* 0x020fe40008011611 */
[----:B------:R-:W-:-:S02]  /*0f20*/  @UP5 USHF.R.U32.HI UR23, URZ, UR19, UR25 ;  /* 0x00000013ff175299 */ /* 0x000fc40008011619 */
[----:B0-----:R-:W-:Y:S02]  /*0f30*/  UIMAD.WIDE.U32 UR24, UR22, UR8, URZ ;  /* 0x00000008161872a5 */ /* 0x001fe4000f8e00ff */
[----:B------:R-:W-:Y:S02]  /*0f40*/  USHF.R.U32.HI UR29, URZ, UR15, UR29 ;  /* 0x0000000fff1d7299 */ /* 0x000fe4000801161d */
[----:B------:R-:W-:Y:S02]  /*0f50*/  UIMAD.WIDE.U32 UR30, UR23, UR8, URZ ;  /* 0x00000008171e72a5 */ /* 0x000fe4000f8e00ff */
[----:B------:R-:W-:Y:S02]  /*0f60*/  @UP3 USHF.R.U32.HI UR22, URZ, UR9, UR25 ;  /* 0x00000009ff163299 */ /* 0x000fe40008011619 */
[----:B------:R-:W-:Y:S02]  /*0f70*/  USHF.R.U32.HI UR27, URZ, UR19, UR27 ;  /* 0x00000013ff1b7299 */ /* 0x000fe4000801161b */
[----:B------:R-:W-:-:S02]  /*0f80*/  USEL UR29, UR10, UR29, !UP4 ;  /* 0x0000001d0a1d7287 */ /* 0x000fc4000e000000 */
[----:B------:R-:W-:Y:S02]  /*0f90*/  @UP3 USHF.R.U32.HI UR23, URZ, UR9, UR31 ;  /* 0x00000009ff173299 */ /* 0x000fe4000801161f */
[----:B------:R-:W-:Y:S02]  /*0fa0*/  UIMAD UR22, UR22, UR21, URZ ;  /* 0x00000015161672a4 */ /* 0x000fe4000f8e02ff */
[----:B------:R-:W-:Y:S02]  /*0fb0*/  USEL UR27, UR35, UR27, !UP5 ;  /* 0x0000001b231b7287 */ /* 0x000fe4000e800000 */
[----:B------:R-:W-:Y:S02]  /*0fc0*/  UIMAD UR15, UR23, UR21, URZ ;  /* 0x00000015170f72a4 */ /* 0x000fe4000f8e02ff */
[----:B------:R-:W-:Y:S02]  /*0fd0*/  UISETP.GE.AND UP4, UPT, UR29, UR22, UPT ;  /* 0x000000161d00728c */ /* 0x000fe4000bf86270 */
[----:B------:R-:W-:-:S02]  /*0fe0*/  UIMAD.WIDE.U32 UR24, UR29, UR8, URZ ;  /* 0x000000081d1872a5 */ /* 0x000fc4000f8e00ff */
[----:B------:R-:W-:Y:S02]  /*0ff0*/  UISETP.GE.OR UP4, UPT, UR27, UR15, UP4 ;  /* 0x0000000f1b00728c */ /* 0x000fe4000a786670 */
[----:B------:R-:W-:Y:S02]  /*1000*/  UIMAD.WIDE.U32 UR18, UR27, UR8, URZ ;  /* 0x000000081b1272a5 */ /* 0x000fe4000f8e00ff */
[----:B------:R-:W-:Y:S02]  /*1010*/  USHF.R.U32.HI UR8, URZ, UR9, UR25 ;  /* 0x00000009ff087299 */ /* 0x000fe40008011619 */
[----:B------:R-:W-:Y:S02]  /*1020*/  UIADD3 UR15, UPT, UPT, -UR29, URZ, URZ ;  /* 0x000000ff1d0f7290 */ /* 0x000fe4000fffe1ff */
[----:B------:R-:W-:Y:S02]  /*1030*/  USEL UR8, UR29, UR8, !UP3 ;  /* 0x000000081d087287 */ /* 0x000fe4000d800000 */
[----:B------:R-:W-:-:S02]  /*1040*/  UIMAD UR10, UR16, UR15, UR10 ;  /* 0x0000000f100a72a4 */ /* 0x000fc4000f8e020a */
[----:B------:R-:W-:Y:S02]  /*1050*/  @!UP4 USHF.R.U32.HI UR18, URZ, UR9, UR19 ;  /* 0x00000009ff12c299 */ /* 0x000fe40008011613 */
[----:B------:R-:W-:Y:S02]  /*1060*/  UIADD3 UR17, UPT, UPT, -UR8, URZ, URZ ;  /* 0x000000ff08117290 */ /* 0x000fe4000fffe1ff */
[----:B------:R-:W-:Y:S02]  /*1070*/  @!UP4 USEL UR18, UR27, UR18, !UP3 ;  /* 0x000000121b12c287 */ /* 0x000fe4000d800000 */
[----:B------:R-:W-:Y:S02]  /*1080*/  UIADD3 UR9, UPT, UPT, -UR27, URZ, URZ ;  /* 0x000000ff1b097290 */ /* 0x000fe4000fffe1ff */
[----:B------:R-:W-:Y:S02]  /*1090*/  UIMAD UR17, UR21, UR17, UR29 ;  /* 0x00000011151172a4 */ /* 0x000fe4000f8e021d */
[----:B------:R-:W-:Y:S01]  /*10a0*/  @!UP4 UIADD3 UR8, UPT, UPT, UR8, -UR18, URZ ;  /* 0x800000120808c290 */ /* 0x000fe2000fffe0ff */
[----:B------:R-:W-:Y:S01]  /*10b0*/  UMOV UR19, UR27 ;  /* 0x0000001b00137c82 */ /* 0x000fe20008000000 */
[----:B------:R-:W-:-:S02]  /*10c0*/  UIMAD UR9, UR20, UR9, UR35 ;  /* 0x00000009140972a4 */ /* 0x000fc4000f8e0223 */
[----:B------:R-:W-:Y:S02]  /*10d0*/  @!UP4 UIMAD UR19, UR17, UR23, UR18 ;  /* 0x000000171113c2a4 */ /* 0x000fe4000f8e0212 */
[----:B------:R-:W-:Y:S02]  /*10e0*/  @!UP4 UIMAD UR29, UR8, UR21, UR27 ;  /* 0x00000015081dc2a4 */ /* 0x000fe4000f8e021b */
[----:B------:R-:W-:Y:S02]  /*10f0*/  UIMAD UR35, UR19, UR20, UR9 ;  /* 0x00000014132372a4 */ /* 0x000fe4000f8e0209 */
[----:B------:R-:W-:-:S12]  /*1100*/  UIMAD UR10, UR29, UR16, UR10 ;  /* 0x000000101d0a72a4 */ /* 0x000fd8000f8e020a */
.L_x_449:
[----:B------:R-:W-:Y:S05]  /*1110*/  BRA.U UP2, `(.L_x_450) ;  /* 0x0000000102447547 */ /* 0x000fea000b800000 */
[----:B------:R-:W1:Y:S01]  /*1120*/  LDCU.64 UR16, c[0x0][0x908] ;  /* 0x00012100ff1077ac */ /* 0x000e620008000a00 */
[----:B------:R-:W2:Y:S01]  /*1130*/  LDCU.64 UR8, c[0x0][0x910] ;  /* 0x00012200ff0877ac */ /* 0x000ea20008000a00 */
[----:B------:R-:W3:Y:S01]  /*1140*/  LDCU UR18, c[0x0][0x904] ;  /* 0x00012080ff1277ac */ /* 0x000ee20008000800 */
[----:B------:R-:W4:Y:S01]  /*1150*/  LDCU UR15, c[0x0][0x918] ;  /* 0x00012300ff0f77ac */ /* 0x000f220008000800 */
[----:B-1----:R-:W-:Y:S02]  /*1160*/  UIMAD.WIDE.U32 UR22, UR35, UR16, URZ ;  /* 0x00000010231672a5 */ /* 0x002fe4000f8e00ff */
[----:B--2---:R-:W-:Y:S02]  /*1170*/  UIMAD.WIDE.U32 UR20, UR10, UR9, URZ ;  /* 0x000000090a1472a5 */ /* 0x004fe4000f8e00ff */
[----:B------:R-:W-:-:S03]  /*1180*/  UISETP.NE.AND UP2, UPT, UR8, 0x1, UPT ;  /* 0x000000010800788c */ /* 0x000fc6000bf45270 */
[----:B------:R-:W-:Y:S01]  /*1190*/  UMOV UR9, UR23 ;  /* 0x0000001700097c82 */ /* 0x000fe20008000000 */
[----:B---3--:R-:W-:Y:S02]  /*11a0*/  UISETP.NE.AND UP3, UPT, UR18, 0x1, UPT ;  /* 0x000000011200788c */ /* 0x008fe4000bf65270 */
[----:B------:R-:W-:Y:S02]  /*11b0*/  USHF.R.U32.HI UR9, URZ, UR17, UR9 ;  /* 0x00000011ff097299 */ /* 0x000fe40008011609 */
[----:B----4-:R-:W-:Y:S02]  /*11c0*/  USHF.R.U32.HI UR15, URZ, UR15, UR21 ;  /* 0x0000000fff0f7299 */ /* 0x010fe40008011615 */
[----:B------:R-:W-:Y:S02]  /*11d0*/  USEL UR9, UR35, UR9, !UP3 ;  /* 0x0000000923097287 */ /* 0x000fe4000d800000 */
[----:B------:R-:W-:-:S04]  /*11e0*/  USEL UR15, UR10, UR15, !UP2 ;  /* 0x0000000f0a0f7287 */ /* 0x000fc8000d000000 */
[----:B------:R-:W-:Y:S02]  /*11f0*/  UIADD3 UR16, UPT, UPT, -UR15, UR9, URZ ;  /* 0x000000090f107290 */ /* 0x000fe4000fffe1ff */
[----:B------:R-:W-:Y:S02]  /*1200*/  UIADD3 UR9, UPT, UPT, UR15, -UR9, URZ ;  /* 0x800000090f097290 */ /* 0x000fe4000fffe0ff */
[----:B------:R-:W-:Y:S02]  /*1210*/  UIMAD UR10, UR16, UR8, UR10 ;  /* 0x00000008100a72a4 */ /* 0x000fe4000f8e020a */
[----:B------:R-:W-:-:S12]  /*1220*/  UIMAD UR35, UR9, UR18, UR35 ;  /* 0x00000012092372a4 */ /* 0x000fd8000f8e0223 */
.L_x_450:
[----:B------:R-:W-:Y:S05]  /*1230*/  BRA.U !UP0, `(.L_x_451) ;  /* 0x00000001080c7547 */ /* 0x000fea000b800000 */
[----:B------:R-:W-:Y:S01]  /*1240*/  UCGABAR_WAIT ;  /* 0x0000000000007dc7 */ /* 0x000fe20008000000 */
[----:B------:R-:W-:Y:S01]  /*1250*/  CCTL.IVALL ;  /* 0x00000000ff00798f */ /* 0x000fe20002000000 */
[----:B------:R-:W-:Y:S05]  /*1260*/  BRA `(.L_x_452) ;  /* 0x0000000000047947 */ /* 0x000fea0003800000 */
.L_x_451:
[----:B------:R-:W-:Y:S06]  /*1270*/  BAR.SYNC.DEFER_BLOCKING 0x0 ;  /* 0x0000000000007b1d */ /* 0x000fec0000010000 */
.L_x_452:
[----:B------:R-:W-:Y:S05]  /*1280*/  BRA.U UP1, `(.L_x_453) ;  /* 0x00000015010c7547 */ /* 0x000fea000b800000 */
[----:B------:R-:W1:Y:S01]  /*1290*/  LDCU UR30, c[0x0][0x38c] ;  /* 0x00007180ff1e77ac */ /* 0x000e620008000800 */
[----:B------:R-:W-:Y:S01]  /*12a0*/  HFMA2 R9, -RZ, RZ, 0, 0 ;  /* 0x00000000ff097431 */ /* 0x000fe200000001ff */
[----:B------:R-:W-:Y:S01]  /*12b0*/  ISETP.EQ.OR P2, PT, R0, RZ, P1 ;  /* 0x000000ff0000720c */ /* 0x000fe20000f42670 */
[----:B------:R-:W-:Y:S01]  /*12c0*/  IMAD.MOV.U32 R12, RZ, RZ, 0x1 ;  /* 0x00000001ff0c7424 */ /* 0x000fe200078e00ff */
[----:B------:R-:W-:Y:S01]  /*12d0*/  UISETP.NE.AND UP1, UPT, UR11, 0x2, UPT ;  /* 0x000000020b00788c */ /* 0x000fe2000bf25270 */
[----:B------:R-:W-:Y:S01]  /*12e0*/  CS2R R10, SRZ ;  /* 0x00000000000a7805 */ /* 0x000fe2000001ff00 */
[----:B------:R-:W-:Y:S01]  /*12f0*/  USHF.L.U32 UR12, UR12, 0x6, URZ ;  /* 0x000000060c0c7899 */ /* 0x000fe200080006ff */
[----:B------:R-:W-:Y:S01]  /*1300*/  IMAD.MOV.U32 R8, RZ, RZ, 0x1 ;  /* 0x00000001ff087424 */ /* 0x000fe200078e00ff */
[----:B------:R-:W-:Y:S02]  /*1310*/  UISETP.NE.AND UP2, UPT, UR11, URZ, UPT ;  /* 0x000000ff0b00728c */ /* 0x000fe4000bf45270 */
[----:B------:R-:W-:Y:S01]  /*1320*/  USEL UR22, URZ, 0x1, UP1 ;  /* 0x00000001ff167887 */ /* 0x000fe20008800000 */
[----:B------:R-:W2:Y:S01]  /*1330*/  LDCU UR24, c[0x0][0x370] ;  /* 0x00006e00ff1877ac */ /* 0x000ea20008000800 */
[----:B------:R-:W3:Y:S01]  /*1340*/  LDCU.64 UR40, c[0x0][0x348] ;  /* 0x00006900ff2877ac */ /* 0x000ee20008000a00 */
[----:B-1----:R-:W-:Y:S01]  /*1350*/  UIADD3 UR8, UPT, UPT, UR30, 0x3f, URZ ;  /* 0x0000003f1e087890 */ /* 0x002fe2000fffe0ff */
[----:B------:R-:W1:Y:S03]  /*1360*/  LDCU UR23, c[0x0][0x374] ;  /* 0x00006e80ff1777ac */ /* 0x000e660008000800 */
[----:B------:R-:W-:-:S02]  /*1370*/  USHF.R.S32.HI UR38, URZ, 0x1f, UR8 ;  /* 0x0000001fff267899 */ /* 0x000fc40008011408 */
[----:B------:R-:W-:Y:S02]  /*1380*/  ULOP3.LUT UR28, UR12, 0x40, URZ, 0xe2, !UPT ;  /* 0x000000400c1c7892 */ /* 0x000fe4000f8ee2ff */
[----:B------:R-:W-:Y:S02]  /*1390*/  ULEA.HI UR38, UR38, UR8, URZ, 0x6 ;  /* 0x0000000826267291 */ /* 0x000fe4000f8f30ff */
[----:B------:R-:W-:Y:S02]  /*13a0*/  UIADD3 UR8, UPT, UPT, UR30, -0x1, URZ ;  /* 0xffffffff1e087890 */ /* 0x000fe4000fffe0ff */
[----:B------:R-:W-:Y:S02]  /*13b0*/  USHF.R.S32.HI UR38, URZ, 0x6, UR38 ;  /* 0x00000006ff267899 */ /* 0x000fe40008011426 */
[----:B------:R-:W-:Y:S02]  /*13c0*/  UISETP.GE.U32.AND UP3, UPT, UR8, -0x7f, UPT ;  /* 0xffffff810800788c */ /* 0x000fe4000bf66070 */
[----:B------:R-:W-:-:S02]  /*13d0*/  UISETP.LT.U32.AND UP0, UPT, UR38, 0x6, UPT ;  /* 0x000000062600788c */ /* 0x000fc4000bf01070 */
[----:B------:R-:W-:Y:S02]  /*13e0*/  UIADD3 UR30, UPT, UPT, UR30, 0x7e, URZ ;  /* 0x0000007e1e1e7890 */ /* 0x000fe4000fffe0ff */
[----:B------:R-:W-:Y:S02]  /*13f0*/  USEL UR31, UR38, 0x6, UP0 ;  /* 0x00000006261f7887 */ /* 0x000fe40008000000 */
[----:B------:R-:W-:Y:S02]  /*1400*/  USEL UR22, UR22, 0x2, UP2 ;  /* 0x0000000216167887 */ /* 0x000fe40009000000 */
[----:B------:R-:W-:Y:S02]  /*1410*/  UIADD3 UR21, UPT, UPT, UR31, -0x1, URZ ;  /* 0xffffffff1f157890 */ /* 0x000fe4000fffe0ff */
[----:B------:R-:W-:Y:S02]  /*1420*/  @UP3 UIADD3 UR21, UPT, UPT, UR31, URZ, URZ ;  /* 0x000000ff1f153290 */ /* 0x000fe4000fffe0ff */
[----:B------:R-:W-:-:S02]  /*1430*/  UIADD3 UR29, UPT, UPT, UR38, -UR31, URZ ;  /* 0x8000001f261d7290 */ /* 0x000fc4000fffe0ff */
[----:B------:R-:W-:Y:S01]  /*1440*/  UIADD3 UR21, UPT, UPT, UR21, 0x1, URZ ;  /* 0x0000000115157890 */ /* 0x000fe2000fffe0ff */
[----:B-123--:R-:W-:-:S11]  /*1450*/  UMOV UR27, URZ ;  /* 0x000000ff001b7c82 */ /* 0x00efd60008000000 */
.L_x_473:
[----:B------:R-:W-:Y:S01]  /*1460*/  UISETP.NE.AND UP0, UPT, UR4, URZ, UPT ;  /* 0x000000ff0400728c */ /* 0x000fe2000bf05270 */
[----:B-1----:R-:W1:Y:S08]  /*1470*/  S2UR UR4, SR_CgaCtaId ;  /* 0x00000000000479c3 */ /* 0x002e700000008800 */
[----:B------:R-:W-:Y:S05]  /*1480*/  BRA.U UP0, `(.L_x_454) ;  /* 0x0000000100347547 */ /* 0x000fea000b800000 */
[----:B------:R-:W2:Y:S01]  /*1490*/  S2R R0, SR_CgaCtaId ;  /* 0x0000000000007919 */ /* 0x000ea20000008800 */
[----:B------:R-:W-:Y:S02]  /*14a0*/  MOV R3, 0x400 ;  /* 0x0000040000037802 */ /* 0x000fe40000000f00 */
[----:B------:R-:W-:Y:S02]  /*14b0*/  SHF.L.U32 R2, R8, 0x1f, RZ ;  /* 0x0000001f08027819 */ /* 0x000fe400000006ff */
[----:B--2---:R-:W-:-:S05]  /*14c0*/  LEA R0, R0, R3, 0x18 ;  /* 0x0000000300007211 */ /* 0x004fca00078ec0ff */
[----:B------:R-:W-:-:S04]  /*14d0*/  IMAD R3, R9, 0x8, R0 ;  /* 0x0000000809037824 */ /* 0x000fc800078e0200 */
[----:B------:R-:W2:Y:S02]  /*14e0*/  SYNCS.PHASECHK.TRANS64.TRYWAIT P0, [R3+URZ+0xf0], R2 ;  /* 0x0000f002030075a7 */ /* 0x000ea400080011ff */
[----:B--2---:R-:W-:Y:S05]  /*14f0*/  @!P0 BRA `(.L_x_455) ;  /* 0x000000b000e48947 */ /* 0x004fea0003800000 */
.L_x_629:
[----:B------:R-:W-:Y:S01]  /*1500*/  VIADD R9, R9, 0x1 ;  /* 0x0000000109097836 */ /* 0x000fe20000000000 */
[----:B------:R2:W-:Y:S04]  /*1510*/  SYNCS.ARRIVE.TRANS64.A1T0 RZ, [R3+URZ+0xe0], RZ ;  /* 0x0000e0ff03ff79a7 */ /* 0x0005e800081000ff */
[----:B------:R-:W-:-:S04]  /*1520*/  ISETP.NE.AND P0, PT, R9, 0x2, PT ;  /* 0x000000020900780c */ /* 0x000fc80003f05270 */
[----:B------:R-:W-:Y:S02]  /*1530*/  SEL R9, R9, RZ, P0 ;  /* 0x000000ff09097207 */ /* 0x000fe40000000000 */
[----:B--2---:R-:W-:-:S04]  /*1540*/  SEL R3, RZ, 0x1, P0 ;  /* 0x00000001ff037807 */ /* 0x004fc80000000000 */
[----:B------:R-:W-:-:S07]  /*1550*/  LOP3.LUT R8, R8, R3, RZ, 0x3c, !PT ;  /* 0x0000000308087212 */ /* 0x000fce00078e3cff */
.L_x_454:
[----:B------:R-:W-:Y:S01]  /*1560*/  UMOV UR15, 0x400 ;  /* 0x00000400000f7882 */ /* 0x000fe20000000000 */
[----:B------:R-:W-:Y:S01]  /*1570*/  SHF.L.U32 R0, R12, 0x1f, RZ ;  /* 0x0000001f0c007819 */ /* 0x000fe200000006ff */
[----:B-1----:R-:W-:Y:S02]  /*1580*/  ULEA UR15, UR4, UR15, 0x18 ;  /* 0x0000000f040f7291 */ /* 0x002fe4000f8ec0ff */
[----:B------:R-:W-:Y:S02]  /*1590*/  UISETP.GE.U32.AND UP0, UPT, UR30, 0x7f, UPT ;  /* 0x0000007f1e00788c */ /* 0x000fe4000bf06070 */
[----:B------:R-:W-:Y:S02]  /*15a0*/  ULEA UR8, UR27, UR15, 0x3 ;  /* 0x0000000f1b087291 */ /* 0x000fe4000f8e18ff */
[----:B------:R-:W-:Y:S02]  /*15b0*/  ULEA UR11, UR10, UR14, 0x1 ;  /* 0x0000000e0a0b7291 */ /* 0x000fe4000f8e08ff */
[----:B------:R-:W-:-:S02]  /*15c0*/  ULEA UR35, UR35, UR28, 0x7 ;  /* 0x0000001c23237291 */ /* 0x000fc4000f8e38ff */
[----:B------:R-:W-:Y:S01]  /*15d0*/  USHF.L.U32 UR11, UR11, 0x6, URZ ;  /* 0x000000060b0b7899 */ /* 0x000fe200080006ff */
[----:B------:R-:W-:Y:S02]  /*15e0*/  UMOV UR39, URZ ;  /* 0x000000ff00277c82 */ /* 0x000fe40008000000 */
[----:B------:R1:W2:Y:S01]  /*15f0*/  SYNCS.PHASECHK.TRANS64.TRYWAIT P0, [UR8+0x30], R0 ;  /* 0x00003000ff0075a7 */ /* 0x0002a20008001108 */
[----:B------:R-:W-:Y:S08]  /*1600*/  BRA.U !UP0, `(.L_x_456) ;  /* 0x0000000108cc7547 */ /* 0x000ff0000b800000 */
[----:B------:R-:W-:Y:S01]  /*1610*/  UMOV UR16, URZ ;  /* 0x000000ff00107c82 */ /* 0x000fe20008000000 */
[----:B------:R-:W-:-:S05]  /*1620*/  UMOV UR19, UR27 ;  /* 0x0000001b00137c82 */ /* 0x000fca0008000000 */
.L_x_462:
[----:B------:R-:W-:Y:S01]  /*1630*/  ULEA UR33, UR19, UR15, 0x3 ;  /* 0x0000000f13217291 */ /* 0x000fe2000f8e18ff */
[----:B--2---:R-:W-:Y:S01]  /*1640*/  @!P1 MOV R2, 0x8000 ;  /* 0x0000800000029802 */ /* 0x004fe20000000f00 */
[----:B--2-4-:R-:W-:Y:S10]  /*1650*/  @P0 BRA `(.L_x_457) ;  /* 0x00000000000c0947 */ /* 0x014ff40003800000 */
[----:B------:R-:W-:-:S04]  /*1660*/  SHF.L.U32 R3, R12, 0x1f, RZ ;  /* 0x0000001f0c037819 */ /* 0x000fc800000006ff */
[----:B------:R-:W2:Y:S02]  /*1670*/  SYNCS.PHASECHK.TRANS64.TRYWAIT P0, [UR33+0x30], R3 ;  /* 0x00003003ff0075a7 */ /* 0x000ea40008001121 */
[----:B--2---:R-:W-:Y:S05]  /*1680*/  @!P0 BRA `(.L_x_458) ;  /* 0x000000b000948947 */ /* 0x004fea0003800000 */
.L_x_457:
[----:B------:R2:W-:Y:S01]  /*1690*/  @!P1 SYNCS.ARRIVE.TRANS64 RZ, [UR33], R2 ;  /* 0x00000002ffff99a7 */ /* 0x0005e20008000021 */
[----:B------:R-:W-:-:S04]  /*16a0*/  ULOP3.LUT UR8, UR22, 0x2, URZ, 0xfc, !UPT ;  /* 0x0000000216087892 */ /* 0x000fc8000f8efcff */
[----:B------:R-:W-:-:S09]  /*16b0*/  UISETP.NE.AND UP0, UPT, UR8, 0x2, UPT ;  /* 0x000000020800788c */ /* 0x000fd2000bf05270 */
[----:B------:R-:W-:Y:S05]  /*16c0*/  BRA.U UP0, `(.L_x_459) ;  /* 0x0000000100047547 */ /* 0x000fea000b800000 */
[----:B0-----:R-:W-:Y:S05]  /*16d0*/  BPT.TRAP 0x1 ;  /* 0x000000040000795c */ /* 0x001fea0000300000 */
.L_x_459:
[----:B------:R-:W-:Y:S04]  /*16e0*/  BSSY.RECONVERGENT B0, `(.L_x_460) ;  /* 0x0000003000007945 */ /* 0x000fe80003800200 */
[----:B------:R-:W-:Y:S05]  /*16f0*/  @P2 BRA `(.L_x_461) ;  /* 0x0000000000042947 */ /* 0x000fea0003800000 */
[----:B0-----:R-:W-:Y:S05]  /*1700*/  BPT.TRAP 0x1 ;  /* 0x000000040000795c */ /* 0x001fea0000300000 */
.L_x_461:
[----:B0-----:R-:W-:Y:S05]  /*1710*/  BSYNC.RECONVERGENT B0 ;  /* 0x0000000000007941 */ /* 0x001fea0003800200 */
.L_x_460:
[----:B------:R-:W-:Y:S02]  /*1720*/  UIADD3 UR27, UPT, UPT, UR19, 0x1, URZ ;  /* 0x00000001131b7890 */ /* 0x000fe4000fffe0ff */
[----:B------:R-:W-:Y:S02]  /*1730*/  UIADD3 UR46, UP1, UPT, UR40, 0x80, URZ ;  /* 0x00000080282e7890 */ /* 0x000fe4000ff3e0ff */
[----:B------:R-:W-:Y:S02]  /*1740*/  UISETP.NE.AND UP0, UPT, UR27, 0x6, UPT ;  /* 0x000000061b00788c */ /* 0x000fe4000bf05270 */
[----:B------:R-:W-:Y:S02]  /*1750*/  USHF.L.U32 UR34, UR16, 0x6, URZ ;  /* 0x0000000610227899 */ /* 0x000fe400080006ff */
[----:B------:R-:W-:Y:S02]  /*1760*/  USEL UR9, URZ, 0x1, UP0 ;  /* 0x00000001ff097887 */ /* 0x000fe40008000000 */
[----:B------:R-:W-:-:S02]  /*1770*/  USEL UR27, UR27, URZ, UP0 ;  /* 0x000000ff1b1b7287 */ /* 0x000fc40008000000 */
[----:B------:R-:W-:Y:S02]  /*1780*/  UIADD3 UR44, UP0, UPT, UR40, 0x180, URZ ;  /* 0x00000180282c7890 */ /* 0x000fe4000ff1e0ff */
[----:B------:R-:W-:Y:S01]  /*1790*/  ULEA UR8, UR27, UR15, 0x3 ;  /* 0x0000000f1b087291 */ /* 0x000fe2000f8e18ff */
[----:B------:R-:W-:Y:S01]  /*17a0*/  LOP3.LUT R12, R12, UR9, RZ, 0x3c, !PT ;  /* 0x000000090c0c7c12 */ /* 0x000fe2000f8e3cff */
[----:B------:R-:W-:Y:S02]  /*17b0*/  UIADD3.X UR47, UPT, UPT, URZ, UR41, URZ, UP1, !UPT ;  /* 0x00000029ff2f7290 */ /* 0x000fe40008ffe4ff */
[----:B------:R-:W-:Y:S01]  /*17c0*/  UPRMT UR18, URZ, 0x5410, UR6 ;  /* 0x00005410ff127896 */ /* 0x000fe20008000006 */
[----:B-1----:R-:W-:Y:S01]  /*17d0*/  SHF.L.U32 R0, R12, 0x1f, RZ ;  /* 0x0000001f0c007819 */ /* 0x002fe200000006ff */
[----:B------:R-:W-:Y:S02]  /*17e0*/  UIADD3.X UR45, UPT, UPT, URZ, UR41, URZ, UP0, !UPT ;  /* 0x00000029ff2d7290 */ /* 0x000fe400087fe4ff */
[----:B------:R-:W-:Y:S01]  /*17f0*/  UPRMT UR17, URZ, 0x5410, UR5 ;  /* 0x00005410ff117896 */ /* 0x000fe20008000005 */
[----:B------:R3:W4:Y:S01]  /*1800*/  SYNCS.PHASECHK.TRANS64.TRYWAIT P0, [UR8+0x30], R0 ;  /* 0x00003000ff0075a7 */ /* 0x0007220008001108 */
[----:B------:R-:W-:Y:S01]  /*1810*/  USHF.L.U32 UR8, UR19, 0xd, URZ ;  /* 0x0000000d13087899 */ /* 0x000fe200080006ff */
[----:B------:R-:W-:Y:S01]  /*1820*/  UMOV UR42, 0x0 ;  /* 0x00000000002a7882 */ /* 0x000fe20000000000 */
[----:B------:R-:W-:-:S02]  /*1830*/  UMOV UR43, 0x10000000 ;  /* 0x10000000002b7882 */ /* 0x000fc40000000000 */
[----:B------:R-:W-:Y:S02]  /*1840*/  ULOP3.LUT UR32, UR13, UR8, URZ, 0xfc, !UPT ;  /* 0x000000080d207292 */ /* 0x000fe4000f8efcff */
[----:B------:R-:W-:Y:S02]  /*1850*/  ULOP3.LUT UR8, UR7, UR8, URZ, 0xfc, !UPT ;  /* 0x0000000807087292 */ /* 0x000fe4000f8efcff */
[----:B------:R-:W-:Y:S02]  /*1860*/  ULEA UR32, UR32, UR15, 0x1 ;  /* 0x0000000f20207291 */ /* 0x000fe4000f8e08ff */
[----:B------:R-:W-:Y:S02]  /*1870*/  ULEA UR8, UR8, UR15, 0x1 ;  /* 0x0000000f08087291 */ /* 0x000fe4000f8e08ff */
[----:B------:R-:W-:Y:S02]  /*1880*/  UIADD3 UR32, UPT, UPT, UR32, 0x2200, URZ ;  /* 0x0000220020207890 */ /* 0x000fe4000fffe0ff */
[----:B------:R-:W-:Y:S01]  /*1890*/  UIADD3 UR8, UPT, UPT, UR8, 0x1a200, URZ ;  /* 0x0001a20008087890 */ /* 0x000fe2000fffe0ff */
[----:B------:R-:W-:Y:S01]  /*18a0*/  UMOV UR12, UR36 ;  /* 0x00000024000c7c82 */ /* 0x000fe20008000000 */
[----:B------:R-:W-:Y:S01]  /*18b0*/  UMOV UR9, UR33 ;  /* 0x0000002100097c82 */ /* 0x000fe20008000000 */
[----:B------:R-:W-:Y:S01]  /*18c0*/  UMOV UR10, UR34 ;  /* 0x00000022000a7c82 */ /* 0x000fe20008000000 */
[----:B------:R-:W-:-:S03]  /*18d0*/  UIADD3 UR16, UPT, UPT, UR16, 0x1, URZ ;  /* 0x0000000110107890 */ /* 0x000fc6000fffe0ff */
[----:B------:R3:W-:Y:S01]  /*18e0*/  UTMALDG.3D.MULTICAST [UR32], [UR46], UR18, desc[UR42] ;  /* 0x00002a202e0073b4 */ /* 0x0007e20008011812 */
[----:B------:R-:W-:Y:S01]  /*18f0*/  UMOV UR39, UR21 ;  /* 0x0000001500277c82 */ /* 0x000fe20008000000 */
[----:B------:R-:W-:Y:S01]  /*1900*/  UISETP.NE.AND UP0, UPT, UR16, UR21, UPT ;  /* 0x000000151000728c */ /* 0x000fe2000bf05270 */
[----:B------:R-:W-:Y:S01]  /*1910*/  UMOV UR19, UR27 ;  /* 0x0000001b00137c82 */ /* 0x000fe20008000000 */
[----:B------:R3:W-:Y:S07]  /*1920*/  UTMALDG.3D.MULTICAST [UR8], [UR44], UR17, desc[UR42] ;  /* 0x00002a082c0073b4 */ /* 0x0007ee0008011811 */
[----:B---3--:R-:W-:Y:S05]  /*1930*/  BRA.U UP0, `(.L_x_462) ;  /* 0xfffffffd003c7547 */ /* 0x008fea000b83ffff */
.L_x_456:
[----:B------:R-:W-:Y:S01]  /*1940*/  ULEA UR8, UR27, UR15, 0x3 ;  /* 0x0000000f1b087291 */ /* 0x000fe2000f8e18ff */
[----:B-1----:R-:W-:Y:S01]  /*1950*/  SHF.L.U32 R0, R12, 0x1f, RZ ;  /* 0x0000001f0c007819 */ /* 0x002fe200000006ff */
[----:B------:R-:W-:-:S07]  /*1960*/  UISETP.GT.AND UP0, UPT, UR38, UR31, UPT ;  /* 0x0000001f2600728c */ /* 0x000fce000bf04270 */
[----:B--2-4-:R1:W2:Y:S02]  /*1970*/  SYNCS.PHASECHK.TRANS64.TRYWAIT P0, [UR8+0x30], R0 ;  /* 0x00003000ff0075a7 */ /* 0x0142a40008001108 */
[----:B------:R-:W-:Y:S05]  /*1980*/  BRA.U !UP0, `(.L_x_463) ;  /* 0x0000000108d07547 */ /* 0x000fea000b800000 */
[----:B------:R-:W-:Y:S01]  /*1990*/  UIADD3 UR33, UPT, UPT, UR29, UR39, URZ ;  /* 0x000000271d217290 */ /* 0x000fe2000fffe0ff */
[----:B------:R-:W-:-:S11]  /*19a0*/  UMOV UR48, UR27 ;  /* 0x0000001b00307c82 */ /* 0x000fd60008000000 */
.L_x_469:
[----:B------:R-:W-:Y:S01]  /*19b0*/  ULEA UR17, UR48, UR15, 0x3 ;  /* 0x0000000f30117291 */ /* 0x000fe2000f8e18ff */
[----:B--2---:R-:W-:Y:S01]  /*19c0*/  @!P1 MOV R2, 0x8000 ;  /* 0x0000800000029802 */ /* 0x004fe20000000f00 */
[----:B--2-4-:R-:W-:Y:S10]  /*19d0*/  @P0 BRA `(.L_x_464) ;  /* 0x00000000000c0947 */ /* 0x014ff40003800000 */
[----:B------:R-:W-:-:S04]  /*19e0*/  SHF.L.U32 R3, R12, 0x1f, RZ ;  /* 0x0000001f0c037819 */ /* 0x000fc800000006ff */
[----:B------:R-:W2:Y:S02]  /*19f0*/  SYNCS.PHASECHK.TRANS64.TRYWAIT P0, [UR17+0x30], R3 ;  /* 0x00003003ff0075a7 */ /* 0x000ea40008001111 */
[----:B--2---:R-:W-:Y:S05]  /*1a00*/  @!P0 BRA `(.L_x_465) ;  /* 0x000000ac00cc8947 */ /* 0x004fea0003800000 */
.L_x_464:
[----:B------:R2:W-:Y:S01]  /*1a10*/  @!P1 SYNCS.ARRIVE.TRANS64 RZ, [UR17], R2 ;  /* 0x00000002ffff99a7 */ /* 0x0005e20008000011 */
[----:B------:R-:W-:-:S04]  /*1a20*/  ULOP3.LUT UR8, UR22, 0x2, URZ, 0xfc, !UPT ;  /* 0x0000000216087892 */ /* 0x000fc8000f8efcff */
[----:B------:R-:W-:-:S09]  /*1a30*/  UISETP.NE.AND UP0, UPT, UR8, 0x2, UPT ;  /* 0x000000020800788c */ /* 0x000fd2000bf05270 */
[----:B------:R-:W-:Y:S05]  /*1a40*/  BRA.U UP0, `(.L_x_466) ;  /* 0x0000000100047547 */ /* 0x000fea000b800000 */
[----:B0-----:R-:W-:Y:S05]  /*1a50*/  BPT.TRAP 0x1 ;  /* 0x000000040000795c */ /* 0x001fea0000300000 */
.L_x_466:
[----:B------:R-:W-:Y:S04]  /*1a60*/  BSSY.RECONVERGENT B0, `(.L_x_467) ;  /* 0x0000003000007945 */ /* 0x000fe80003800200 */
[----:B------:R-:W-:Y:S05]  /*1a70*/  @P2 BRA `(.L_x_468) ;  /* 0x0000000000042947 */ /* 0x000fea0003800000 */
[----:B0-----:R-:W-:Y:S05]  /*1a80*/  BPT.TRAP 0x1 ;  /* 0x000000040000795c */ /* 0x001fea0000300000 */
.L_x_468:
[----:B0-----:R-:W-:Y:S05]  /*1a90*/  BSYNC.RECONVERGENT B0 ;  /* 0x0000000000007941 */ /* 0x001fea0003800200 */
.L_x_467:
        /* <DEDUP_REMOVED lines=12> */
[----:B------:R-:W-:Y:S02]  /*1b60*/  UPRMT UR32, URZ, 0x5410, UR5 ;  /* 0x00005410ff207896 */ /* 0x000fe40008000005 */
[----:B------:R-:W-:Y:S01]  /*1b70*/  UIADD3.X UR45, UPT, UPT, URZ, UR41, URZ, UP0, !UPT ;  /* 0x00000029ff2d7290 */ /* 0x000fe200087fe4ff */
        /* <DEDUP_REMOVED lines=13> */
[----:B------:R-:W-:Y:S01]  /*1c50*/  UMOV UR9, UR17 ;  /* 0x0000001100097c82 */ /* 0x000fe20008000000 */
[----:B------:R-:W-:-:S02]  /*1c60*/  UMOV UR10, UR18 ;  /* 0x00000012000a7c82 */ /* 0x000fc40008000000 */
[----:B------:R3:W-:Y:S01]  /*1c70*/  UTMALDG.3D.MULTICAST [UR16], [UR46], UR34, desc[UR42] ;  /* 0x00002a102e0073b4 */ /* 0x0007e20008011822 */
[----:B------:R-:W-:Y:S01]  /*1c80*/  UIADD3 UR39, UPT, UPT, UR39, 0x1, URZ ;  /* 0x0000000127277890 */ /* 0x000fe2000fffe0ff */
[----:B------:R-:W-:-:S03]  /*1c90*/  UMOV UR48, UR27 ;  /* 0x0000001b00307c82 */ /* 0x000fc60008000000 */
[----:B------:R-:W-:Y:S01]  /*1ca0*/  UISETP.NE.AND UP0, UPT, UR39, UR33, UPT ;  /* 0x000000212700728c */ /* 0x000fe2000bf05270 */
[----:B------:R3:W-:Y:S08]  /*1cb0*/  UTMALDG.3D.MULTICAST [UR8], [UR44], UR32, desc[UR42] ;  /* 0x00002a082c0073b4 */ /* 0x0007f00008011820 */
[----:B---3--:R-:W-:Y:S05]  /*1cc0*/  BRA.U UP0, `(.L_x_469) ;  /* 0xfffffffd00387547 */ /* 0x008fea000b83ffff */
.L_x_463:
[C---:B------:R-:W-:Y:S01]  /*1cd0*/  LEA R3, R11.reuse, UR15, 0x3 ;  /* 0x0000000f0b037c11 */ /* 0x040fe2000f8e18ff */
[----:B------:R-:W-:Y:S01]  /*1ce0*/  NOP ;  /* 0x0000000000007918 */ /* 0x000fe20000000000 */
[----:B-1----:R-:W-:Y:S02]  /*1cf0*/  SHF.L.U32 R0, R10, 0x1f, RZ ;  /* 0x0000001f0a007819 */ /* 0x002fe400000006ff */
[----:B------:R-:W-:Y:S02]  /*1d00*/  LEA R5, R11, UR15, 0x4 ;  /* 0x0000000f0b057c11 */ /* 0x000fe4000f8e20ff */
[----:B--2-4-:R-:W1:Y:S02]  /*1d10*/  SYNCS.PHASECHK.TRANS64.TRYWAIT P0, [R3+URZ+0x80], R0 ;  /* 0x00008000030075a7 */ /* 0x014e6400080011ff */
[----:B-1----:R-:W-:Y:S05]  /*1d20*/  @!P0 BRA `(.L_x_470) ;  /* 0x000000ac001c8947 */ /* 0x002fea0003800000 */
.L_x_632:
[----:B------:R-:W2:Y:S01]  /*1d30*/  LDS.128 R4, [R5+0x110] ;  /* 0x0001100005047984 */ /* 0x000ea20000000c00 */
[----:B------:R-:W-:Y:S01]  /*1d40*/  UISETP.GE.AND UP0, UPT, UR37, 0x1, UPT ;  /* 0x000000012500788c */ /* 0x000fe2000bf06270 */
[----:B------:R-:W-:Y:S01]  /*1d50*/  @!PT LDS RZ, [RZ] ;  /* 0x00000000fffff984 */ /* 0x000fe20000000800 */
[----:B------:R-:W-:Y:S01]  /*1d60*/  @!PT LDS RZ, [RZ] ;  /* 0x00000000fffff984 */ /* 0x000fe20000000800 */
[----:B------:R-:W-:Y:S01]  /*1d70*/  @!PT LDS RZ, [RZ] ;  /* 0x00000000fffff984 */ /* 0x000fe20000000800 */
[----:B------:R-:W-:Y:S01]  /*1d80*/  @!PT LDS RZ, [RZ] ;  /* 0x00000000fffff984 */ /* 0x000fe20000000800 */
[----:B------:R3:W-:Y:S06]  /*1d90*/  MEMBAR.ALL.CTA ;  /* 0x0000000000007992 */ /* 0x0007ec0000008000 */
[----:B---3--:R-:W3:Y:S01]  /*1da0*/  FENCE.VIEW.ASYNC.S ;  /* 0x00000000000073c6 */ /* 0x008ee20000000000 */
[----:B--2---:R-:W-:-:S13]  /*1db0*/  LOP3.LUT P0, RZ, R6, 0x1, RZ, 0xc0, !PT ;  /* 0x0000000106ff7812 */ /* 0x004fda000780c0ff */
[----:B---3--:R-:W-:Y:S01]  /*1dc0*/  VOTEU.ANY UP2, P0 ;  /* 0x0000000000ff7886 */ /* 0x008fe20000040100 */
[----:B------:R-:W-:-:S13]  /*1dd0*/  PLOP3.LUT P0, PT, PT, PT, UP2, 0x80, 0x8 ;  /* 0x000000000008781c */ /* 0x000fda0003f0f028 */
[----:B-1----:R-:W-:Y:S02]  /*1de0*/  @P0 LOP3.LUT R0, R5, 0xffff, RZ, 0xc0, !PT ;  /* 0x0000ffff05000812 */ /* 0x002fe400078ec0ff */
[----:B------:R-:W-:Y:S02]  /*1df0*/  @P0 MOV R2, R4 ;  /* 0x0000000400020202 */ /* 0x000fe40000000f00 */
[----:B------:R-:W-:Y:S01]  /*1e00*/  @P0 R2UR UR9, R0 ;  /* 0x00000000000902ca */ /* 0x000fe200000e0000 */
[----:B------:R-:W-:Y:S01]  /*1e10*/  VIADD R0, R3, 0x90 ;  /* 0x0000009003007836 */ /* 0x000fe20000000000 */
[----:B------:R-:W-:Y:S02]  /*1e20*/  @P0 SHF.R.U32.HI R4, RZ, 0x10, R5 ;  /* 0x00000010ff040819 */ /* 0x000fe40000011605 */
[----:B------:R-:W-:Y:S02]  /*1e30*/  @P0 R2UR UR10, R2 ;  /* 0x00000000020a02ca */ /* 0x000fe400000e0000 */
[----:B------:R-:W-:-:S02]  /*1e40*/  PRMT R0, RZ, 0x654, R0 ;  /* 0x00000654ff007816 */ /* 0x000fc40000000000 */
[----:B------:R-:W-:Y:S02]  /*1e50*/  @P0 R2UR UR8, R4 ;  /* 0x00000000040802ca */ /* 0x000fe400000e0000 */
[----:B------:R1:W-:Y:S03]  /*1e60*/  SYNCS.ARRIVE.TRANS64.RED.A1T0 RZ, [R0+URZ], RZ ;  /* 0x000000ff00ff79a7 */ /* 0x0003e600081004ff */
[----:B------:R-:W-:-:S04]  /*1e70*/  @UP2 UMOV UR25, UR9 ;  /* 0x0000000900192c82 */ /* 0x000fc80008000000 */
[----:B------:R-:W-:-:S04]  /*1e80*/  @UP2 UMOV UR26, UR10 ;  /* 0x0000000a001a2c82 */ /* 0x000fc80008000000 */
[----:B0-----:R-:W-:Y:S01]  /*1e90*/  @UP2 UMOV UR36, UR8 ;  /* 0x0000000800242c82 */ /* 0x001fe20008000000 */
[----:B------:R-:W-:Y:S05]  /*1ea0*/  BRA.U !UP0, `(.L_x_471) ;  /* 0x0000000108bc7547 */ /* 0x000fea000b800000 */
[----:B------:R-:W0:Y:S01]  /*1eb0*/  LDCU.64 UR10, c[0x0][0x910] ;  /* 0x00012200ff0a77ac */ /* 0x000e220008000a00 */
[----:B------:R-:W2:Y:S01]  /*1ec0*/  LDCU.64 UR16, c[0x0][0x908] ;  /* 0x00012100ff1077ac */ /* 0x000ea20008000a00 */
[----:B------:R-:W3:Y:S01]  /*1ed0*/  LDCU UR12, c[0x0][0x918] ;  /* 0x00012300ff0c77ac */ /* 0x000ee20008000800 */
[----:B------:R-:W4:Y:S01]  /*1ee0*/  LDCU UR18, c[0x0][0x904] ;  /* 0x00012080ff1277ac */ /* 0x000f220008000800 */
[----:B------:R-:W5:Y:S01]  /*1ef0*/  LDCU.64 UR8, c[0x0][0x920] ;  /* 0x00012400ff0877ac */ /* 0x000f620008000a00 */
[----:B0-----:R-:W-:Y:S02]  /*1f00*/  UIMAD.WIDE.U32 UR32, UR23, UR11, URZ ;  /* 0x0000000b172072a5 */ /* 0x001fe4000f8e00ff */
[----:B--2---:R-:W-:Y:S02]  /*1f10*/  UIMAD.WIDE.U32 UR34, UR24, UR16, URZ ;  /* 0x00000010182272a5 */ /* 0x004fe4000f8e00ff */
[----:B------:R-:W-:Y:S02]  /*1f20*/  UISETP.NE.AND UP0, UPT, UR10, 0x1, UPT ;  /* 0x000000010a00788c */ /* 0x000fe4000bf05270 */
[----:B------:R-:W-:Y:S01]  /*1f30*/  UISETP.NE.AND UP3, UPT, UR37, 0x1, UPT ;  /* 0x000000012500788c */ /* 0x000fe2000bf65270 */
[----:B------:R-:W-:Y:S01]  /*1f40*/  UMOV UR19, UR33 ;  /* 0x0000002100137c82 */ /* 0x000fe20008000000 */
[----:B------:R-:W-:-:S02]  /*1f50*/  UIMAD.WIDE.U32 UR32, UR25, UR11, URZ ;  /* 0x0000000b192072a5 */ /* 0x000fc4000f8e00ff */
[----:B---3--:R-:W-:Y:S02]  /*1f60*/  USHF.R.U32.HI UR19, URZ, UR12, UR19 ;  /* 0x0000000cff137299 */ /* 0x008fe40008011613 */
[----:B----4-:R-:W-:Y:S02]  /*1f70*/  UISETP.NE.AND UP1, UPT, UR18, 0x1, UPT ;  /* 0x000000011200788c */ /* 0x010fe4000bf25270 */
[----:B------:R-:W-:Y:S02]  /*1f80*/  USHF.R.U32.HI UR11, URZ, UR17, UR35 ;  /* 0x00000011ff0b7299 */ /* 0x000fe40008011623 */
[----:B------:R-:W-:Y:S02]  /*1f90*/  USEL UR19, UR23, UR19, !UP0 ;  /* 0x0000001317137287 */ /* 0x000fe4000c000000 */
[----:B------:R-:W-:Y:S02]  /*1fa0*/  USEL UR11, UR24, UR11, !UP1 ;  /* 0x0000000b180b7287 */ /* 0x000fe4000c800000 */
[----:B-----5:R-:W-:-:S02]  /*1fb0*/  UIMAD.WIDE.U32 UR42, UR19, UR8, URZ ;  /* 0x00000008132a72a5 */ /* 0x020fc4000f8e00ff */
[----:B------:R-:W-:Y:S02]  /*1fc0*/  UIMAD.WIDE.U32 UR34, UR26, UR16, URZ ;  /* 0x000000101a2272a5 */ /* 0x000fe4000f8e00ff */
        /* <DEDUP_REMOVED lines=15> */
[----:B------:R-:W-:Y:S01]  /*20c0*/  USEL UR8, UR33, UR8, !UP3 ;  /* 0x0000000821087287 */ /* 0x000fe2000d800000 */
[----:B------:R-:W-:Y:S02]  /*20d0*/  UMOV UR19, UR35 ;  /* 0x0000002300137c82 */ /* 0x000fe40008000000 */
[----:B------:R-:W-:-:S02]  /*20e0*/  @!UP0 USHF.R.U32.HI UR17, URZ, UR9, UR17 ;  /* 0x00000009ff118299 */ /* 0x000fc40008011611 */
[----:B------:R-:W-:Y:S02]  /*20f0*/  UIADD3 UR16, UPT, UPT, -UR8, URZ, URZ ;  /* 0x000000ff08107290 */ /* 0x000fe4000fffe1ff */
[----:B------:R-:W-:Y:S02]  /*2100*/  @!UP0 USEL UR17, UR35, UR17, !UP3 ;  /* 0x0000001123118287 */ /* 0x000fe4000d800000 */
[----:B------:R-:W-:Y:S02]  /*2110*/  UIADD3 UR9, UPT, UPT, -UR35, URZ, URZ ;  /* 0x000000ff23097290 */ /* 0x000fe4000fffe1ff */
[----:B------:R-:W-:Y:S02]  /*2120*/  UIMAD UR16, UR37, UR16, UR33 ;  /* 0x00000010251072a4 */ /* 0x000fe4000f8e0221 */
[----:B------:R-:W-:Y:S02]  /*2130*/  @!UP0 UIADD3 UR8, UPT, UPT, UR8, -UR17, URZ ;  /* 0x8000001108088290 */ /* 0x000fe4000fffe0ff */
[----:B------:R-:W-:-:S02]  /*2140*/  UIMAD UR12, UR10, UR12, UR25 ;  /* 0x0000000c0a0c72a4 */ /* 0x000fc4000f8e0219 */
[----:B------:R-:W-:Y:S02]  /*2150*/  UIMAD UR9, UR18, UR9, UR26 ;  /* 0x00000009120972a4 */ /* 0x000fe4000f8e021a */
[----:B------:R-:W-:Y:S02]  /*2160*/  @!UP0 UIMAD UR19, UR16, UR11, UR17 ;  /* 0x0000000b101382a4 */ /* 0x000fe4000f8e0211 */
[----:B------:R-:W-:Y:S02]  /*2170*/  @!UP0 UIMAD UR33, UR37, UR8, UR35 ;  /* 0x00000008252182a4 */ /* 0x000fe4000f8e0223 */
[----:B------:R-:W-:Y:S02]  /*2180*/  UIMAD UR26, UR19, UR18, UR9 ;  /* 0x00000012131a72a4 */ /* 0x000fe4000f8e0209 */
[----:B------:R-:W-:-:S12]  /*2190*/  UIMAD UR25, UR33, UR10, UR12 ;  /* 0x0000000a211972a4 */ /* 0x000fd8000f8e020c */
.L_x_471:
[----:B------:R-:W0:Y:S02]  /*21a0*/  LDCU UR8, c[0x0][0x928] ;  /* 0x00012500ff0877ac */ /* 0x000e240008000800 */
[----:B0-----:R-:W-:-:S09]  /*21b0*/  UISETP.NE.AND UP0, UPT, UR8, 0x1, UPT ;  /* 0x000000010800788c */ /* 0x001fd2000bf05270 */
[----:B------:R-:W-:Y:S05]  /*21c0*/  BRA.U UP0, `(.L_x_472) ;  /* 0x0000000100447547 */ /* 0x000fea000b800000 */
[----:B------:R-:W0:Y:S01]  /*21d0*/  LDCU.64 UR10, c[0x0][0x908] ;  /* 0x00012100ff0a77ac */ /* 0x000e220008000a00 */
[----:B------:R-:W2:Y:S01]  /*21e0*/  LDCU.64 UR8, c[0x0][0x910] ;  /* 0x00012200ff0877ac */ /* 0x000ea20008000a00 */
[----:B------:R-:W3:Y:S01]  /*21f0*/  LDCU UR16, c[0x0][0x904] ;  /* 0x00012080ff1077ac */ /* 0x000ee20008000800 */
[----:B------:R-:W4:Y:S01]  /*2200*/  LDCU UR12, c[0x0][0x918] ;  /* 0x00012300ff0c77ac */ /* 0x000f220008000800 */
[----:B0-----:R-:W-:Y:S02]  /*2210*/  UIMAD.WIDE.U32 UR32, UR26, UR10, URZ ;  /* 0x0000000a1a2072a5 */ /* 0x001fe4000f8e00ff */
        /* <DEDUP_REMOVED lines=12> */
.L_x_472:
[----:B------:R-:W-:Y:S01]  /*22e0*/  VIADD R11, R11, 0x1 ;  /* 0x000000010b0b7836 */ /* 0x000fe20000000000 */
[----:B------:R-:W-:Y:S02]  /*22f0*/  UIADD3 UR35, UPT, UPT, UR26, UR54, URZ ;  /* 0x000000361a237290 */ /* 0x000fe4000fffe0ff */
[----:B------:R-:W-:Y:S02]  /*2300*/  UIADD3 UR10, UPT, UPT, UR25, UR51, URZ ;  /* 0x00000033190a7290 */ /* 0x000fe4000fffe0ff */
[----:B------:R-:W-:-:S04]  /*2310*/  ISETP.NE.AND P0, PT, R11, 0x2, PT ;  /* 0x000000020b00780c */ /* 0x000fc80003f05270 */
[----:B------:R-:W-:Y:S02]  /*2320*/  SEL R3, RZ, 0x1, P0 ;  /* 0x00000001ff037807 */ /* 0x000fe40000000000 */
[----:B------:R-:W-:Y:S02]  /*2330*/  SEL R11, R11, RZ, P0 ;  /* 0x000000ff0b0b7207 */ /* 0x000fe40000000000 */
[----:B------:R-:W-:Y:S01]  /*2340*/  LOP3.LUT R10, R10, R3, RZ, 0x3c, !PT ;  /* 0x000000030a0a7212 */ /* 0x000fe200078e3cff */
[----:B------:R-:W-:Y:S06]  /*2350*/  BRA.U UP2, `(.L_x_473) ;  /* 0xfffffff102407547 */ /* 0x000fec000b83ffff */
[----:B------:R-:W-:Y:S01]  /*2360*/  UIADD3 UR15, UPT, UPT, UR15, 0x30, URZ ;  /* 0x000000300f0f7890 */ /* 0x000fe2000fffe0ff */
[----:B------:R-:W-:-:S03]  /*2370*/  SHF.L.U32 R3, R12, 0x1f, RZ ;  /* 0x0000001f0c037819 */ /* 0x000fc600000006ff */
[----:B------:R-:W-:-:S09]  /*2380*/  ULEA UR4, UR27, UR15, 0x3 ;  /* 0x0000000f1b047291 */ /* 0x000fd2000f8e18ff */
[----:B------:R-:W0:Y:S02]  /*2390*/  SYNCS.PHASECHK.TRANS64.TRYWAIT P0, [UR4], R3 ;  /* 0x00000003ff0075a7 */ /* 0x000e240008001104 */
[----:B0-----:R-:W-:Y:S05]  /*23a0*/  @!P0 BRA `(.L_x_474) ;  /* 0x000000a400908947 */ /* 0x001fea0003800000 */
.L_x_634:
[----:B------:R-:W-:-:S04]  /*23b0*/  UIADD3 UR5, UPT, UPT, UR27, 0x1, URZ ;  /* 0x000000011b057890 */ /* 0x000fc8000fffe0ff */
[----:B------:R-:W-:-:S04]  /*23c0*/  UISETP.NE.AND UP0, UPT, UR5, 0x6, UPT ;  /* 0x000000060500788c */ /* 0x000fc8000bf05270 */
[----:B------:R-:W-:Y:S02]  /*23d0*/  USEL UR6, URZ, 0x1, UP0 ;  /* 0x00000001ff067887 */ /* 0x000fe40008000000 */
[----:B------:R-:W-:-:S04]  /*23e0*/  USEL UR5, UR5, URZ, UP0 ;  /* 0x000000ff05057287 */ /* 0x000fc80008000000 */
[----:B------:R-:W-:Y:S01]  /*23f0*/  ULEA UR4, UR5, UR15, 0x3 ;  /* 0x0000000f05047291 */ /* 0x000fe2000f8e18ff */
[----:B------:R-:W-:-:S04]  /*2400*/  LOP3.LUT R2, R12, UR6, RZ, 0x3c, !PT ;  /* 0x000000060c027c12 */ /* 0x000fc8000f8e3cff */
[----:B0-----:R-:W-:-:S04]  /*2410*/  SHF.L.U32 R3, R2, 0x1f, RZ ;  /* 0x0000001f02037819 */ /* 0x001fc800000006ff */
[----:B------:R-:W0:Y:S02]  /*2420*/  SYNCS.PHASECHK.TRANS64.TRYWAIT P0, [UR4], R3 ;  /* 0x00000003ff0075a7 */ /* 0x000e240008001104 */
[----:B0-----:R-:W-:Y:S05]  /*2430*/  @!P0 BRA `(.L_x_475) ;  /* 0x000000a400848947 */ /* 0x001fea0003800000 */
.L_x_636:
        /* <DEDUP_REMOVED lines=9> */
.L_x_638:
        /* <DEDUP_REMOVED lines=9> */
.L_x_640:
        /* <DEDUP_REMOVED lines=9> */
.L_x_642:
[----:B------:R-:W-:-:S04]  /*25f0*/  UIADD3 UR5, UPT, UPT, UR5, 0x1, URZ ;  /* 0x0000000105057890 */ /* 0x000fc8000fffe0ff */
[----:B------:R-:W-:-:S04]  /*2600*/  UISETP.NE.AND UP0, UPT, UR5, 0x6, UPT ;  /* 0x000000060500788c */ /* 0x000fc8000bf05270 */
[----:B------:R-:W-:Y:S02]  /*2610*/  USEL UR4, URZ, 0x1, UP0 ;  /* 0x00000001ff047887 */ /* 0x000fe40008000000 */
[----:B------:R-:W-:-:S04]  /*2620*/  USEL UR5, UR5, URZ, UP0 ;  /* 0x000000ff05057287 */ /* 0x000fc80008000000 */
[----:B------:R-:W-:Y:S01]  /*2630*/  ULEA UR5, UR5, UR15, 0x3 ;  /* 0x0000000f05057291 */ /* 0x000fe2000f8e18ff */
[----:B0-----:R-:W-:-:S04]  /*2640*/  LOP3.LUT R3, R2, UR4, RZ, 0x3c, !PT ;  /* 0x0000000402037c12 */ /* 0x001fc8000f8e3cff */
[----:B------:R-:W-:Y:S01]  /*2650*/  SHF.L.U32 R3, R3, 0x1f, RZ ;  /* 0x0000001f03037819 */ /* 0x000fe200000006ff */
[----:B-1----:R-:W-:-:S07]  /*2660*/  IMAD.U32 R0, RZ, RZ, UR5 ;  /* 0x00000005ff007e24 */ /* 0x002fce000f8e00ff */
.L_x_479:
[----:B0-----:R0:W1:Y:S02]  /*2670*/  SYNCS.PHASECHK.TRANS64.TRYWAIT P0, [R0+URZ], R3 ;  /* 0x00000003000075a7 */ /* 0x00106400080011ff */
[----:B-1----:R-:W-:Y:S05]  /*2680*/  @!P0 NANOSLEEP.SYNCS 0x989680 ;  /* 0x009896800000895d */ /* 0x002fea0003900000 */
[----:B------:R-:W1:Y:S02]  /*2690*/  @!P0 SYNCS.PHASECHK.TRANS64 P0, [R0+URZ], R3 ;  /* 0x00000003000085a7 */ /* 0x000e6400080010ff */
[----:B-1----:R-:W-:Y:S05]  /*26a0*/  @P0 EXIT ;  /* 0x000000000000094d */ /* 0x002fea0003800000 */
[----:B------:R-:W-:Y:S05]  /*26b0*/  BRA `(.L_x_479) ;  /* 0xfffffffc00ec7947 */ /* 0x000fea000383ffff */
.L_x_453:
[----:B------:R-:W-:-:S04]  /*26c0*/  UISETP.NE.AND UP0, UPT, UR4, URZ, UPT ;  /* 0x000000ff0400728c */ /* 0x000fc8000bf05270 */
[----:B------:R-:W-:-:S09]  /*26d0*/  UISETP.NE.OR UP0, UPT, UR11, 0x1, UP0 ;  /* 0x000000010b00788c */ /* 0x000fd20008705670 */
[----:B------:R-:W-:Y:S05]  /*26e0*/  BRA.U UP0, `(.L_x_480) ;  /* 0x0000000500487547 */ /* 0x000fea000b800000 */
[----:B------:R-:W-:Y:S01]  /*26f0*/  ISETP.GE.U32.AND P3, PT, R0, 0x4, PT ;  /* 0x000000040000780c */ /* 0x000fe20003f66070 */
[----:B------:R-:W-:Y:S01]  /*2700*/  IMAD.MOV.U32 R12, RZ, RZ, 0x1 ;  /* 0x00000001ff0c7424 */ /* 0x000fe200078e00ff */
[----:B------:R-:W-:Y:S02]  /*2710*/  CS2R R10, SRZ ;  /* 0x00000000000a7805 */ /* 0x000fe4000001ff00 */
[----:B------:R-:W-:Y:S01]  /*2720*/  CS2R R8, SRZ ;  /* 0x0000000000087805 */ /* 0x000fe2000001ff00 */
[----:B------:R-:W-:Y:S01]  /*2730*/  UMOV UR6, 0x400 ;  /* 0x0000040000067882 */ /* 0x000fe20000000000 */
[----:B------:R-:W-:Y:S01]  /*2740*/  UMOV UR7, URZ ;  /* 0x000000ff00077c82 */ /* 0x000fe20008000000 */
[----:B------:R-:W-:-:S12]  /*2750*/  ULEA UR6, UR4, UR6, 0x18 ;  /* 0x0000000604067291 */ /* 0x000fd8000f8ec0ff */
.L_x_484:
[----:B------:R-:W-:Y:S02]  /*2760*/  LEA R2, R8, UR6, 0x3 ;  /* 0x0000000608027c11 */ /* 0x000fe4000f8e18ff */
[----:B------:R-:W-:-:S03]  /*2770*/  SHF.L.U32 R5, R9, 0x1f, RZ ;  /* 0x0000001f09057819 */ /* 0x000fc600000006ff */
[----:B------:R-:W-:Y:S01]  /*2780*/  VIADD R4, R2, 0xf0 ;  /* 0x000000f002047836 */ /* 0x000fe20000000000 */
[----:B------:R-:W1:Y:S02]  /*2790*/  SYNCS.PHASECHK.TRANS64.TRYWAIT P0, [R2+URZ+0xe0], R5 ;  /* 0x0000e005020075a7 */ /* 0x000e6400080011ff */
[----:B-1----:R-:W-:Y:S05]  /*27a0*/  @!P0 BRA `(.L_x_481) ;  /* 0x000000a400088947 */ /* 0x002fea0003800000 */
.L_x_643:
[----:B------:R-:W-:Y:S01]  /*27b0*/  ULEA UR5, UR7, UR6, 0x3 ;  /* 0x0000000607057291 */ /* 0x000fe2000f8e18ff */
[----:B------:R-:W-:Y:S02]  /*27c0*/  PRMT R4, RZ, 0x654, R4 ;  /* 0x00000654ff047816 */ /* 0x000fe40000000004 */
[----:B-1----:R-:W-:Y:S01]  /*27d0*/  SHF.L.U32 R5, R12, 0x1f, RZ ;  /* 0x0000001f0c057819 */ /* 0x002fe200000006ff */
[----:B------:R-:W-:Y:S01]  /*27e0*/  UIADD3 UR4, UPT, UPT, UR5, 0x80, URZ ;  /* 0x0000008005047890 */ /* 0x000fe2000fffe0ff */
[----:B------:R1:W-:Y:S05]  /*27f0*/  SYNCS.ARRIVE.TRANS64.RED.A1T0 RZ, [R4+URZ], RZ ;  /* 0x000000ff04ff79a7 */ /* 0x0003ea00081004ff */
[----:B------:R-:W-:Y:S01]  /*2800*/  IMAD.U32 R7, RZ, RZ, UR4 ;  /* 0x00000004ff077e24 */ /* 0x000fe2000f8e00ff */
[----:B------:R-:W2:Y:S04]  /*2810*/  SYNCS.PHASECHK.TRANS64.TRYWAIT P0, [UR5+0x90], R5 ;  /* 0x00009005ff0075a7 */ /* 0x000ea80008001105 */
[----:B------:R-:W-:Y:S01]  /*2820*/  PRMT R6, R0, 0x654, R7 ;  /* 0x0000065400067816 */ /* 0x000fe20000000007 */
[----:B-1----:R-:W-:Y:S01]  /*2830*/  @!P3 IMAD.MOV.U32 R4, RZ, RZ, 0x10 ;  /* 0x00000010ff04b424 */ /* 0x002fe200078e00ff */
[----:B--2---:R-:W-:Y:S06]  /*2840*/  @!P0 BRA `(.L_x_482) ;  /* 0x000000a000f48947 */ /* 0x004fec0003800000 */
.L_x_645:
[----:B------:R-:W-:Y:S01]  /*2850*/  ULEA UR4, UR7, UR6, 0x4 ;  /* 0x0000000607047291 */ /* 0x000fe2000f8e20ff */
[----:B------:R-:W-:Y:S01]  /*2860*/  SEL R3, R6, R3, !P3 ;  /* 0x0000000306037207 */ /* 0x000fe20005800000 */
[----:B------:R-:W-:Y:S01]  /*2870*/  UIADD3 UR5, UPT, UPT, UR5, 0x80, URZ ;  /* 0x0000008005057890 */ /* 0x000fe2000fffe0ff */
[----:B-1----:R-:W-:Y:S01]  /*2880*/  LEA R2, R11, UR6, 0x3 ;  /* 0x000000060b027c11 */ /* 0x002fe2000f8e18ff */
[----:B------:R-:W-:Y:S01]  /*2890*/  UIADD3 UR4, UPT, UPT, UR4, 0x110, URZ ;  /* 0x0000011004047890 */ /* 0x000fe2000fffe0ff */
[----:B------:R-:W-:Y:S01]  /*28a0*/  SHF.L.U32 R5, R10, 0x1f, RZ ;  /* 0x0000001f0a057819 */ /* 0x000fe200000006ff */
[----:B------:R1:W-:Y:S01]  /*28b0*/  @!P3 SYNCS.ARRIVE.TRANS64.RED RZ, [R3+URZ], R4 ;  /* 0x0000000403ffb9a7 */ /* 0x0003e200080004ff */
[----:B------:R-:W-:Y:S01]  /*28c0*/  UIADD3 UR7, UPT, UPT, UR7, 0x1, URZ ;  /* 0x0000000107077890 */ /* 0x000fe2000fffe0ff */
[----:B------:R-:W-:-:S03]  /*28d0*/  VIADD R8, R8, 0x1 ;  /* 0x0000000108087836 */ /* 0x000fc60000000000 */
[----:B------:R-:W-:Y:S02]  /*28e0*/  UISETP.NE.AND UP0, UPT, UR7, 0x2, UPT ;  /* 0x000000020700788c */ /* 0x000fe4000bf05270 */
[----:B------:R-:W-:Y:S06]  /*28f0*/  UGETNEXTWORKID.BROADCAST [UR4], [UR5] ;  /* 0x00000000040073ca */ /* 0x000fec0008000100 */
[----:B------:R-:W-:Y:S01]  /*2900*/  USEL UR4, URZ, 0x1, UP0 ;  /* 0x00000001ff047887 */ /* 0x000fe20008000000 */
[----:B------:R-:W-:Y:S01]  /*2910*/  ISETP.NE.AND P1, PT, R8, 0x2, PT ;  /* 0x000000020800780c */ /* 0x000fe20003f25270 */
[----:B------:R-:W-:Y:S01]  /*2920*/  USEL UR7, UR7, URZ, UP0 ;  /* 0x000000ff07077287 */ /* 0x000fe20008000000 */
[----:B------:R-:W2:Y:S03]  /*2930*/  SYNCS.PHASECHK.TRANS64.TRYWAIT P0, [R2+URZ+0x80], R5 ;  /* 0x00008005020075a7 */ /* 0x000ea600080011ff */
[----:B------:R-:W-:Y:S01]  /*2940*/  LOP3.LUT R12, R12, UR4, RZ, 0x3c, !PT ;  /* 0x000000040c0c7c12 */ /* 0x000fe2000f8e3cff */
[----:B-12---:R-:W-:Y:S07]  /*2950*/  @!P0 BRA `(.L_x_483) ;  /* 0x000000a000c88947 */ /* 0x006fee0003800000 */
.L_x_646:
[C---:B------:R-:W-:Y:S01]  /*2960*/  LEA R4, R11.reuse, UR6, 0x4 ;  /* 0x000000060b047c11 */ /* 0x040fe2000f8e20ff */
[----:B-1----:R-:W-:Y:S01]  /*2970*/  VIADD R2, R2, 0x90 ;  /* 0x0000009002027836 */ /* 0x002fe20000000000 */
[----:B------:R-:W-:Y:S01]  /*2980*/  SEL R8, R8, RZ, P1 ;  /* 0x000000ff08087207 */ /* 0x000fe20000800000 */
[----:B------:R-:W-:-:S03]  /*2990*/  VIADD R11, R11, 0x1 ;  /* 0x000000010b0b7836 */ /* 0x000fc60000000000 */
[----:B------:R-:W1:Y:S01]  /*29a0*/  LDS.128 R4, [R4+0x110] ;  /* 0x0001100004047984 */ /* 0x000e620000000c00 */
[----:B------:R-:W-:Y:S02]  /*29b0*/  PRMT R2, RZ, 0x654, R2 ;  /* 0x00000654ff027816 */ /* 0x000fe40000000002 */
[C---:B------:R-:W-:Y:S01]  /*29c0*/  ISETP.NE.AND P0, PT, R11.reuse, 0x2, PT ;  /* 0x000000020b00780c */ /* 0x040fe20003f05270 */
[----:B------:R-:W-:Y:S01]  /*29d0*/  @!PT LDS RZ, [RZ] ;  /* 0x00000000fffff984 */ /* 0x000fe20000000800 */
[----:B------:R-:W-:Y:S01]  /*29e0*/  @!PT LDS RZ, [RZ] ;  /* 0x00000000fffff984 */ /* 0x000fe20000000800 */
[----:B------:R-:W-:Y:S01]  /*29f0*/  @!PT LDS RZ, [RZ] ;  /* 0x00000000fffff984 */ /* 0x000fe20000000800 */
[----:B------:R-:W-:Y:S01]  /*2a00*/  @!PT LDS RZ, [RZ] ;  /* 0x00000000fffff984 */ /* 0x000fe20000000800 */
[----:B------:R2:W-:Y:S06]  /*2a10*/  MEMBAR.ALL.CTA ;  /* 0x0000000000007992 */ /* 0x0005ec0000008000 */
[----:B--2---:R-:W2:Y:S01]  /*2a20*/  FENCE.VIEW.ASYNC.S ;  /* 0x00000000000073c6 */ /* 0x004ea20000000000 */
[----:B------:R-:W-:Y:S01]  /*2a30*/  SEL R11, R11, RZ, P0 ;  /* 0x000000ff0b0b7207 */ /* 0x000fe20000000000 */
[----:B--2---:R2:W-:Y:S01]  /*2a40*/  SYNCS.ARRIVE.TRANS64.RED.A1T0 RZ, [R2+URZ], RZ ;  /* 0x000000ff02ff79a7 */ /* 0x0045e200081004ff */
[----:B-1----:R-:W-:-:S02]  /*2a50*/  LOP3.LUT P2, RZ, R6, 0x1, RZ, 0xc0, !PT ;  /* 0x0000000106ff7812 */ /* 0x002fc4000784c0ff */
[----:B------:R-:W-:-:S04]  /*2a60*/  SEL R5, RZ, 0x1, P0 ;  /* 0x00000001ff057807 */ /* 0x000fc80000000000 */
[----:B------:R-:W-:Y:S02]  /*2a70*/  LOP3.LUT R10, R10, R5, RZ, 0x3c, !PT ;  /* 0x000000050a0a7212 */ /* 0x000fe400078e3cff */
[----:B--2---:R-:W-:-:S04]  /*2a80*/  SEL R2, RZ, 0x1, P1 ;  /* 0x00000001ff027807 */ /* 0x004fc80000800000 */
[----:B------:R-:W-:Y:S01]  /*2a90*/  LOP3.LUT R9, R9, R2, RZ, 0x3c, !PT ;  /* 0x0000000209097212 */ /* 0x000fe200078e3cff */
[----:B------:R-:W-:Y:S06]  /*2aa0*/  @P2 BRA `(.L_x_484) ;  /* 0xfffffffc002c2947 */ /* 0x000fec000383ffff */
[----:B------:R-:W-:Y:S01]  /*2ab0*/  ULEA UR5, UR7, UR6, 0x3 ;  /* 0x0000000607057291 */ /* 0x000fe2000f8e18ff */
[----:B------:R-:W-:-:S08]  /*2ac0*/  SHF.L.U32 R3, R12, 0x1f, RZ ;  /* 0x0000001f0c037819 */ /* 0x000fd000000006ff */
[----:B------:R-:W1:Y:S02]  /*2ad0*/  SYNCS.PHASECHK.TRANS64 P0, [UR5+0x90], R3 ;  /* 0x00009003ff0075a7 */ /* 0x000e640008001005 */
[----:B-1----:R-:W-:Y:S05]  /*2ae0*/  @P0 BRA `(.L_x_485) ;  /* 0x0000000000080947 */ /* 0x002fea0003800000 */
[----:B------:R-:W1:Y:S02]  /*2af0*/  SYNCS.PHASECHK.TRANS64.TRYWAIT P0, [UR5+0x90], R3 ;  /* 0x00009003ff0075a7 */ /* 0x000e640008001105 */
[----:B-1----:R-:W-:Y:S05]  /*2b00*/  @!P0 BRA `(.L_x_486) ;  /* 0x000000a000708947 */ /* 0x002fea0003800000 */
.L_x_485:
[----:B------:R-:W-:-:S04]  /*2b10*/  UIADD3 UR4, UPT, UPT, UR7, 0x1, URZ ;  /* 0x0000000107047890 */ /* 0x000fc8000fffe0ff */
[----:B------:R-:W-:-:S04]  /*2b20*/  UISETP.NE.AND UP0, UPT, UR4, 0x2, UPT ;  /* 0x000000020400788c */ /* 0x000fc8000bf05270 */
[----:B------:R-:W-:Y:S02]  /*2b30*/  USEL UR8, URZ, 0x1, UP0 ;  /* 0x00000001ff087887 */ /* 0x000fe40008000000 */
[----:B------:R-:W-:-:S04]  /*2b40*/  USEL UR4, UR4, URZ, UP0 ;  /* 0x000000ff04047287 */ /* 0x000fc80008000000 */
[----:B------:R-:W-:Y:S01]  /*2b50*/  ULEA UR4, UR4, UR6, 0x3 ;  /* 0x0000000604047291 */ /* 0x000fe2000f8e18ff */
[----:B-1----:R-:W-:-:S04]  /*2b60*/  LOP3.LUT R3, R12, UR8, RZ, 0x3c, !PT ;  /* 0x000000080c037c12 */ /* 0x002fc8000f8e3cff */
[----:B------:R-:W-:-:S04]  /*2b70*/  SHF.L.U32 R0, R3, 0x1f, RZ ;  /* 0x0000001f03007819 */ /* 0x000fc800000006ff */
[----:B------:R-:W1:Y:S02]  /*2b80*/  SYNCS.PHASECHK.TRANS64 P0, [UR4+0x90], R0 ;  /* 0x00009000ff0075a7 */ /* 0x000e640008001004 */
[----:B01----:R-:W-:Y:S05]  /*2b90*/  @P0 EXIT ;  /* 0x000000000000094d */ /* 0x003fea0003800000 */
[----:B------:R-:W-:Y:S02]  /*2ba0*/  SHF.L.U32 R3, R3, 0x1f, RZ ;  /* 0x0000001f03037819 */ /* 0x000fe400000006ff */
[----:B------:R-:W-:-:S07]  /*2bb0*/  MOV R0, UR4 ;  /* 0x0000000400007c02 */ /* 0x000fce0008000f00 */
.L_x_487:
[----:B0-----:R0:W1:Y:S02]  /*2bc0*/  SYNCS.PHASECHK.TRANS64.TRYWAIT P0, [R0+URZ+0x90], R3 ;  /* 0x00009003000075a7 */ /* 0x00106400080011ff */
[----:B-1----:R-:W-:Y:S05]  /*2bd0*/  @!P0 NANOSLEEP.SYNCS 0x989680 ;  /* 0x009896800000895d */ /* 0x002fea0003900000 */
[----:B------:R-:W1:Y:S02]  /*2be0*/  @!P0 SYNCS.PHASECHK.TRANS64 P0, [R0+URZ+0x90], R3 ;  /* 0x00009003000085a7 */ /* 0x000e6400080010ff */
[----:B-1----:R-:W-:Y:S05]  /*2bf0*/  @P0 EXIT ;  /* 0x000000000000094d */ /* 0x002fea0003800000 */
[----:B------:R-:W-:Y:S05]  /*2c00*/  BRA `(.L_x_487) ;  /* 0xfffffffc00ec7947 */ /* 0x000fea000383ffff */
.L_x_480:
[----:B------:R-:W-:Y:S05]  /*2c10*/  BRA.U UP6, `(.L_x_488) ;  /* 0x0000000d06bc7547 */ /* 0x000fea000b800000 */
[----:B------:R-:W-:Y:S01]  /*2c20*/  UMOV UR5, 0x40 ;  /* 0x0000004000057882 */ /* 0x000fe20000000000 */
[----:B------:R-:W-:Y:S01]  /*2c30*/  NOP ;  /* 0x0000000000007918 */ /* 0x000fe20000000000 */
[----:B------:R-:W-:Y:S01]  /*2c40*/  ULEA UR5, UR4, UR5, 0x18 ;  /* 0x0000000504057291 */ /* 0x000fe2000f8ec0ff */
[----:B------:R-:W-:Y:S02]  /*2c50*/  UMOV UR6, 0x400 ;  /* 0x0000040000067882 */ /* 0x000fe40000000000 */
[----:B------:R-:W-:-:S06]  /*2c60*/  ULEA UR6, UR4, UR6, 0x18 ;  /* 0x0000000604067291 */ /* 0x000fcc000f8ec0ff */
[----:B------:R-:W1:Y:S02]  /*2c70*/  LDS.U8 R0, [UR5+0x1c] ;  /* 0x00001c05ff007984 */ /* 0x000e640008000000 */
[----:B-1----:R-:W-:-:S13]  /*2c80*/  ISETP.NE.AND P0, PT, R0, RZ, PT ;  /* 0x000000ff0000720c */ /* 0x002fda0003f05270 */
[----:B------:R-:W-:Y:S05]  /*2c90*/  @P0 BRA `(.L_x_489) ;  /* 0x0000000000580947 */ /* 0x000fea0003800000 */
[----:B------:R-:W-:-:S13]  /*2ca0*/  ELECT P0, URZ, PT ;  /* 0x0000000000ff782f */ /* 0x000fda0003800000 */
[----:B------:R-:W-:Y:S05]  /*2cb0*/  @!P0 BRA `(.L_x_490) ;  /* 0x0000000000608947 */ /* 0x000fea0003800000 */
[----:B------:R-:W-:Y:S01]  /*2cc0*/  UMOV UR4, 0x10 ;  /* 0x0000001000047882 */ /* 0x000fe20000000000 */
[----:B------:R-:W-:Y:S01]  /*2cd0*/  HFMA2 R0, -RZ, RZ, 0, 5.9604644775390625e-08 ;  /* 0x00000001ff007431 */ /* 0x000fe200000001ff */
[----:B------:R-:W-:-:S03]  /*2ce0*/  MOV R3, 0xffff ;  /* 0x0000ffff00037802 */ /* 0x000fc60000000f00 */
[----:B------:R-:W-:Y:S04]  /*2cf0*/  DEPBAR.LE SB1, 0x36 ;  /* 0x00009d800000791a */ /* 0x000fe80000000000 */
[----:B------:R-:W1:Y:S02]  /*2d00*/  UTCATOMSWS.FIND_AND_SET.ALIGN UP0, UR4, UR4 ;  /* 0x00000004000475e3 */ /* 0x000e640008000800 */
[----:B-1----:R-:W-:Y:S01]  /*2d10*/  MOV R4, UR4 ;  /* 0x0000000400047c02 */ /* 0x002fe20008000f00 */
[----:B------:R-:W-:Y:S06]  /*2d20*/  BRA.U UP0, `(.L_x_491) ;  /* 0x0000000100187547 */ /* 0x000fec000b800000 */
.L_x_492:
[----:B------:R-:W-:Y:S05]  /*2d30*/  NANOSLEEP 0x64 ;  /* 0x000000640000795d */ /* 0x000fea0003800000 */
[----:B------:R-:W-:-:S05]  /*2d40*/  UMOV UR4, 0x10 ;  /* 0x0000001000047882 */ /* 0x000fca0000000000 */
[----:B------:R-:W-:Y:S04]  /*2d50*/  DEPBAR.LE SB1, 0x36 ;  /* 0x00009d800000791a */ /* 0x000fe80000000000 */
[----:B------:R-:W1:Y:S02]  /*2d60*/  UTCATOMSWS.FIND_AND_SET.ALIGN UP0, UR4, UR4 ;  /* 0x00000004000475e3 */ /* 0x000e640008000800 */
[----:B-1----:R-:W-:Y:S01]  /*2d70*/  MOV R4, UR4 ;  /* 0x0000000400047c02 */ /* 0x002fe20008000f00 */
[----:B------:R-:W-:Y:S05]  /*2d80*/  BRA.U !UP0, `(.L_x_492) ;  /* 0xfffffffd08e87547 */ /* 0x000fea000b83ffff */
.L_x_491:
[-C--:B------:R-:W-:Y:S02]  /*2d90*/  SHF.L.U32 R3, R3, R4.reuse, RZ ;  /* 0x0000000403037219 */ /* 0x080fe400000006ff */
[----:B------:R-:W-:Y:S01]  /*2da0*/  SHF.L.U32 R0, R0, R4, RZ ;  /* 0x0000000400007219 */ /* 0x000fe200000006ff */
[----:B------:R-:W-:Y:S02]  /*2db0*/  IMAD.SHL.U32 R4, R4, 0x20, RZ ;  /* 0x0000002004047824 */ /* 0x000fe400078e00ff */
[----:B------:R1:W-:Y:S04]  /*2dc0*/  ATOMS.OR RZ, [UR5+0x14], R3 ;  /* 0x00001403ffff798c */ /* 0x0003e8000b000005 */
[----:B------:R1:W-:Y:S04]  /*2dd0*/  ATOMS.OR RZ, [UR5+0x18], R0 ;  /* 0x00001800ffff798c */ /* 0x0003e8000b000005 */
[----:B------:R1:W-:Y:S01]  /*2de0*/  STS [UR6+0x130], R4 ;  /* 0x00013004ff007988 */ /* 0x0003e20008000806 */
[----:B------:R-:W-:Y:S05]  /*2df0*/  BRA `(.L_x_490) ;  /* 0x0000000000107947 */ /* 0x000fea0003800000 */
.L_x_489:
[----:B------:R-:W-:Y:S02]  /*2e00*/  MOV R0, 0xffffffff ;  /* 0xffffffff00007802 */ /* 0x000fe40000000f00 */
[----:B------:R-:W-:-:S03]  /*2e10*/  MOV R4, 0x2e40 ;  /* 0x00002e4000047802 */ /* 0x000fc60000000f00 */
[----:B------:R1:W-:Y:S04]  /*2e20*/  STS [UR6+0x130], R0 ;  /* 0x00013000ff007988 */ /* 0x0003e80008000806 */
[----:B01----:R-:W-:Y:S05]  /*2e30*/  CALL.REL.NOINC `($__internal_1_$__cuda_sm10x_tcgen05_guardrail_trap_phase_invalid_during_alloc) ;  /* 0x000000a000947944 */ /* 0x003fea0003c00000 */
.L_x_490:
[----:B------:R-:W-:Y:S05]  /*2e40*/  WARPSYNC.ALL ;  /* 0x0000000000007948 */ /* 0x000fea0003800000 */
[----:B------:R-:W2:Y:S01]  /*2e50*/  S2UR UR5, SR_CgaCtaId ;  /* 0x00000000000579c3 */ /* 0x000ea20000008800 */
[----:B------:R-:W-:Y:S01]  /*2e60*/  UMOV UR4, 0x400 ;  /* 0x0000040000047882 */ /* 0x000fe20000000000 */
[----:B------:R-:W-:-:S06]  /*2e70*/  NOP ;  /* 0x0000000000007918 */ /* 0x000fcc0000000000 */
[----:B------:R-:W-:Y:S06]  /*2e80*/  BAR.ARV 0x6, 0xa0 ;  /* 0x0182800000007b1d */ /* 0x000fec0000002000 */
[----:B------:R-:W3:Y:S01]  /*2e90*/  LDCU UR7, c[0x0][0x38c] ;  /* 0x00007180ff0777ac */ /* 0x000ee20008000800 */
[----:B------:R-:W-:Y:S01]  /*2ea0*/  LOP3.LUT R2, R2, 0xffff, RZ, 0xc0, !PT ;  /* 0x0000ffff02027812 */ /* 0x000fe200078ec0ff */
[----:B------:R-:W-:Y:S01]  /*2eb0*/  IMAD.MOV.U32 R11, RZ, RZ, 0x1 ;  /* 0x00000001ff0b7424 */ /* 0x000fe200078e00ff */
[----:B------:R-:W-:Y:S01]  /*2ec0*/  CS2R R8, SRZ ;  /* 0x0000000000087805 */ /* 0x000fe2000001ff00 */
[----:B------:R-:W4:Y:S01]  /*2ed0*/  LDCU UR6, c[0x0][0x38c] ;  /* 0x00007180ff0677ac */ /* 0x000f220008000800 */
[----:B------:R-:W-:Y:S01]  /*2ee0*/  R2UR UR9, R2 ;  /* 0x00000000020972ca */ /* 0x000fe200000e0000 */
[----:B------:R-:W-:Y:S01]  /*2ef0*/  IMAD.MOV.U32 R10, RZ, RZ, RZ ;  /* 0x000000ffff0a7224 */ /* 0x000fe200078e00ff */
[----:B------:R-:W-:Y:S01]  /*2f00*/  UMOV UR16, URZ ;  /* 0x000000ff00107c82 */ /* 0x000fe20008000000 */
[----:B------:R-:W-:Y:S01]  /*2f10*/  UMOV UR15, URZ ;  /* 0x000000ff000f7c82 */ /* 0x000fe20008000000 */
[----:B--2---:R-:W-:Y:S01]  /*2f20*/  ULEA UR5, UR5, UR4, 0x18 ;  /* 0x0000000405057291 */ /* 0x004fe2000f8ec0ff */
[----:B------:R-:W-:Y:S01]  /*2f30*/  UMOV UR24, 0x0 ;  /* 0x0000000000187882 */ /* 0x000fe20000000000 */
[----:B------:R-:W-:-:S02]  /*2f40*/  UMOV UR25, 0x8200010 ;  /* 0x0820001000197882 */ /* 0x000fc40000000000 */
[----:B------:R-:W-:Y:S02]  /*2f50*/  UIADD3 UR11, UPT, UPT, UR5, 0x2200, URZ ;  /* 0x00002200050b7890 */ /* 0x000fe4000fffe0ff */
[----:B------:R-:W-:Y:S02]  /*2f60*/  UIADD3 UR12, UPT, UPT, UR5, 0x1a200, URZ ;  /* 0x0001a200050c7890 */ /* 0x000fe4000fffe0ff */
[----:B---3--:R-:W-:Y:S01]  /*2f70*/  UIADD3 UR7, UPT, UPT, UR7, 0x3f, URZ ;  /* 0x0000003f07077890 */ /* 0x008fe2000fffe0ff */
[----:B-1----:R-:W1:Y:S01]  /*2f80*/  LDS R0, [UR5+0x130] ;  /* 0x00013005ff007984 */ /* 0x002e620008000800 */
[----:B------:R-:W-:Y:S02]  /*2f90*/  USHF.R.U32.HI UR11, URZ, 0x4, UR11 ;  /* 0x00000004ff0b7899 */ /* 0x000fe4000801160b */
[----:B------:R-:W-:Y:S02]  /*2fa0*/  USHF.R.S32.HI UR4, URZ, 0x1f, UR7 ;  /* 0x0000001fff047899 */ /* 0x000fe40008011407 */
[----:B------:R-:W-:-:S02]  /*2fb0*/  USHF.R.U32.HI UR12, URZ, 0x4, UR12 ;  /* 0x00000004ff0c7899 */ /* 0x000fc4000801160c */
[----:B------:R-:W-:Y:S02]  /*2fc0*/  ULEA.HI UR4, UR4, UR7, URZ, 0x6 ;  /* 0x0000000704047291 */ /* 0x000fe4000f8f30ff */
[----:B------:R-:W-:Y:S02]  /*2fd0*/  ULOP3.LUT UR11, UR11, 0x3fff, URZ, 0xc0, !UPT ;  /* 0x00003fff0b0b7892 */ /* 0x000fe4000f8ec0ff */
[----:B------:R-:W-:Y:S02]  /*2fe0*/  USHF.R.S32.HI UR4, URZ, 0x6, UR4 ;  /* 0x00000006ff047899 */ /* 0x000fe40008011404 */
[----:B------:R-:W-:Y:S02]  /*2ff0*/  ULOP3.LUT UR12, UR12, 0x3fff, URZ, 0xc0, !UPT ;  /* 0x00003fff0c0c7892 */ /* 0x000fe4000f8ec0ff */
[----:B------:R-:W-:Y:S01]  /*3000*/  UISETP.LT.AND UP0, UPT, UR4, 0x1, UPT ;  /* 0x000000010400788c */ /* 0x000fe2000bf01270 */
[----:B------:R-:W-:Y:S01]  /*3010*/  UMOV UR22, 0x0 ;  /* 0x0000000000167882 */ /* 0x000fe20000000000 */
[----:B------:R-:W-:-:S02]  /*3020*/  UMOV UR23, 0x8200010 ;  /* 0x0820001000177882 */ /* 0x000fc40000000000 */
[----:B------:R-:W-:Y:S02]  /*3030*/  USEL UR10, UR4, 0x1, !UP0 ;  /* 0x00000001040a7887 */ /* 0x000fe4000c000000 */
[----:B------:R-:W-:Y:S02]  /*3040*/  ULOP3.LUT UR11, UR11, 0x10000, URZ, 0xfc, !UPT ;  /* 0x000100000b0b7892 */ /* 0x000fe4000f8efcff */
[----:B------:R-:W-:Y:S02]  /*3050*/  ULOP3.LUT UR12, UR12, 0x10000, URZ, 0xfc, !UPT ;  /* 0x000100000c0c7892 */ /* 0x000fe4000f8efcff */
[----:B------:R-:W-:Y:S02]  /*3060*/  UIADD3 UR10, UPT, UPT, -UR10, URZ, URZ ;  /* 0x000000ff0a0a7290 */ /* 0x000fe4000fffe1ff */
[----:B----4-:R-:W-:Y:S01]  /*3070*/  UISETP.GE.AND UP3, UPT, UR6, 0x1, UPT ;  /* 0x000000010600788c */ /* 0x010fe2000bf66270 */
[----:B------:R-:W-:Y:S01]  /*3080*/  UMOV UR20, 0x0 ;  /* 0x0000000000147882 */ /* 0x000fe20000000000 */
[----:B------:R-:W-:Y:S01]  /*3090*/  UMOV UR21, 0x8200010 ;  /* 0x0820001000157882 */ /* 0x000fe20000000000 */
[----:B------:R-:W-:Y:S01]  /*30a0*/  UMOV UR18, 0x0 ;  /* 0x0000000000127882 */ /* 0x000fe20000000000 */
[----:B------:R-:W-:Y:S01]  /*30b0*/  UMOV UR19, 0x8200010 ;  /* 0x0820001000137882 */ /* 0x000fe20000000000 */
[----:B-1----:R-:W-:-:S15]  /*30c0*/  R2UR UR17, R0 ;  /* 0x00000000001172ca */ /* 0x002fde00000e0000 */
.L_x_499:
[----:B------:R-:W-:Y:S02]  /*30d0*/  LEA R0, R10, UR5, 0x3 ;  /* 0x000000050a007c11 */ /* 0x000fe4000f8e18ff */
[----:B------:R-:W-:Y:S02]  /*30e0*/  SHF.L.U32 R5, R9, 0x1f, RZ ;  /* 0x0000001f09057819 */ /* 0x000fe400000006ff */
[----:B------:R-:W-:Y:S01]  /*30f0*/  PLOP3.LUT P1, PT, PT, PT, UP3, 0x80, 0x8 ;  /* 0x000000000008781c */ /* 0x000fe20003f2f038 */
[----:B------:R-:W-:Y:S01]  /*3100*/  VIADD R3, R0, 0x90 ;  /* 0x0000009000037836 */ /* 0x000fe20000000000 */
[----:B-1----:R-:W1:Y:S02]  /*3110*/  SYNCS.PHASECHK.TRANS64.TRYWAIT P0, [R0+URZ+0x80], R5 ;  /* 0x00008005000075a7 */ /* 0x002e6400080011ff */
[----:B-1----:R-:W-:Y:S09]  /*3120*/  @!P0 BRA `(.L_x_493) ;  /* 0x0000009c00008947 */ /* 0x002ff20003800000 */
.L_x_648:
[----:B------:R-:W-:Y:S01]  /*3130*/  LEA R4, R10, UR5, 0x4 ;  /* 0x000000050a047c11 */ /* 0x000fe2000f8e20ff */
[----:B------:R-:W-:Y:S01]  /*3140*/  @UP3 ULEA UR6, UR15, UR5, 0x3 ;  /* 0x000000050f063291 */ /* 0x000fe2000f8e18ff */
[----:B------:R-:W-:Y:S01]  /*3150*/  PLOP3.LUT P0, PT, PT, PT, PT, 0x80, 0x8 ;  /* 0x000000000008781c */ /* 0x000fe20003f0f070 */
[----:B------:R-:W-:Y:S01]  /*3160*/  ULEA UR7, UR16, UR5, 0x3 ;  /* 0x0000000510077291 */ /* 0x000fe2000f8e18ff */
[----:B------:R-:W-:Y:S01]  /*3170*/  PRMT R3, RZ, 0x654, R3 ;  /* 0x00000654ff037816 */ /* 0x000fe20000000003 */
[----:B------:R-:W-:Y:S01]  /*3180*/  ULEA UR8, UR16, UR17, 0x7 ;  /* 0x0000001110087291 */ /* 0x000fe2000f8e38ff */
[----:B-1----:R-:W1:Y:S01]  /*3190*/  LDS.128 R4, [R4+0x110] ;  /* 0x0001100004047984 */ /* 0x002e620000000c00 */
[----:B------:R-:W-:Y:S02]  /*31a0*/  @P1 SHF.L.U32 R2, R8, 0x1f, RZ ;  /* 0x0000001f08021819 */ /* 0x000fe400000006ff */
[----:B------:R-:W-:Y:S01]  /*31b0*/  SHF.L.U32 R0, R11, 0x1f, RZ ;  /* 0x0000001f0b007819 */ /* 0x000fe200000006ff */
[----:B------:R-:W-:Y:S01]  /*31c0*/  @!PT LDS RZ, [RZ] ;  /* 0x00000000fffff984 */ /* 0x000fe20000000800 */
[----:B------:R-:W-:Y:S01]  /*31d0*/  @!PT LDS RZ, [RZ] ;  /* 0x00000000fffff984 */ /* 0x000fe20000000800 */
[----:B------:R-:W-:Y:S01]  /*31e0*/  @!PT LDS RZ, [RZ] ;  /* 0x00000000fffff984 */ /* 0x000fe20000000800 */
[----:B------:R-:W-:Y:S01]  /*31f0*/  @!PT LDS RZ, [RZ] ;  /* 0x00000000fffff984 */ /* 0x000fe20000000800 */
[----:B------:R2:W-:Y:S06]  /*3200*/  MEMBAR.ALL.CTA ;  /* 0x0000000000007992 */ /* 0x0005ec0000008000 */
[----:B--2---:R-:W2:Y:S02]  /*3210*/  FENCE.VIEW.ASYNC.S ;  /* 0x00000000000073c6 */ /* 0x004ea40000000000 */
[----:B--2---:R2:W-:Y:S01]  /*3220*/  SYNCS.ARRIVE.TRANS64.RED.A1T0 RZ, [R3+URZ], RZ ;  /* 0x000000ff03ff79a7 */ /* 0x0045e200081004ff */
[----:B------:R2:W3:Y:S01]  /*3230*/  @P1 SYNCS.PHASECHK.TRANS64.TRYWAIT P0, [UR6], R2 ;  /* 0x00000002ff0015a7 */ /* 0x0004e20008001106 */
[----:B-1----:R-:W-:Y:S01]  /*3240*/  LOP3.LUT P2, RZ, R6, 0x1, RZ, 0xc0, !PT ;  /* 0x0000000106ff7812 */ /* 0x002fe2000784c0ff */
[----:B------:R-:W1:Y:S02]  /*3250*/  SYNCS.PHASECHK.TRANS64.TRYWAIT P1, [UR7+0xc0], R0 ;  /* 0x0000c000ff0075a7 */ /* 0x000e640008021107 */
[----:B-123--:R-:W-:Y:S10]  /*3260*/  @!P1 BRA `(.L_x_494) ;  /* 0x0000009800c49947 */ /* 0x00eff40003800000 */
.L_x_650:
[----:B------:R-:W-:Y:S01]  /*3270*/  IADD3 R10, PT, PT, R10, 0x1, RZ ;  /* 0x000000010a0a7810 */ /* 0x000fe20007ffe0ff */
[----:B------:R-:W-:Y:S06]  /*3280*/  BRA.U !UP3, `(.L_x_495) ;  /* 0x000000010bc07547 */ /* 0x000fec000b800000 */
[----:B------:R-:W-:Y:S01]  /*3290*/  UPLOP3.LUT UP4, UPT, UPT, UPT, UPT, 0x40, 0x4 ;  /* 0x000000000004789c */ /* 0x000fe20003f8e870 */
[----:B------:R-:W-:Y:S01]  /*32a0*/  UMOV UR14, UR10 ;  /* 0x0000000a000e7c82 */ /* 0x000fe20008000000 */
[----:B------:R-:W-:Y:S01]  /*32b0*/  UMOV UR13, UR4 ;  /* 0x00000004000d7c82 */ /* 0x000fe20008000000 */
[----:B------:R-:W-:-:S08]  /*32c0*/  UMOV UR42, UR15 ;  /* 0x0000000f002a7c82 */ /* 0x000fd00008000000 */
.L_x_498:
[----:B------:R-:W-:Y:S02]  /*32d0*/  UIADD3 UR14, UPT, UPT, UR14, 0x1, URZ ;  /* 0x000000010e0e7890 */ /* 0x000fe4000fffe0ff */
[----:B--2---:R-:W-:Y:S02]  /*32e0*/  ULEA UR6, UR42, UR5, 0x3 ;  /* 0x000000052a067291 */ /* 0x004fe4000f8e18ff */
[----:B------:R-:W-:Y:S01]  /*32f0*/  UISETP.NE.AND UP0, UPT, UR14, URZ, UPT ;  /* 0x000000ff0e00728c */ /* 0x000fe2000bf05270 */
[----:B---3--:R-:W-:Y:S10]  /*3300*/  @P0 BRA `(.L_x_496) ;  /* 0x00000000000c0947 */ /* 0x008ff40003800000 */
[----:B-1----:R-:W-:Y:S04]  /*3310*/  SHF.L.U32 R3, R8, 0x1f, RZ ;  /* 0x0000001f08037819 */ /* 0x002fe800000006ff */
[----:B------:R-:W1:Y:S02]  /*3320*/  SYNCS.PHASECHK.TRANS64.TRYWAIT P0, [UR6], R3 ;  /* 0x00000003ff0075a7 */ /* 0x000e640008001106 */
[----:B-1----:R-:W-:Y:S05]  /*3330*/  @!P0 BRA `(.L_x_497) ;  /* 0x0000009800a88947 */ /* 0x002fea0003800000 */
.L_x_496:
[----:B------:R-:W-:Y:S01]  /*3340*/  UISETP.NE.AND UP1, UPT, UR13, 0x1, UPT ;  /* 0x000000010d00788c */ /* 0x000fe2000bf25270 */
[----:B------:R-:W-:Y:S01]  /*3350*/  PLOP3.LUT P0, PT, PT, PT, PT, 0x80, 0x8 ;  /* 0x000000000008781c */ /* 0x000fe20003f0f070 */
[----:B------:R-:W-:Y:S02]  /*3360*/  UIADD3 UR15, UPT, UPT, UR42, 0x1, URZ ;  /* 0x000000012a0f7890 */ /* 0x000fe4000fffe0ff */
[----:B------:R-:W-:Y:S02]  /*3370*/  ULEA UR28, UR42, UR12, 0xa ;  /* 0x0000000c2a1c7291 */ /* 0x000fe4000f8e50ff */
[----:B------:R-:W-:Y:S01]  /*3380*/  UISETP.NE.AND UP2, UPT, UR15, 0x6, UPT ;  /* 0x000000060f00788c */ /* 0x000fe2000bf45270 */
[----:B------:R-:W-:Y:S01]  /*3390*/  PLOP3.LUT P1, PT, PT, PT, UP1, 0x80, 0x8 ;  /* 0x000000000008781c */ /* 0x000fe20003f2f018 */
[----:B------:R-:W-:Y:S02]  /*33a0*/  UIADD3 UR40, UPT, UPT, UR28, 0x2, URZ ;  /* 0x000000021c287890 */ /* 0x000fe4000fffe0ff */
[----:B------:R-:W-:Y:S02]  /*33b0*/  USEL UR27, URZ, 0x1, UP2 ;  /* 0x00000001ff1b7887 */ /* 0x000fe40009000000 */
[----:B------:R-:W-:Y:S02]  /*33c0*/  USEL UR15, UR15, URZ, UP2 ;  /* 0x000000ff0f0f7287 */ /* 0x000fe40009000000 */
[----:B0-----:R-:W-:Y:S02]  /*33d0*/  UIADD3 UR36, UPT, UPT, UR28, 0x4, URZ ;  /* 0x000000041c247890 */ /* 0x001fe4000fffe0ff */
[----:B------:R-:W-:Y:S01]  /*33e0*/  @UP1 ULEA UR26, UR15, UR5, 0x3 ;  /* 0x000000050f1a1291 */ /* 0x000fe2000f8e18ff */
[----:B------:R-:W-:Y:S01]  /*33f0*/  LOP3.LUT R8, R8, UR27, RZ, 0x3c, !PT ;  /* 0x0000001b08087c12 */ /* 0x000fe2000f8e3cff */
[----:B------:R-:W-:Y:S02]  /*3400*/  UIADD3 UR32, UPT, UPT, UR28, 0x6, URZ ;  /* 0x000000061c207890 */ /* 0x000fe4000fffe0ff */
[----:B------:R-:W-:Y:S01]  /*3410*/  UIADD3 UR6, UPT, UPT, UR6, 0x30, URZ ;  /* 0x0000003006067890 */ /* 0x000fe2000fffe0ff */
[----:B-1----:R-:W-:Y:S01]  /*3420*/  @P1 SHF.L.U32 R0, R8, 0x1f, RZ ;  /* 0x0000001f08001819 */ /* 0x002fe200000006ff */
[----:B------:R-:W-:Y:S01]  /*3430*/  UIADD3 UR13, UPT, UPT, UR13, -0x1, URZ ;  /* 0xffffffff0d0d7890 */ /* 0x000fe2000fffe0ff */
[----:B------:R-:W-:Y:S02]  /*3440*/  UMOV UR29, 0x40004040 ;  /* 0x40004040001d7882 */ /* 0x000fe40000000000 */
[----:B------:R2:W3:Y:S01]  /*3450*/  @P1 SYNCS.PHASECHK.TRANS64.TRYWAIT P0, [UR26], R0 ;  /* 0x00000000ff0015a7 */ /* 0x0004e2000800111a */
[----:B------:R-:W-:Y:S01]  /*3460*/  ULEA UR26, UR42, UR11, 0xa ;  /* 0x0000000b2a1a7291 */ /* 0x000fe2000f8e50ff */
[----:B------:R-:W-:Y:S01]  /*3470*/  UMOV UR27, 0x40004040 ;  /* 0x40004040001b7882 */ /* 0x000fe20000000000 */
[----:B------:R-:W-:Y:S02]  /*3480*/  UMOV UR41, 0x40004040 ;  /* 0x4000404000297882 */ /* 0x000fe40000000000 */
[----:B------:R-:W-:Y:S02]  /*3490*/  UIADD3 UR38, UPT, UPT, UR26, 0x2, URZ ;  /* 0x000000021a267890 */ /* 0x000fe4000fffe0ff */
[----:B------:R-:W-:Y:S02]  /*34a0*/  UIADD3 UR34, UPT, UPT, UR26, 0x4, URZ ;  /* 0x000000041a227890 */ /* 0x000fe4000fffe0ff */
[----:B------:R-:W-:Y:S01]  /*34b0*/  UIADD3 UR30, UPT, UPT, UR26, 0x6, URZ ;  /* 0x000000061a1e7890 */ /* 0x000fe2000fffe0ff */
[----:B------:R2:W-:Y:S01]  /*34c0*/  UTCHMMA gdesc[UR26], gdesc[UR28], tmem[UR8], tmem[UR24], idesc[UR25], UP4 ;  /* 0x00ff181c1a0075ea */ /* 0x0005e2000a000008 */
[----:B------:R-:W-:Y:S01]  /*34d0*/  UPLOP3.LUT UP4, UPT, UPT, UPT, UPT, 0x80, 0x8 ;  /* 0x000000000008789c */ /* 0x000fe20003f8f070 */
[----:B------:R-:W-:Y:S01]  /*34e0*/  UMOV UR39, 0x40004040 ;  /* 0x4000404000277882 */ /* 0x000fe20000000000 */
[----:B------:R-:W-:Y:S01]  /*34f0*/  UMOV UR37, 0x40004040 ;  /* 0x4000404000257882 */ /* 0x000fe20000000000 */
[----:B------:R2:W-:Y:S01]  /*3500*/  UTCHMMA gdesc[UR38], gdesc[UR40], tmem[UR8], tmem[UR22], idesc[UR23], UPT ;  /* 0x00ff1628260075ea */ /* 0x0005e2000b800008 */
[----:B------:R-:W-:Y:S01]  /*3510*/  UMOV UR35, 0x40004040 ;  /* 0x4000404000237882 */ /* 0x000fe20000000000 */
[----:B------:R-:W-:Y:S01]  /*3520*/  UMOV UR33, 0x40004040 ;  /* 0x4000404000217882 */ /* 0x000fe20000000000 */
[----:B------:R-:W-:Y:S01]  /*3530*/  UMOV UR31, 0x40004040 ;  /* 0x40004040001f7882 */ /* 0x000fe20000000000 */
[----:B------:R2:W-:Y:S01]  /*3540*/  UTCHMMA gdesc[UR34], gdesc[UR36], tmem[UR8], tmem[UR20], idesc[UR21], UPT ;  /* 0x00ff1424220075ea */ /* 0x0005e2000b800008 */
[----:B------:R2:W-:Y:S01]  /*3550*/  UTCHMMA gdesc[UR30], gdesc[UR32], tmem[UR8], tmem[UR18], idesc[UR19], UPT ;  /* 0x00ff12201e0075ea */ /* 0x0005e2000b800008 */
[----:B------:R2:W-:Y:S01]  /*3560*/  UTCBAR.MULTICAST [UR6], URZ, UR9 ;  /* 0x000000ff060073e9 */ /* 0x0005e20008000809 */
[----:B------:R-:W-:Y:S01]  /*3570*/  UMOV UR42, UR15 ;  /* 0x0000000f002a7c82 */ /* 0x000fe20008000000 */
[----:B------:R-:W-:Y:S05]  /*3580*/  BRA.U UP0, `(.L_x_498) ;  /* 0xfffffffd00507547 */ /* 0x000fea000b83ffff */
.L_x_495:
[----:B------:R-:W-:Y:S01]  /*3590*/  UIADD3 UR16, UPT, UPT, UR16, 0x1, URZ ;  /* 0x0000000110107890 */ /* 0x000fe2000fffe0ff */
[C---:B---3--:R-:W-:Y:S01]  /*35a0*/  ISETP.NE.AND P0, PT, R10.reuse, 0x2, PT ;  /* 0x000000020a00780c */ /* 0x048fe20003f05270 */
[----:B------:R-:W-:Y:S02]  /*35b0*/  UIADD3 UR7, UPT, UPT, UR7, 0xa0, URZ ;  /* 0x000000a007077890 */ /* 0x000fe4000fffe0ff */
[----:B------:R-:W-:Y:S01]  /*35c0*/  UISETP.NE.AND UP0, UPT, UR16, 0x4, UPT ;  /* 0x000000041000788c */ /* 0x000fe2000bf05270 */
[----:B-12---:R-:W-:Y:S02]  /*35d0*/  SEL R0, RZ, 0x1, P0 ;  /* 0x00000001ff007807 */ /* 0x006fe40000000000 */
[----:B------:R-:W-:Y:S01]  /*35e0*/  SEL R10, R10, RZ, P0 ;  /* 0x000000ff0a0a7207 */ /* 0x000fe20000000000 */
[----:B------:R-:W-:Y:S01]  /*35f0*/  USEL UR6, URZ, 0x1, UP0 ;  /* 0x00000001ff067887 */ /* 0x000fe20008000000 */
[----:B------:R-:W-:Y:S01]  /*3600*/  LOP3.LUT R9, R9, R0, RZ, 0x3c, !PT ;  /* 0x0000000009097212 */ /* 0x000fe200078e3cff */
[----:B------:R-:W-:Y:S01]  /*3610*/  USEL UR16, UR16, URZ, UP0 ;  /* 0x000000ff10107287 */ /* 0x000fe20008000000 */
[----:B------:R1:W-:Y:S03]  /*3620*/  UTCBAR [UR7], URZ ;  /* 0x000000ff070073e9 */ /* 0x0003e600080000ff */
[----:B------:R-:W-:Y:S01]  /*3630*/  LOP3.LUT R11, R11, UR6, RZ, 0x3c, !PT ;  /* 0x000000060b0b7c12 */ /* 0x000fe2000f8e3cff */
[----:B------:R-:W-:Y:S07]  /*3640*/  @P2 BRA `(.L_x_499) ;  /* 0xfffffff800a02947 */ /* 0x000fee000383ffff */
[----:B------:R-:W2:Y:S01]  /*3650*/  S2UR UR4, SR_CgaCtaId ;  /* 0x00000000000479c3 */ /* 0x000ea20000008800 */
[----:B------:R-:W-:Y:S01]  /*3660*/  ELECT P0, URZ, PT ;  /* 0x0000000000ff782f */ /* 0x000fe20003800000 */
[----:B------:R-:W-:Y:S01]  /*3670*/  IMAD.MOV.U32 R0, RZ, RZ, 0x1 ;  /* 0x00000001ff007424 */ /* 0x000fe200078e00ff */
[----:B------:R-:W-:Y:S01]  /*3680*/  UIADD3 UR5, UPT, UPT, UR5, 0xc0, URZ ;  /* 0x000000c005057890 */ /* 0x000fe2000fffe0ff */
[----:B------:R-:W-:Y:S01]  /*3690*/  SHF.L.U32 R3, R11, 0x1f, RZ ;  /* 0x0000001f0b037819 */ /* 0x000fe200000006ff */
[----:B------:R-:W-:-:S03]  /*36a0*/  UMOV UR6, 0x40 ;  /* 0x0000004000067882 */ /* 0x000fc60000000000 */
[----:B------:R-:W-:Y:S01]  /*36b0*/  UVIRTCOUNT.DEALLOC.SMPOOL 0x80 ;  /* 0x000000800000784c */ /* 0x000fe20000000000 */
[----:B--2---:R-:W-:Y:S02]  /*36c0*/  ULEA UR4, UR4, UR6, 0x18 ;  /* 0x0000000604047291 */ /* 0x004fe4000f8ec0ff */
[----:B------:R-:W-:-:S07]  /*36d0*/  ULEA UR6, UR16, UR5, 0x3 ;  /* 0x0000000510067291 */ /* 0x000fce000f8e18ff */
[----:B------:R2:W-:Y:S02]  /*36e0*/  @P0 STS.U8 [UR4+0x1c], R0 ;  /* 0x00001c00ff000988 */ /* 0x0005e40008000004 */
[----:B------:R-:W3:Y:S02]  /*36f0*/  SYNCS.PHASECHK.TRANS64.TRYWAIT P0, [UR6], R3 ;  /* 0x00000003ff0075a7 */ /* 0x000ee40008001106 */
[----:B--23--:R-:W-:Y:S05]  /*3700*/  @!P0 BRA `(.L_x_500) ;  /* 0x0000009400cc8947 */ /* 0x00cfea0003800000 */
.L_x_653:
[----:B-1----:R-:W-:-:S04]  /*3710*/  UIADD3 UR7, UPT, UPT, UR16, 0x1, URZ ;  /* 0x0000000110077890 */ /* 0x002fc8000fffe0ff */
[----:B------:R-:W-:-:S04]  /*3720*/  UISETP.NE.AND UP0, UPT, UR7, 0x4, UPT ;  /* 0x000000040700788c */ /* 0x000fc8000bf05270 */
[----:B------:R-:W-:Y:S02]  /*3730*/  USEL UR8, URZ, 0x1, UP0 ;  /* 0x00000001ff087887 */ /* 0x000fe40008000000 */
[----:B------:R-:W-:-:S04]  /*3740*/  USEL UR7, UR7, URZ, UP0 ;  /* 0x000000ff07077287 */ /* 0x000fc80008000000 */
[----:B------:R-:W-:Y:S01]  /*3750*/  ULEA UR6, UR7, UR5, 0x3 ;  /* 0x0000000507067291 */ /* 0x000fe2000f8e18ff */
[----:B------:R-:W-:-:S04]  /*3760*/  LOP3.LUT R2, R11, UR8, RZ, 0x3c, !PT ;  /* 0x000000080b027c12 */ /* 0x000fc8000f8e3cff */
[----:B--2---:R-:W-:-:S04]  /*3770*/  SHF.L.U32 R3, R2, 0x1f, RZ ;  /* 0x0000001f02037819 */ /* 0x004fc800000006ff */
[----:B------:R-:W1:Y:S02]  /*3780*/  SYNCS.PHASECHK.TRANS64.TRYWAIT P0, [UR6], R3 ;  /* 0x00000003ff0075a7 */ /* 0x000e640008001106 */
[----:B-1----:R-:W-:Y:S05]  /*3790*/  @!P0 BRA `(.L_x_501) ;  /* 0x0000009400c08947 */ /* 0x002fea0003800000 */
.L_x_655:
[----:B------:R-:W-:-:S04]  /*37a0*/  UIADD3 UR7, UPT, UPT, UR7, 0x1, URZ ;  /* 0x0000000107077890 */ /* 0x000fc8000fffe0ff */
[----:B------:R-:W-:-:S04]  /*37b0*/  UISETP.NE.AND UP0, UPT, UR7, 0x4, UPT ;  /* 0x000000040700788c */ /* 0x000fc8000bf05270 */
[----:B------:R-:W-:Y:S02]  /*37c0*/  USEL UR8, URZ, 0x1, UP0 ;  /* 0x00000001ff087887 */ /* 0x000fe40008000000 */
[----:B------:R-:W-:-:S04]  /*37d0*/  USEL UR7, UR7, URZ, UP0 ;  /* 0x000000ff07077287 */ /* 0x000fc80008000000 */
[----:B------:R-:W-:Y:S01]  /*37e0*/  ULEA UR6, UR7, UR5, 0x3 ;  /* 0x0000000507067291 */ /* 0x000fe2000f8e18ff */
[----:B------:R-:W-:-:S04]  /*37f0*/  LOP3.LUT R2, R2, UR8, RZ, 0x3c, !PT ;  /* 0x0000000802027c12 */ /* 0x000fc8000f8e3cff */
[----:B-1----:R-:W-:-:S04]  /*3800*/  SHF.L.U32 R3, R2, 0x1f, RZ ;  /* 0x0000001f02037819 */ /* 0x002fc800000006ff */
[----:B------:R-:W1:Y:S02]  /*3810*/  SYNCS.PHASECHK.TRANS64.TRYWAIT P0, [UR6], R3 ;  /* 0x00000003ff0075a7 */ /* 0x000e640008001106 */
[----:B-1----:R-:W-:Y:S05]  /*3820*/  @!P0 BRA `(.L_x_502) ;  /* 0x0000009400b48947 */ /* 0x002fea0003800000 */
.L_x_657:
[----:B------:R-:W-:-:S04]  /*3830*/  UIADD3 UR7, UPT, UPT, UR7, 0x1, URZ ;  /* 0x0000000107077890 */ /* 0x000fc8000fffe0ff */
[----:B------:R-:W-:-:S04]  /*3840*/  UISETP.NE.AND UP0, UPT, UR7, 0x4, UPT ;  /* 0x000000040700788c */ /* 0x000fc8000bf05270 */
[----:B------:R-:W-:Y:S02]  /*3850*/  USEL UR6, URZ, 0x1, UP0 ;  /* 0x00000001ff067887 */ /* 0x000fe40008000000 */
[----:B------:R-:W-:-:S04]  /*3860*/  USEL UR7, UR7, URZ, UP0 ;  /* 0x000000ff07077287 */ /* 0x000fc80008000000 */
[----:B------:R-:W-:Y:S01]  /*3870*/  ULEA UR7, UR7, UR5, 0x3 ;  /* 0x0000000507077291 */ /* 0x000fe2000f8e18ff */
[----:B-1----:R-:W-:-:S04]  /*3880*/  LOP3.LUT R3, R2, UR6, RZ, 0x3c, !PT ;  /* 0x0000000602037c12 */ /* 0x002fc8000f8e3cff */
[----:B------:R-:W-:-:S04]  /*3890*/  SHF.L.U32 R3, R3, 0x1f, RZ ;  /* 0x0000001f03037819 */ /* 0x000fc800000006ff */
[----:B------:R-:W1:Y:S02]  /*38a0*/  SYNCS.PHASECHK.TRANS64.TRYWAIT P0, [UR7], R3 ;  /* 0x00000003ff0075a7 */ /* 0x000e640008001107 */
[----:B-1----:R-:W-:Y:S05]  /*38b0*/  @!P0 BRA `(.L_x_503) ;  /* 0x0000009400a88947 */ /* 0x002fea0003800000 */
.L_x_659:
[----:B------:R-:W-:Y:S01]  /*38c0*/  NOP ;  /* 0x0000000000007918 */ /* 0x000fe20000000000 */
[----:B-1----:R-:W1:Y:S01]  /*38d0*/  LDS R0, [UR4+0x14] ;  /* 0x00001404ff007984 */ /* 0x002e620008000800 */
[----:B------:R-:W-:Y:S01]  /*38e0*/  ULOP3.LUT UR6, UR17, 0xffff, URZ, 0xc0, !UPT ;  /* 0x0000ffff11067892 */ /* 0x000fe2000f8ec0ff */
[----:B------:R-:W-:Y:S01]  /*38f0*/  UMOV UR8, 0xffff ;  /* 0x0000ffff00087882 */ /* 0x000fe20000000000 */
[----:B------:R-:W-:Y:S02]  /*3900*/  UMOV UR5, 0x1 ;  /* 0x0000000100057882 */ /* 0x000fe40000000000 */
[----:B------:R-:W-:-:S04]  /*3910*/  USHF.R.U32.HI UR6, URZ, 0x5, UR6 ;  /* 0x00000005ff067899 */ /* 0x000fc80008011606 */
[----:B------:R-:W-:Y:S02]  /*3920*/  USHF.L.U32 UR8, UR8, UR6, URZ ;  /* 0x0000000608087299 */ /* 0x000fe400080006ff */
[----:B------:R-:W-:-:S04]  /*3930*/  USHF.L.U32 UR5, UR5, UR6, URZ ;  /* 0x0000000605057299 */ /* 0x000fc800080006ff */
[----:B-1----:R-:W-:-:S04]  /*3940*/  LOP3.LUT R0, R0, UR8, RZ, 0xc0, !PT ;  /* 0x0000000800007c12 */ /* 0x002fc8000f8ec0ff */
[----:B------:R-:W-:-:S13]  /*3950*/  ISETP.NE.AND P0, PT, R0, UR8, PT ;  /* 0x0000000800007c0c */ /* 0x000fda000bf05270 */
[----:B------:R-:W-:Y:S05]  /*3960*/  @P0 BRA `(.L_x_504) ;  /* 0x0000000000580947 */ /* 0x000fea0003800000 */
[----:B------:R-:W1:Y:S02]  /*3970*/  LDS R0, [UR4+0x18] ;  /* 0x00001804ff007984 */ /* 0x000e640008000800 */
[----:B-1----:R-:W-:-:S04]  /*3980*/  LOP3.LUT R0, R0, UR5, RZ, 0xc0, !PT ;  /* 0x0000000500007c12 */ /* 0x002fc8000f8ec0ff */
[----:B------:R-:W-:-:S13]  /*3990*/  ISETP.NE.AND P0, PT, R0, UR5, PT ;  /* 0x0000000500007c0c */ /* 0x000fda000bf05270 */
[----:B------:R-:W-:Y:S05]  /*39a0*/  @P0 BRA `(.L_x_505) ;  /* 0x00000000003c0947 */ /* 0x000fea0003800000 */
[----:B------:R-:W1:Y:S01]  /*39b0*/  S2R R2, SR_LANEID ;  /* 0x0000000000027919 */ /* 0x000e620000000000 */
[----:B------:R-:W-:Y:S01]  /*39c0*/  ULOP3.LUT UR8, URZ, UR8, URZ, 0x33, !UPT ;  /* 0x00000008ff087292 */ /* 0x000fe2000f8e33ff */
[----:B------:R-:W-:Y:S01]  /*39d0*/  LOP3.LUT R4, RZ, UR5, RZ, 0x33, !PT ;  /* 0x00000005ff047c12 */ /* 0x000fe2000f8e33ff */
[----:B------:R-:W-:Y:S02]  /*39e0*/  VOTEU.ANY UR7, UPT, PT ;  /* 0x0000000000077886 */ /* 0x000fe400038e0100 */
[----:B------:R-:W-:Y:S01]  /*39f0*/  UFLO.U32 UR7, UR7 ;  /* 0x00000007000772bd */ /* 0x000fe200080e0000 */
[----:B------:R-:W2:Y:S01]  /*3a00*/  REDUX UR5, R4 ;  /* 0x00000000040573c4 */ /* 0x000ea20000000000 */
[----:B------:R-:W-:-:S06]  /*3a10*/  IMAD.U32 R0, RZ, RZ, UR8 ;  /* 0x00000008ff007e24 */ /* 0x000fcc000f8e00ff */
[----:B------:R3:W-:Y:S01]  /*3a20*/  UTCATOMSWS.AND URZ, UR8 ;  /* 0x0000000800ff79e3 */ /* 0x0007e20008000000 */
[----:B------:R-:W4:Y:S01]  /*3a30*/  REDUX UR6, R0 ;  /* 0x00000000000673c4 */ /* 0x000f220000000000 */
[----:B-1----:R-:W-:Y:S01]  /*3a40*/  ISETP.EQ.U32.AND P0, PT, R2, UR7, PT ;  /* 0x0000000702007c0c */ /* 0x002fe2000bf02070 */
[----:B--2---:R-:W-:Y:S01]  /*3a50*/  IMAD.U32 R2, RZ, RZ, UR5 ;  /* 0x00000005ff027e24 */ /* 0x004fe2000f8e00ff */
[----:B----4-:R-:W-:-:S11]  /*3a60*/  MOV R3, UR6 ;  /* 0x0000000600037c02 */ /* 0x010fd60008000f00 */
[----:B------:R3:W-:Y:S04]  /*3a70*/  @P0 ATOMS.AND RZ, [UR4+0x14], R3 ;  /* 0x00001403ffff098c */ /* 0x0007e8000a800004 */
[----:B------:R3:W-:Y:S01]  /*3a80*/  @P0 ATOMS.AND RZ, [UR4+0x18], R2 ;  /* 0x00001802ffff098c */ /* 0x0007e2000a800004 */
[----:B------:R-:W-:Y:S05]  /*3a90*/  BRA `(.L_x_506) ;  /* 0x0000000000147947 */ /* 0x000fea0003800000 */
.L_x_505:
[----:B------:R-:W-:Y:S02]  /*3aa0*/  MOV R2, 0x3ac0 ;  /* 0x00003ac000027802 */ /* 0x000fe40000000f00 */
[----:B0-----:R-:W-:Y:S05]  /*3ab0*/  CALL.REL.NOINC `($__internal_0_$__cuda_sm10x_tcgen05_guardrail_trap_col_being_dealloced_not_returned_by_alloc) ;  /* 0x0000009400687944 */ /* 0x001fea0003c00000 */
[----:B------:R-:W-:Y:S05]  /*3ac0*/  BRA `(.L_x_506) ;  /* 0x0000000000087947 */ /* 0x000fea0003800000 */
.L_x_504:
[----:B------:R-:W-:Y:S02]  /*3ad0*/  MOV R2, 0x3af0 ;  /* 0x00003af000027802 */ /* 0x000fe40000000f00 */
[----:B0-----:R-:W-:Y:S05]  /*3ae0*/  CALL.REL.NOINC `($__internal_2_$__cuda_sm10x_tcgen05_guardrail_trap_unallocated_columns_being_dealloced) ;  /* 0x0000009400747944 */ /* 0x001fea0003c00000 */
.L_x_506:
[----:B------:R-:W-:Y:S01]  /*3af0*/  NOP ;  /* 0x0000000000007918 */ /* 0x000fe20000000000 */
[----:B0--3--:R-:W-:Y:S05]  /*3b00*/  EXIT ;  /* 0x000000000000794d */ /* 0x009fea0003800000 */
.L_x_488:
[----:B------:R-:W-:-:S06]  /*3b10*/  UISETP.GE.AND UP0, UPT, UR11, 0x4, UPT ;  /* 0x000000040b00788c */ /* 0x000fcc000bf06270 */
[----:B------:R-:W-:-:S13]  /*3b20*/  PLOP3.LUT P0, PT, PT, PT, UP0, 0x80, 0x8 ;  /* 0x000000000008781c */ /* 0x000fda0003f0f008 */
[----:B0-----:R-:W-:Y:S05]  /*3b30*/  @!P0 EXIT ;  /* 0x000000000000894d */ /* 0x001fea0003800000 */
[----:B------:R-:W-:Y:S01]  /*3b40*/  BAR.SYNC.DEFER_BLOCKING 0x6, 0xa0 ;  /* 0x0182800000007b1d */ /* 0x000fe20000010000 */
[--C-:B------:R-:W-:Y:S01]  /*3b50*/  SHF.R.U32.HI R3, RZ, 0x2, R92.reuse ;  /* 0x00000002ff037819 */ /* 0x100fe2000001165c */
[C---:B------:R-:W-:Y:S01]  /*3b60*/  IMAD.U32 R91, R92.reuse, 0x10000, RZ ;  /* 0x000100005c5b7824 */ /* 0x040fe200078e00ff */
[----:B------:R-:W-:Y:S01]  /*3b70*/  CS2R R168, SRZ ;  /* 0x0000000000a87805 */ /* 0x000fe2000001ff00 */
[----:B------:R-:W-:Y:S01]  /*3b80*/  IMAD.MOV.U32 R90, RZ, RZ, RZ ;  /* 0x000000ffff5a7224 */ /* 0x000fe200078e00ff */
[----:B------:R-:W-:Y:S01]  /*3b90*/  LOP3.LUT R3, R3, 0x7, RZ, 0xc0, !PT ;  /* 0x0000000703037812 */ /* 0x000fe200078ec0ff */
[----:B------:R-:W-:Y:S02]  /*3ba0*/  UMOV UR5, 0x400 ;  /* 0x0000040000057882 */ /* 0x000fe40000000000 */
[----:B------:R-:W0:Y:S01]  /*3bb0*/  LDC R89, c[0x0][0x390] ;  /* 0x0000e400ff597b82 */ /* 0x000e220000000800 */
[----:B------:R-:W-:Y:S01]  /*3bc0*/  ULEA UR5, UR4, UR5, 0x18 ;  /* 0x0000000504057291 */ /* 0x000fe2000f8ec0ff */
[----:B------:R-:W-:Y:S01]  /*3bd0*/  LOP3.LUT R170, R3, 0x60, R92, 0xf8, !PT ;  /* 0x0000006003aa7812 */ /* 0x000fe200078ef85c */
[----:B------:R-:W-:Y:S01]  /*3be0*/  IMAD.SHL.U32 R92, R92, 0x2, RZ ;  /* 0x000000025c5c7824 */ /* 0x000fe200078e00ff */
[----:B------:R-:W-:Y:S01]  /*3bf0*/  LOP3.LUT R91, R91, 0x600000, RZ, 0xc0, !PT ;  /* 0x006000005b5b7812 */ /* 0x000fe200078ec0ff */
[----:B------:R-:W-:Y:S01]  /*3c00*/  IMAD.MOV.U32 R22, RZ, RZ, RZ ;  /* 0x000000ffff167224 */ /* 0x000fe200078e00ff */
[----:B------:R-:W1:Y:S02]  /*3c10*/  LDCU UR57, c[0x0][0x370] ;  /* 0x00006e00ff3977ac */ /* 0x000e640008000800 */
[----:B------:R-:W2:Y:S01]  /*3c20*/  LDC.64 R96, c[0x0][0x8d0] ;  /* 0x00023400ff607b82 */ /* 0x000ea20000000a00 */
[----:B------:R-:W-:Y:S01]  /*3c30*/  LOP3.LUT R92, R92, 0x6, RZ, 0xc0, !PT ;  /* 0x000000065c5c7812 */ /* 0x000fe200078ec0ff */
[----:B------:R-:W3:Y:S01]  /*3c40*/  LDCU UR45, c[0x0][0x904] ;  /* 0x00012080ff2d77ac */ /* 0x000ee20008000800 */
[----:B------:R-:W4:Y:S05]  /*3c50*/  LDCU UR55, c[0x0][0x918] ;  /* 0x00012300ff3777ac */ /* 0x000f2a0008000800 */
[----:B------:R-:W0:Y:S01]  /*3c60*/  LDC.64 R162, c[0x0][0x8e0] ;  /* 0x00023800ffa27b82 */ /* 0x000e220000000a00 */
[----:B------:R-:W5:Y:S01]  /*3c70*/  LDS R0, [UR5+0x130] ;  /* 0x00013005ff007984 */ /* 0x000f620008000800 */
[----:B------:R-:W0:Y:S01]  /*3c80*/  LDCU UR44, c[0x0][0x928] ;  /* 0x00012500ff2c77ac */ /* 0x000e220008000800 */
[----:B------:R-:W0:Y:S05]  /*3c90*/  LDCU UR47, c[0x0][0x388] ;  /* 0x00007100ff2f77ac */ /* 0x000e2a0008000800 */
[----:B------:R-:W0:Y:S01]  /*3ca0*/  LDC.64 R164, c[0x0][0x8e8] ;  /* 0x00023a00ffa47b82 */ /* 0x000e220000000a00 */
[----:B------:R-:W0:Y:S01]  /*3cb0*/  LDCU UR46, c[0x0][0x384] ;  /* 0x00007080ff2e77ac */ /* 0x000e220008000800 */
[----:B------:R-:W0:Y:S06]  /*3cc0*/  LDCU.64 UR42, c[0x0][0x908] ;  /* 0x00012100ff2a77ac */ /* 0x000e2c0008000a00 */
[----:B------:R-:W0:Y:S01]  /*3cd0*/  LDC.64 R94, c[0x0][0x8d8] ;  /* 0x00023600ff5e7b82 */ /* 0x000e220000000a00 */
[----:B------:R-:W0:Y:S01]  /*3ce0*/  LDCU.64 UR40, c[0x0][0x910] ;  /* 0x00012200ff2877ac */ /* 0x000e220008000a00 */
[----:B------:R-:W0:Y:S06]  /*3cf0*/  LDCU.64 UR38, c[0x0][0x920] ;  /* 0x00012400ff2677ac */ /* 0x000e2c0008000a00 */
[----:B------:R-:W0:Y:S01]  /*3d00*/  LDC.64 R166, c[0x0][0x8f0] ;  /* 0x00023c00ffa67b82 */ /* 0x000e220000000a00 */
[----:B------:R-:W0:Y:S01]  /*3d10*/  LDCU.64 UR52, c[0x0][0x8c8] ;  /* 0x00011900ff3477ac */ /* 0x000e220008000a00 */
[----:B------:R-:W0:Y:S01]  /*3d20*/  LDCU UR56, c[0x0][0x374] ;  /* 0x00006e80ff3877ac */ /* 0x000e220008000800 */
[----:B-12345:R-:W-:-:S07]  /*3d30*/  IMAD.IADD R91, R0, 0x1, R91 ;  /* 0x00000001005b7824 */ /* 0x03efce00078e025b */
.L_x_628:
[----:B------:R-:W1:Y:S01]  /*3d40*/  S2R R174, SR_CgaCtaId ;  /* 0x0000000000ae7919 */ /* 0x000e620000008800 */
[----:B------:R-:W-:Y:S02]  /*3d50*/  MOV R175, 0x400 ;  /* 0x0000040000af7802 */ /* 0x000fe40000000f00 */
[----:B------:R-:W-:Y:S02]  /*3d60*/  SHF.L.U32 R0, R168, 0x1f, RZ ;  /* 0x0000001fa8007819 */ /* 0x000fe400000006ff */
[----:B-1----:R-:W-:Y:S05]  /*3d70*/  LEA R175, R174, R175, 0x18 ;  /* 0x000000afaeaf7211 */ /* 0x002fea00078ec0ff */
[C-C-:B------:R-:W-:Y:S02]  /*3d80*/  IMAD R3, R22.reuse, 0x8, R175.reuse ;  /* 0x0000000816037824 */ /* 0x140fe400078e02af */
[----:B------:R-:W-:Y:S02]  /*3d90*/  IMAD R5, R22, 0x10, R175 ;  /* 0x0000001016057824 */ /* 0x000fe400078e02af */
[----:B------:R-:W1:Y:S02]  /*3da0*/  SYNCS.PHASECHK.TRANS64.TRYWAIT P0, [R3+URZ+0x80], R0 ;  /* 0x00008000030075a7 */ /* 0x000e6400080011ff */
[----:B-1-34-:R-:W-:Y:S05]  /*3db0*/  @!P0 BRA `(.L_x_507) ;  /* 0x0000009000808947 */ /* 0x01afea0003800000 */
.L_x_660:
[----:B------:R-:W2:Y:S01]  /*3dc0*/  LDS.128 R4, [R5+0x110] ;  /* 0x0001100005047984 */ /* 0x000ea20000000c00 */
[----:B-1----:R-:W-:Y:S01]  /*3dd0*/  VIADD R3, R3, 0x90 ;  /* 0x0000009003037836 */ /* 0x002fe20000000000 */
[----:B------:R-:W-:Y:S01]  /*3de0*/  UISETP.GE.AND UP0, UPT, UR37, 0x1, UPT ;  /* 0x000000012500788c */ /* 0x000fe2000bf06270 */
[----:B------:R-:W-:Y:S01]  /*3df0*/  IMAD R175, R90, 0x8, R175 ;  /* 0x000000085aaf7824 */ /* 0x000fe200078e02af */
[----:B------:R-:W-:Y:S02]  /*3e00*/  UMOV UR50, UR36 ;  /* 0x0000002400327c82 */ /* 0x000fe40008000000 */
[----:B------:R-:W-:Y:S01]  /*3e10*/  PRMT R3, RZ, 0x654, R3 ;  /* 0x00000654ff037816 */ /* 0x000fe20000000003 */
[----:B------:R-:W-:Y:S01]  /*3e20*/  @!PT LDS RZ, [RZ] ;  /* 0x00000000fffff984 */ /* 0x000fe20000000800 */
[----:B------:R-:W-:Y:S01]  /*3e30*/  @!PT LDS RZ, [RZ] ;  /* 0x00000000fffff984 */ /* 0x000fe20000000800 */
[----:B------:R-:W-:Y:S01]  /*3e40*/  @!PT LDS RZ, [RZ] ;  /* 0x00000000fffff984 */ /* 0x000fe20000000800 */
[----:B------:R-:W-:Y:S01]  /*3e50*/  @!PT LDS RZ, [RZ] ;  /* 0x00000000fffff984 */ /* 0x000fe20000000800 */
[----:B------:R1:W-:Y:S06]  /*3e60*/  MEMBAR.ALL.CTA ;  /* 0x0000000000007992 */ /* 0x0003ec0000008000 */
[----:B-1----:R-:W1:Y:S02]  /*3e70*/  FENCE.VIEW.ASYNC.S ;  /* 0x00000000000073c6 */ /* 0x002e640000000000 */
[----:B-1----:R1:W-:Y:S01]  /*3e80*/  SYNCS.ARRIVE.TRANS64.RED.A1T0 RZ, [R3+URZ], RZ ;  /* 0x000000ff03ff79a7 */ /* 0x0023e200081004ff */
[----:B--2---:R-:W-:Y:S11]  /*3e90*/  LOP3.LUT P0, RZ, R6, 0x1, RZ, 0xc0, !PT ;  /* 0x0000000106ff7812 */ /* 0x004ff6000780c0ff */
[----:B------:R-:W-:Y:S02]  /*3ea0*/  @!UPT UIADD3 URZ, UPT, UPT, URZ, URZ, URZ ;  /* 0x000000fffffff290 */ /* 0x000fe4000fffe0ff */
[----:B------:R-:W-:Y:S01]  /*3eb0*/  VOTEU.ANY UP1, P0 ;  /* 0x0000000000ff7886 */ /* 0x000fe20000020100 */
[----:B------:R-:W-:Y:S01]  /*3ec0*/  PLOP3.LUT P0, PT, PT, PT, UP1, 0x80, 0x8 ;  /* 0x000000000008781c */ /* 0x000fe20003f0f018 */
[----:B------:R-:W-:Y:S11]  /*3ed0*/  UP2UR UR58, UPR, URZ, 0x2 ;  /* 0x00000002ff3a7883 */ /* 0x000ff60008000000 */
[----:B------:R-:W-:Y:S01]  /*3ee0*/  @!UPT UIADD3 URZ, UPT, UPT, URZ, URZ, URZ ;  /* 0x000000fffffff290 */ /* 0x000fe2000fffe0ff */
[----:B------:R-:W-:Y:S02]  /*3ef0*/  @P0 MOV R2, R4 ;  /* 0x0000000400020202 */ /* 0x000fe40000000f00 */
[----:B------:R-:W-:Y:S02]  /*3f00*/  @P0 LOP3.LUT R0, R5, 0xffff, RZ, 0xc0, !PT ;  /* 0x0000ffff05000812 */ /* 0x000fe400078ec0ff */
[----:B------:R-:W-:Y:S02]  /*3f10*/  @P0 SHF.R.U32.HI R4, RZ, 0x10, R5 ;  /* 0x00000010ff040819 */ /* 0x000fe40000011605 */
[----:B------:R-:W-:Y:S02]  /*3f20*/  @P0 R2UR UR6, R2 ;  /* 0x00000000020602ca */ /* 0x000fe400000e0000 */
[----:B------:R-:W-:Y:S02]  /*3f30*/  @P0 R2UR UR5, R0 ;  /* 0x00000000000502ca */ /* 0x000fe400000e0000 */
[----:B------:R-:W-:Y:S02]  /*3f40*/  @P0 R2UR UR4, R4 ;  /* 0x00000000040402ca */ /* 0x000fe400000e0000 */
[----:B------:R-:W-:Y:S07]  /*3f50*/  SHF.L.U32 R0, R169, 0x1f, RZ ;  /* 0x0000001fa9007819 */ /* 0x000fee00000006ff */
[----:B------:R-:W-:Y:S02]  /*3f60*/  @UP1 UMOV UR49, UR6 ;  /* 0x0000000600311c82 */ /* 0x000fe40008000000 */
[----:B------:R-:W-:Y:S02]  /*3f70*/  @UP1 UMOV UR48, UR5 ;  /* 0x0000000500301c82 */ /* 0x000fe40008000000 */
[----:B------:R-:W-:Y:S01]  /*3f80*/  @UP1 UMOV UR36, UR4 ;  /* 0x0000000400241c82 */ /* 0x000fe20008000000 */
[----:B-1----:R-:W-:Y:S05]  /*3f90*/  BRA.U !UP0, `(.L_x_508) ;  /* 0x0000000108ac7547 */ /* 0x002fea000b800000 */
[----:B0-----:R-:W-:Y:S02]  /*3fa0*/  UIMAD.WIDE.U32 UR16, UR56, UR41, URZ ;  /* 0x00000029381072a5 */ /* 0x001fe4000f8e00ff */
[----:B------:R-:W-:Y:S02]  /*3fb0*/  UIMAD.WIDE.U32 UR20, UR57, UR42, URZ ;  /* 0x0000002a391472a5 */ /* 0x000fe4000f8e00ff */
[----:B------:R-:W-:Y:S02]  /*3fc0*/  UISETP.NE.AND UP1, UPT, UR40, 0x1, UPT ;  /* 0x000000012800788c */ /* 0x000fe4000bf25270 */
[----:B------:R-:W-:Y:S02]  /*3fd0*/  USHF.R.U32.HI UR17, URZ, UR55, UR17 ;  /* 0x00000037ff117299 */ /* 0x000fe40008011611 */
[----:B------:R-:W-:Y:S02]  /*3fe0*/  UISETP.NE.AND UP0, UPT, UR37, 0x1, UPT ;  /* 0x000000012500788c */ /* 0x000fe4000bf05270 */
[----:B------:R-:W-:Y:S02]  /*3ff0*/  UIMAD.WIDE.U32 UR18, UR48, UR41, URZ ;  /* 0x00000029301272a5 */ /* 0x000fe4000f8e00ff */
[----:B------:R-:W-:Y:S02]  /*4000*/  UISETP.NE.AND UP2, UPT, UR45, 0x1, UPT ;  /* 0x000000012d00788c */ /* 0x000fe4000bf45270 */
[----:B------:R-:W-:Y:S02]  /*4010*/  USHF.R.U32.HI UR16, URZ, UR43, UR21 ;  /* 0x0000002bff107299 */ /* 0x000fe40008011615 */
[----:B------:R-:W-:Y:S02]  /*4020*/  USEL UR4, UR56, UR17, !UP1 ;  /* 0x0000001138047287 */ /* 0x000fe4000c800000 */
[----:B------:R-:W-:Y:S02]  /*4030*/  USEL UR9, UR57, UR16, !UP2 ;  /* 0x0000001039097287 */ /* 0x000fe4000d000000 */
[----:B------:R-:W-:Y:S02]  /*4040*/  UIMAD.WIDE.U32 UR20, UR4, UR38, URZ ;  /* 0x00000026041472a5 */ /* 0x000fe4000f8e00ff */
[----:B------:R-:W-:Y:S02]  /*4050*/  UIMAD.WIDE.U32 UR6, UR49, UR42, URZ ;  /* 0x0000002a310672a5 */ /* 0x000fe4000f8e00ff */
[----:B------:R-:W-:Y:S02]  /*4060*/  @UP0 USHF.R.U32.HI UR4, URZ, UR39, UR21 ;  /* 0x00000027ff040299 */ /* 0x000fe40008011615 */
[----:B------:R-:W-:Y:S02]  /*4070*/  USHF.R.U32.HI UR5, URZ, UR43, UR7 ;  /* 0x0000002bff057299 */ /* 0x000fe40008011607 */
[----:B------:R-:W-:Y:S02]  /*4080*/  UIMAD UR4, UR37, UR4, URZ ;  /* 0x00000004250472a4 */ /* 0x000fe4000f8e02ff */
[----:B------:R-:W-:Y:S01]  /*4090*/  USEL UR5, UR49, UR5, !UP2 ;  /* 0x0000000531057287 */ /* 0x000fe2000d000000 */
[----:B------:R-:W-:Y:S01]  /*40a0*/  UMOV UR17, UR19 ;  /* 0x0000001300117c82 */ /* 0x000fe20008000000 */
[----:B------:R-:W-:Y:S02]  /*40b0*/  UIMAD.WIDE.U32 UR18, UR9, UR38, URZ ;  /* 0x00000026091272a5 */ /* 0x000fe4000f8e00ff */
[----:B------:R-:W-:Y:S02]  /*40c0*/  USHF.R.U32.HI UR16, URZ, UR55, UR17 ;  /* 0x00000037ff107299 */ /* 0x000fe40008011611 */
[----:B------:R-:W-:Y:S02]  /*40d0*/  @UP0 USHF.R.U32.HI UR9, URZ, UR39, UR19 ;  /* 0x00000027ff090299 */ /* 0x000fe40008011613 */
[----:B------:R-:W-:Y:S02]  /*40e0*/  USEL UR8, UR48, UR16, !UP1 ;  /* 0x0000001030087287 */ /* 0x000fe4000c800000 */
[----:B------:R-:W-:Y:S02]  /*40f0*/  UIMAD UR6, UR37, UR9, URZ ;  /* 0x00000009250672a4 */ /* 0x000fe4000f8e02ff */
[----:B------:R-:W-:Y:S02]  /*4100*/  UISETP.GE.AND UP1, UPT, UR8, UR4, UPT ;  /* 0x000000040800728c */ /* 0x000fe4000bf26270 */
[----:B------:R-:W-:Y:S02]  /*4110*/  UIMAD.WIDE.U32 UR14, UR8, UR38, URZ ;  /* 0x00000026080e72a5 */ /* 0x000fe4000f8e00ff */
[----:B------:R-:W-:Y:S02]  /*4120*/  UISETP.GE.OR UP1, UPT, UR5, UR6, UP1 ;  /* 0x000000060500728c */ /* 0x000fe40008f26670 */
[----:B------:R-:W-:Y:S02]  /*4130*/  USHF.R.U32.HI UR15, URZ, UR39, UR15 ;  /* 0x00000027ff0f7299 */ /* 0x000fe4000801160f */
[----:B------:R-:W-:Y:S02]  /*4140*/  UIMAD.WIDE.U32 UR12, UR5, UR38, URZ ;  /* 0x00000026050c72a5 */ /* 0x000fe4000f8e00ff */
[----:B------:R-:W-:Y:S02]  /*4150*/  USEL UR15, UR8, UR15, !UP0 ;  /* 0x0000000f080f7287 */ /* 0x000fe4000c000000 */
[----:B------:R-:W-:Y:S02]  /*4160*/  UIADD3 UR6, UPT, UPT, -UR5, URZ, URZ ;  /* 0x000000ff05067290 */ /* 0x000fe4000fffe1ff */
[----:B------:R-:W-:Y:S02]  /*4170*/  UIADD3 UR14, UPT, UPT, -UR15, URZ, URZ ;  /* 0x000000ff0f0e7290 */ /* 0x000fe4000fffe1ff */
[----:B------:R-:W-:Y:S02]  /*4180*/  @!UP1 USHF.R.U32.HI UR4, URZ, UR39, UR13 ;  /* 0x00000027ff049299 */ /* 0x000fe4000801160d */
[----:B------:R-:W-:Y:S02]  /*4190*/  UIMAD UR14, UR37, UR14, UR8 ;  /* 0x0000000e250e72a4 */ /* 0x000fe4000f8e0208 */
[----:B------:R-:W-:Y:S02]  /*41a0*/  @!UP1 USEL UR4, UR5, UR4, !UP0 ;  /* 0x0000000405049287 */ /* 0x000fe4000c000000 */
[----:B------:R-:W-:Y:S02]  /*41b0*/  UIADD3 UR7, UPT, UPT, -UR8, URZ, URZ ;  /* 0x000000ff08077290 */ /* 0x000fe4000fffe1ff */
[----:B------:R-:W-:Y:S02]  /*41c0*/  @!UP1 UIADD3 UR15, UPT, UPT, UR15, -UR4, URZ ;  /* 0x800000040f0f9290 */ /* 0x000fe4000fffe0ff */
[----:B------:R-:W-:Y:S02]  /*41d0*/  UIMAD UR49, UR45, UR6, UR49 ;  /* 0x000000062d3172a4 */ /* 0x000fe4000f8e0231 */
[----:B------:R-:W-:Y:S01]  /*41e0*/  UIMAD UR48, UR40, UR7, UR48 ;  /* 0x00000007283072a4 */ /* 0x000fe2000f8e0230 */
[----:B------:R-:W-:Y:S01]  /*41f0*/  UMOV UR11, UR5 ;  /* 0x00000005000b7c82 */ /* 0x000fe20008000000 */
[----:B------:R-:W-:Y:S02]  /*4200*/  @!UP1 UIMAD UR11, UR9, UR14, UR4 ;  /* 0x0000000e090b92a4 */ /* 0x000fe4000f8e0204 */
[----:B------:R-:W-:Y:S02]  /*4210*/  @!UP1 UIMAD UR8, UR15, UR37, UR5 ;  /* 0x000000250f0892a4 */ /* 0x000fe4000f8e0205 */
[----:B------:R-:W-:Y:S02]  /*4220*/  UIMAD UR49, UR11, UR45, UR49 ;  /* 0x0000002d0b3172a4 */ /* 0x000fe4000f8e0231 */
[----:B------:R-:W-:Y:S11]  /*4230*/  UIMAD UR48, UR8, UR40, UR48 ;  /* 0x00000028083072a4 */ /* 0x000ff6000f8e0230 */
[----:B------:R-:W-:Y:S01]  /*4240*/  @!UPT UIADD3 URZ, UPT, UPT, URZ, URZ, URZ ;  /* 0x000000fffffff290 */ /* 0x000fe2000fffe0ff */
.L_x_508:
[----:B0-----:R-:W-:Y:S01]  /*4250*/  UISETP.NE.AND UP2, UPT, UR44, 0x1, UPT ;  /* 0x000000012c00788c */ /* 0x001fe2000bf45270 */
[----:B------:R-:W0:Y:S01]  /*4260*/  SYNCS.PHASECHK.TRANS64.TRYWAIT P1, [R175+URZ+0xa0], R0 ;  /* 0x0000a000af0075a7 */ /* 0x000e2200080211ff */
[----:B------:R-:W-:Y:S02]  /*4270*/  IMAD.U32 R4, RZ, RZ, UR10 ;  /* 0x0000000aff047e24 */ /* 0x000fe4000f8e00ff */
[----:B------:R-:W-:Y:S02]  /*4280*/  IMAD.U32 R2, RZ, RZ, UR10 ;  /* 0x0000000aff027e24 */ /* 0x000fe4000f8e00ff */
[----:B------:R-:W-:Y:S01]  /*4290*/  IMAD.U32 R58, R90, 0x80, R91 ;  /* 0x000000805a3a7824 */ /* 0x000fe200078e005b */
[----:B------:R-:W-:Y:S04]  /*42a0*/  LEA R4, P0, R4, RZ, 0x7 ;  /* 0x000000ff04047211 */ /* 0x000fe800078038ff */
[----:B------:R-:W1:Y:S01]  /*42b0*/  @!UP2 LDCU.64 UR6, c[0x0][0x908] ;  /* 0x00012100ff06a7ac */ /* 0x000e620008000a00 */
[----:B------:R-:W-:Y:S02]  /*42c0*/  LEA.HI.X.SX32 R5, R2, RZ, 0x7, P0 ;  /* 0x000000ff02057211 */ /* 0x000fe400000f3eff */
[----:B------:R-:W-:Y:S02]  /*42d0*/  R2UR UR62, R4 ;  /* 0x00000000043e72ca */ /* 0x000fe400000e0000 */
[----:B------:R-:W-:Y:S01]  /*42e0*/  R2UR UR63, R5 ;  /* 0x00000000053f72ca */ /* 0x000fe200000e0000 */
[----:B------:R-:W2:Y:S01]  /*42f0*/  @!UP2 LDCU.64 UR8, c[0x0][0x910] ;  /* 0x00012200ff08a7ac */ /* 0x000ea20008000a00 */
[----:B------:R-:W-:Y:S04]  /*4300*/  SHF.R.U32.HI R2, RZ, 0x15, R58 ;  /* 0x00000015ff027819 */ /* 0x000fe8000001163a */
[----:B------:R-:W-:Y:S01]  /*4310*/  LOP3.LUT P0, RZ, R2, 0x3, R161, 0x48, !PT ;  /* 0x0000000302ff7812 */ /* 0x000fe200078048a1 */
[----:B------:R-:W3:Y:S03]  /*4320*/  @!UP2 LDCU UR5, c[0x0][0x904] ;  /* 0x00012080ff05a7ac */ /* 0x000ee60008000800 */
[----:B------:R-:W-:Y:S01]  /*4330*/  P2R R23, PR, RZ, 0x1 ;  /* 0x00000001ff177803 */ /* 0x000fe20000000000 */
[----:B------:R-:W4:Y:S01]  /*4340*/  @!UP2 LDCU UR4, c[0x0][0x918] ;  /* 0x00012300ff04a7ac */ /* 0x000f220008000800 */
[----:B-1----:R-:W-:Y:S02]  /*4350*/  UIMAD.WIDE.U32 UR12, UR49, UR6, URZ ;  /* 0x00000006310c72a5 */ /* 0x002fe4000f8e00ff */
[----:B--2---:R-:W-:Y:S02]  /*4360*/  UIMAD.WIDE.U32 UR14, UR48, UR9, URZ ;  /* 0x00000009300e72a5 */ /* 0x004fe4000f8e00ff */
[----:B------:R-:W-:Y:S02]  /*4370*/  @!UP2 USHF.R.U32.HI UR7, URZ, UR7, UR13 ;  /* 0x00000007ff07a299 */ /* 0x000fe4000801160d */
[----:B------:R-:W-:Y:S02]  /*4380*/  @!UP2 UISETP.NE.AND UP0, UPT, UR8, 0x1, UPT ;  /* 0x000000010800a88c */ /* 0x000fe4000bf05270 */
[----:B---3--:R-:W-:Y:S02]  /*4390*/  @!UP2 UISETP.NE.AND UP1, UPT, UR5, 0x1, UPT ;  /* 0x000000010500a88c */ /* 0x008fe4000bf25270 */
[----:B----4-:R-:W-:Y:S02]  /*43a0*/  @!UP2 USHF.R.U32.HI UR4, URZ, UR4, UR15 ;  /* 0x00000004ff04a299 */ /* 0x010fe4000801160f */
[----:B------:R-:W-:Y:S02]  /*43b0*/  @!UP2 USEL UR7, UR49, UR7, !UP1 ;  /* 0x000000073107a287 */ /* 0x000fe4000c800000 */
[----:B------:R-:W-:Y:S04]  /*43c0*/  @!UP2 USEL UR6, UR48, UR4, !UP0 ;  /* 0x000000043006a287 */ /* 0x000fe8000c000000 */
[----:B------:R-:W-:Y:S02]  /*43d0*/  @!UP2 UIADD3 UR4, UPT, UPT, UR6, -UR7, URZ ;  /* 0x800000070604a290 */ /* 0x000fe4000fffe0ff */
[----:B------:R-:W-:Y:S02]  /*43e0*/  @!UP2 UIADD3 UR6, UPT, UPT, -UR6, UR7, URZ ;  /* 0x000000070606a290 */ /* 0x000fe4000fffe1ff */
[----:B------:R-:W-:Y:S02]  /*43f0*/  @!UP2 UIMAD UR49, UR4, UR5, UR49 ;  /* 0x000000050431a2a4 */ /* 0x000fe4000f8e0231 */
[----:B------:R-:W-:Y:S01]  /*4400*/  @!UP2 UIMAD UR48, UR6, UR8, UR48 ;  /* 0x000000080630a2a4 */ /* 0x000fe2000f8e0230 */
[----:B0-----:R-:W-:Y:S11]  /*4410*/  @!P1 BRA `(.L_x_509) ;  /* 0x0000008800fc9947 */ /* 0x001ff60003800000 */
.L_x_661:
[----:B------:R-:W-:Y:S01]  /*4420*/  IMAD.MOV.U32 R129, RZ, RZ, RZ ;  /* 0x000000ffff817224 */ /* 0x000fe200078e00ff */
[----:B------:R-:W-:Y:S01]  /*4430*/  BAR.SYNC.DEFER_BLOCKING 0x1, 0x80 ;  /* 0x0042000000007b1d */ /* 0x000fe20000010000 */
[----:B------:R-:W-:Y:S01]  /*4440*/  IMAD.MOV.U32 R160, RZ, RZ, RZ ;  /* 0x000000ffffa07224 */ /* 0x000fe200078e00ff */
[----:B------:R-:W-:Y:S01]  /*4450*/  USHF.L.U32 UR35, UR35, 0x7, URZ ;  /* 0x0000000723237899 */ /* 0x000fe200080006ff */
[----:B------:R-:W-:Y:S01]  /*4460*/  FSETP.NEU.AND P0, PT, R99, RZ, PT ;  /* 0x000000ff6300720b */ /* 0x000fe20003f0d000 */
[----:B------:R-:W-:Y:S01]  /*4470*/  USHF.R.S32.HI UR4, URZ, 0x1f, UR50 ;  /* 0x0000001fff047899 */ /* 0x000fe20008011432 */
[----:B------:R-:W-:Y:S01]  /*4480*/  CS2R R130, SRZ ;  /* 0x0000000000827805 */ /* 0x000fe2000001ff00 */
[----:B------:R-:W-:Y:S01]  /*4490*/  USHF.R.S32.HI UR5, URZ, 0x1f, UR35 ;  /* 0x0000001fff057899 */ /* 0x000fe20008011423 */
[----:B------:R-:W-:Y:S02]  /*44a0*/  CS2R R132, SRZ ;  /* 0x0000000000847805 */ /* 0x000fe4000001ff00 */
[----:B------:R-:W-:Y:S01]  /*44b0*/  LOP3.LUT R56, R170, UR35, RZ, 0xfc, !PT ;  /* 0x00000023aa387c12 */ /* 0x000fe2000f8efcff */
[----:B------:R-:W-:Y:S01]  /*44c0*/  USHF.L.U32 UR10, UR10, 0x7, URZ ;  /* 0x000000070a0a7899 */ /* 0x000fe200080006ff */
[----:B------:R-:W-:Y:S01]  /*44d0*/  IMAD R201, R94, UR4, RZ ;  /* 0x000000045ec97c24 */ /* 0x000fe2000f8e02ff */
[----:B------:R-:W-:Y:S01]  /*44e0*/  CS2R R134, SRZ ;  /* 0x0000000000867805 */ /* 0x000fe2000001ff00 */
[----:B------:R-:W-:Y:S01]  /*44f0*/  IMAD.U32 R57, RZ, RZ, UR5 ;  /* 0x00000005ff397e24 */ /* 0x000fe2000f8e00ff */
[----:B------:R-:W-:Y:S01]  /*4500*/  CS2R R136, SRZ ;  /* 0x0000000000887805 */ /* 0x000fe2000001ff00 */
[----:B------:R-:W-:Y:S01]  /*4510*/  IMAD R181, R166, UR4, RZ ;  /* 0x00000004a6b57c24 */ /* 0x000fe2000f8e02ff */
[----:B------:R-:W-:Y:S01]  /*4520*/  LOP3.LUT R88, R92, UR10, RZ, 0xfc, !PT ;  /* 0x0000000a5c587c12 */ /* 0x000fe2000f8efcff */
[----:B------:R-:W-:Y:S01]  /*4530*/  IMAD R201, R95, UR50, R201 ;  /* 0x000000325fc97c24 */ /* 0x000fe2000f8e02c9 */
[----:B------:R-:W-:Y:S01]  /*4540*/  CS2R R138, SRZ ;  /* 0x00000000008a7805 */ /* 0x000fe2000001ff00 */
[----:B------:R-:W-:Y:S01]  /*4550*/  IMAD.WIDE.U32 R60, R94, UR50, R56 ;  /* 0x000000325e3c7c25 */ /* 0x000fe2000f8e0038 */
[----:B------:R-:W-:Y:S02]  /*4560*/  CS2R R140, SRZ ;  /* 0x00000000008c7805 */ /* 0x000fe4000001ff00 */
[----:B------:R-:W-:Y:S01]  /*4570*/  CS2R R142, SRZ ;  /* 0x00000000008e7805 */ /* 0x000fe2000001ff00 */
[----:B------:R-:W-:Y:S01]  /*4580*/  IMAD R181, R167, UR50, R181 ;  /* 0x00000032a7b57c24 */ /* 0x000fe2000f8e02b5 */
[----:B------:R-:W-:Y:S01]  /*4590*/  CS2R R144, SRZ ;  /* 0x0000000000907805 */ /* 0x000fe2000001ff00 */
[----:B------:R-:W-:Y:S01]  /*45a0*/  IMAD.WIDE.U32 R188, R166, UR50, R56 ;  /* 0x00000032a6bc7c25 */ /* 0x000fe2000f8e0038 */
[----:B------:R-:W-:Y:S02]  /*45b0*/  LOP3.LUT R203, R92, UR62, RZ, 0xfc, !PT ;  /* 0x0000003e5ccb7c12 */ /* 0x000fe4000f8efcff */
[----:B------:R-:W-:Y:S01]  /*45c0*/  CS2R R146, SRZ ;  /* 0x0000000000927805 */ /* 0x000fe2000001ff00 */
[----:B------:R-:W-:Y:S01]  /*45d0*/  IMAD.IADD R201, R61, 0x1, R201 ;  /* 0x000000013dc97824 */ /* 0x000fe200078e02c9 */
[----:B------:R-:W-:Y:S02]  /*45e0*/  CS2R R148, SRZ ;  /* 0x0000000000947805 */ /* 0x000fe4000001ff00 */
[----:B------:R-:W-:Y:S02]  /*45f0*/  CS2R R150, SRZ ;  /* 0x0000000000967805 */ /* 0x000fe4000001ff00 */
[----:B------:R-:W-:Y:S02]  /*4600*/  CS2R R152, SRZ ;  /* 0x0000000000987805 */ /* 0x000fe4000001ff00 */
[----:B------:R-:W-:Y:S02]  /*4610*/  CS2R R154, SRZ ;  /* 0x00000000009a7805 */ /* 0x000fe4000001ff00 */
[----:B------:R-:W-:Y:S02]  /*4620*/  CS2R R156, SRZ ;  /* 0x00000000009c7805 */ /* 0x000fe4000001ff00 */
[----:B------:R-:W-:Y:S01]  /*4630*/  CS2R R158, SRZ ;  /* 0x00000000009e7805 */ /* 0x000fe2000001ff00 */
[----:B------:R-:W-:Y:S06]  /*4640*/  @!P0 BRA `(.L_x_510) ;  /* 0x00000014007c8947 */ /* 0x000fec0003800000 */
[----:B------:R-:W-:Y:S01]  /*4650*/  ISETP.LE.AND P1, PT, R89, UR50, PT ;  /* 0x0000003259007c0c */ /* 0x000fe2000bf23270 */
[----:B------:R-:W-:Y:S01]  /*4660*/  IMAD.MOV.U32 R200, RZ, RZ, R60 ;  /* 0x000000ffffc87224 */ /* 0x000fe200078e003c */
[C---:B------:R-:W-:Y:S01]  /*4670*/  SHF.L.U64.HI R29, R96.reuse, 0x4, R97 ;  /* 0x00000004601d7819 */ /* 0x040fe20000010261 */
[----:B------:R-:W-:Y:S01]  /*4680*/  IMAD R24, R96, UR63, RZ ;  /* 0x0000003f60187c24 */ /* 0x000fe2000f8e02ff */
[----:B------:R-:W-:Y:S01]  /*4690*/  CS2R R158, SRZ ;  /* 0x00000000009e7805 */ /* 0x000fe2000001ff00 */
[----:B------:R-:W-:Y:S01]  /*46a0*/  VIADD R25, R88, 0x8 ;  /* 0x0000000858197836 */ /* 0x000fe20000000000 */
[----:B------:R-:W-:Y:S01]  /*46b0*/  CS2R R140, SRZ ;  /* 0x00000000008c7805 */ /* 0x000fe2000001ff00 */
[----:B------:R-:W-:Y:S01]  /*46c0*/  IMAD.WIDE.U32 R26, R203, R96, R200 ;  /* 0x00000060cb1a7225 */ /* 0x000fe200078e00c8 */
[----:B------:R-:W-:Y:S02]  /*46d0*/  CS2R R154, SRZ ;  /* 0x00000000009a7805 */ /* 0x000fe4000001ff00 */
[----:B------:R-:W-:Y:S01]  /*46e0*/  ISETP.GE.OR P3, PT, R25, UR47, P1 ;  /* 0x0000002f19007c0c */ /* 0x000fe20008f66670 */
[----:B------:R-:W-:Y:S01]  /*46f0*/  IMAD R24, R203, R97, R24 ;  /* 0x00000061cb187224 */ /* 0x000fe200078e0218 */
[----:B------:R-:W-:Y:S01]  /*4700*/  LEA R2, P0, R26, UR52, 0x1 ;  /* 0x000000341a027c11 */ /* 0x000fe2000f8008ff */
[----:B------:R-:W-:Y:S01]  /*4710*/  IMAD.SHL.U32 R35, R96, 0x10, RZ ;  /* 0x0000001060237824 */ /* 0x000fe200078e00ff */
[C---:B------:R-:W-:Y:S01]  /*4720*/  ISETP.GE.OR P4, PT, R56.reuse, UR46, P3 ;  /* 0x0000002e38007c0c */ /* 0x040fe20009f86670 */
[----:B------:R-:W-:Y:S01]  /*4730*/  IMAD.IADD R24, R27, 0x1, R24 ;  /* 0x000000011b187824 */ /* 0x000fe200078e0218 */
[----:B------:R-:W-:Y:S01]  /*4740*/  CS2R R138, SRZ ;  /* 0x00000000008a7805 */ /* 0x000fe2000001ff00 */
[----:B------:R-:W-:Y:S01]  /*4750*/  VIADD R25, R56, 0x10 ;  /* 0x0000001038197836 */ /* 0x000fe20000000000 */
[-C--:B------:R-:W-:Y:S01]  /*4760*/  IADD3 R30, P2, PT, R35, R2.reuse, RZ ;  /* 0x00000002231e7210 */ /* 0x080fe20007f5e0ff */
[----:B------:R-:W-:Y:S01]  /*4770*/  VIADD R27, R88, 0x10 ;  /* 0x00000010581b7836 */ /* 0x000fe20000000000 */
[----:B------:R-:W-:Y:S01]  /*4780*/  LEA.HI.X R3, R26, UR53, R24, 0x1, P0 ;  /* 0x000000351a037c11 */ /* 0x000fe200080f0c18 */
[----:B------:R-:W-:Y:S01]  /*4790*/  VIADD R26, R56, 0x8 ;  /* 0x00000008381a7836 */ /* 0x000fe20000000000 */
[----:B------:R-:W-:Y:S02]  /*47a0*/  CS2R R152, SRZ ;  /* 0x0000000000987805 */ /* 0x000fe4000001ff00 */
[----:B------:R-:W-:Y:S02]  /*47b0*/  CS2R R150, SRZ ;  /* 0x0000000000967805 */ /* 0x000fe4000001ff00 */
[----:B------:R-:W-:Y:S01]  /*47c0*/  ISETP.GE.OR P5, PT, R27, UR47, P1 ;  /* 0x0000002f1b007c0c */ /* 0x000fe20008fa6670 */
[--C-:B------:R-:W-:Y:S01]  /*47d0*/  IMAD.X R31, R29, 0x1, R3.reuse, P2 ;  /* 0x000000011d1f7824 */ /* 0x100fe200010e0603 */
[----:B------:R-:W-:Y:S01]  /*47e0*/  ISETP.GE.OR P0, PT, R26, UR46, P3 ;  /* 0x0000002e1a007c0c */ /* 0x000fe20009f06670 */
[--C-:B------:R-:W-:Y:S01]  /*47f0*/  IMAD.WIDE.U32 R4, R96, 0x12, R2.reuse ;  /* 0x0000001260047825 */ /* 0x100fe200078e0002 */
[C---:B------:R-:W-:Y:S02]  /*4800*/  ISETP.GE.OR P2, PT, R25.reuse, UR46, P3 ;  /* 0x0000002e19007c0c */ /* 0x040fe40009f46670 */
[----:B------:R-:W-:Y:S01]  /*4810*/  ISETP.GE.OR P6, PT, R26, UR46, P5 ;  /* 0x0000002e1a007c0c */ /* 0x000fe2000afc6670 */
[----:B------:R-:W2:Y:S01]  /*4820*/  @!P4 LDG.E.U16 R32, desc[UR60][R30.64] ;  /* 0x0000003c1e20c981 */ /* 0x000ea2000c1e1500 */
[C-C-:B------:R-:W-:Y:S01]  /*4830*/  IMAD.WIDE.U32 R6, R96.reuse, 0x22, R2.reuse ;  /* 0x0000002260067825 */ /* 0x140fe200078e0002 */
[----:B------:R-:W-:Y:S02]  /*4840*/  CS2R R134, SRZ ;  /* 0x0000000000867805 */ /* 0x000fe4000001ff00 */
[----:B------:R-:W-:Y:S01]  /*4850*/  CS2R R148, SRZ ;  /* 0x0000000000947805 */ /* 0x000fe2000001ff00 */
[C-C-:B------:R-:W-:Y:S01]  /*4860*/  IMAD.WIDE.U32 R8, R96.reuse, 0x32, R2.reuse ;  /* 0x0000003260087825 */ /* 0x140fe200078e0002 */
[----:B------:R-:W-:Y:S02]  /*4870*/  CS2R R132, SRZ ;  /* 0x0000000000847805 */ /* 0x000fe4000001ff00 */
[----:B------:R-:W3:Y:S01]  /*4880*/  @!P0 LDG.E.U16 R28, desc[UR60][R30.64+0x10] ;  /* 0x0000103c1e1c8981 */ /* 0x000ee2000c1e1500 */
[C-C-:B------:R-:W-:Y:S01]  /*4890*/  IMAD.WIDE.U32 R10, R96.reuse, 0x42, R2.reuse ;  /* 0x00000042600a7825 */ /* 0x140fe200078e0002 */
[----:B------:R-:W-:Y:S02]  /*48a0*/  CS2R R146, SRZ ;  /* 0x0000000000927805 */ /* 0x000fe4000001ff00 */
[----:B------:R-:W4:Y:S01]  /*48b0*/  @!P2 LDG.E.U16 R24, desc[UR60][R30.64+0x20] ;  /* 0x0000203c1e18a981 */ /* 0x000f22000c1e1500 */
[C-C-:B------:R-:W-:Y:S01]  /*48c0*/  IMAD.WIDE.U32 R12, R96.reuse, 0x50, R2.reuse ;  /* 0x00000050600c7825 */ /* 0x140fe200078e0002 */
[----:B------:R-:W-:Y:S02]  /*48d0*/  CS2R R130, SRZ ;  /* 0x0000000000827805 */ /* 0x000fe4000001ff00 */
[----:B------:R-:W-:Y:S01]  /*48e0*/  CS2R R144, SRZ ;  /* 0x0000000000907805 */ /* 0x000fe2000001ff00 */
[C-C-:B------:R-:W-:Y:S01]  /*48f0*/  IMAD.WIDE.U32 R14, R96.reuse, 0x52, R2.reuse ;  /* 0x00000052600e7825 */ /* 0x140fe200078e0002 */
[----:B------:R-:W-:Y:S02]  /*4900*/  CS2R R156, SRZ ;  /* 0x00000000009c7805 */ /* 0x000fe4000001ff00 */
[----:B------:R-:W-:Y:S01]  /*4910*/  CS2R R142, SRZ ;  /* 0x00000000008e7805 */ /* 0x000fe2000001ff00 */
[C-C-:B------:R-:W-:Y:S01]  /*4920*/  IMAD.WIDE.U32 R18, R96.reuse, 0x62, R2.reuse ;  /* 0x0000006260127825 */ /* 0x140fe200078e0002 */
[----:B------:R-:W-:Y:S03]  /*4930*/  CS2R R136, SRZ ;  /* 0x0000000000887805 */ /* 0x000fe6000001ff00 */
[----:B------:R-:W-:Y:S04]  /*4940*/  IMAD.WIDE.U32 R20, R96, 0x70, R2 ;  /* 0x0000007060147825 */ /* 0x000fe800078e0002 */
[----:B------:R-:W-:Y:S02]  /*4950*/  IMAD.MOV.U32 R160, RZ, RZ, RZ ;  /* 0x000000ffffa07224 */ /* 0x000fe400078e00ff */
[----:B0-----:R-:W-:Y:S02]  /*4960*/  VIADD R0, R88, 0x30 ;  /* 0x0000003058007836 */ /* 0x001fe40000000000 */
[----:B------:R-:W-:Y:S01]  /*4970*/  IMAD.MOV.U32 R129, RZ, RZ, RZ ;  /* 0x000000ffff817224 */ /* 0x000fe200078e00ff */
[----:B--2---:R-:W-:Y:S02]  /*4980*/  @!P4 PRMT R158, R32, 0x5410, RZ ;  /* 0x00005410209ec816 */ /* 0x004fe400000000ff */
[----:B------:R-:W-:Y:S02]  /*4990*/  ISETP.GE.OR P4, PT, R25, UR46, P5 ;  /* 0x0000002e19007c0c */ /* 0x000fe4000af86670 */
[----:B---3--:R-:W-:Y:S02]  /*49a0*/  @!P0 PRMT R156, R28, 0x5410, RZ ;  /* 0x000054101c9c8816 */ /* 0x008fe400000000ff */
[-C--:B------:R-:W-:Y:S02]  /*49b0*/  @!P6 IADD3 R38, P0, PT, R30, R35.reuse, RZ ;  /* 0x000000231e26e210 */ /* 0x080fe40007f1e0ff */
[----:B----4-:R-:W-:Y:S01]  /*49c0*/  @!P2 PRMT R142, R24, 0x5410, RZ ;  /* 0x00005410188ea816 */ /* 0x010fe200000000ff */
[----:B------:R-:W-:Y:S01]  /*49d0*/  VIADD R24, R56, 0x18 ;  /* 0x0000001838187836 */ /* 0x000fe20000000000 */
[----:B------:R-:W-:Y:S01]  /*49e0*/  P2R R28, PR, RZ, 0x10 ;  /* 0x00000010ff1c7803 */ /* 0x000fe20000000000 */
[C-C-:B------:R-:W-:Y:S04]  /*49f0*/  @!P6 IMAD.X R39, R31.reuse, 0x1, R29.reuse, P0 ;  /* 0x000000011f27e824 */ /* 0x140fe800000e061d */
[-C--:B------:R-:W-:Y:S05]  /*4a00*/  @!P4 IADD3 R36, P0, PT, R30, R35.reuse, RZ ;  /* 0x000000231e24c210 */ /* 0x080fea0007f1e0ff */
[C-C-:B------:R-:W-:Y:S01]  /*4a10*/  @!P4 IMAD.X R37, R31.reuse, 0x1, R29.reuse, P0 ;  /* 0x000000011f25c824 */ /* 0x140fe200000e061d */
[----:B------:R-:W-:Y:S11]  /*4a20*/  ISETP.GE.OR P4, PT, R24, UR46, P5 ;  /* 0x0000002e18007c0c */ /* 0x000ff6000af86670 */
[----:B------:R-:W-:Y:S02]  /*4a30*/  @!UPT UIADD3 URZ, UPT, UPT, URZ, URZ, URZ ;  /* 0x000000fffffff290 */ /* 0x000fe4000fffe0ff */
[----:B------:R-:W-:Y:S05]  /*4a40*/  @!P4 IADD3 R34, P0, PT, R30, R35, RZ ;  /* 0x000000231e22c210 */ /* 0x000fea0007f1e0ff */
[----:B------:R-:W-:Y:S01]  /*4a50*/  @!P4 IMAD.X R35, R31, 0x1, R29, P0 ;  /* 0x000000011f23c824 */ /* 0x000fe200000e061d */
[----:B------:R-:W-:Y:S01]  /*4a60*/  ISETP.GE.OR P0, PT, R24, UR46, P3 ;  /* 0x0000002e18007c0c */ /* 0x000fe20009f06670 */
[----:B------:R-:W-:Y:S01]  /*4a70*/  IMAD R29, R97, 0x12, RZ ;  /* 0x00000012611d7824 */ /* 0x000fe200078e02ff */
[----:B------:R-:W-:Y:S03]  /*4a80*/  ISETP.NE.AND P3, PT, R28, RZ, PT ;  /* 0x000000ff1c00720c */ /* 0x000fe60003f65270 */
[----:B------:R-:W-:Y:S08]  /*4a90*/  IMAD.IADD R5, R5, 0x1, R29 ;  /* 0x0000000105057824 */ /* 0x000ff000078e021d */
[----:B------:R0:W2:Y:S02]  /*4aa0*/  @!P0 LDG.E.U16 R28, desc[UR60][R30.64+0x30] ;  /* 0x0000303c1e1c8981 */ /* 0x0000a4000c1e1500 */
[C---:B0-----:R-:W-:Y:S02]  /*4ab0*/  VIADD R30, R88.reuse, 0x9 ;  /* 0x00000009581e7836 */ /* 0x041fe40000000000 */
[----:B------:R-:W-:Y:S03]  /*4ac0*/  VIADD R31, R88, 0x11 ;  /* 0x00000011581f7836 */ /* 0x000fe60000000000 */
[----:B------:R-:W-:Y:S02]  /*4ad0*/  ISETP.GE.OR P2, PT, R30, UR47, P1 ;  /* 0x0000002f1e007c0c */ /* 0x000fe40008f46670 */
[----:B------:R-:W-:Y:S01]  /*4ae0*/  ISETP.GE.OR P5, PT, R31, UR47, P1 ;  /* 0x0000002f1f007c0c */ /* 0x000fe20008fa6670 */
[----:B------:R-:W3:Y:S01]  /*4af0*/  @!P3 LDG.E.U16 R30, desc[UR60][R36.64+0x20] ;  /* 0x0000203c241eb981 */ /* 0x000ee2000c1e1500 */
[----:B------:R-:W-:Y:S02]  /*4b00*/  SHF.L.U64.HI R31, R96, 0x5, R97 ;  /* 0x00000005601f7819 */ /* 0x000fe40000010261 */
[----:B--2---:R-:W-:Y:S02]  /*4b10*/  @!P0 PRMT R141, R28, 0x5410, RZ ;  /* 0x000054101c8d8816 */ /* 0x004fe400000000ff */
[----:B------:R-:W-:Y:S01]  /*4b20*/  ISETP.GE.OR P0, PT, R56, UR46, P2 ;  /* 0x0000002e38007c0c */ /* 0x000fe20009706670 */
[----:B------:R-:W2:Y:S11]  /*4b30*/  @!P4 LDG.E.U16 R28, desc[UR60][R34.64+0x30] ;  /* 0x0000303c221cc981 */ /* 0x000eb6000c1e1500 */
[----:B------:R-:W-:Y:S01]  /*4b40*/  @!UPT UIADD3 URZ, UPT, UPT, URZ, URZ, URZ ;  /* 0x000000fffffff290 */ /* 0x000fe2000fffe0ff */
[----:B------:R-:W4:Y:S01]  /*4b50*/  @!P0 LDG.E.U16 R29, desc[UR60][R4.64] ;  /* 0x0000003c041d8981 */ /* 0x000f22000c1e1500 */
[----:B---3--:R-:W-:Y:S01]  /*4b60*/  @!P3 PRMT R140, R30, 0x5410, RZ ;  /* 0x000054101e8cb816 */ /* 0x008fe200000000ff */
[----:B------:R-:W-:Y:S01]  /*4b70*/  VIADD R30, R88, 0x20 ;  /* 0x00000020581e7836 */ /* 0x000fe20000000000 */
[----:B------:R-:W-:Y:S02]  /*4b80*/  ISETP.GE.OR P3, PT, R24, UR46, P5 ;  /* 0x0000002e18007c0c */ /* 0x000fe4000af66670 */
[----:B--2---:R-:W-:Y:S02]  /*4b90*/  @!P4 PRMT R139, R28, 0x5410, RZ ;  /* 0x000054101c8bc816 */ /* 0x004fe400000000ff */
[----:B------:R-:W-:Y:S02]  /*4ba0*/  ISETP.GE.OR P4, PT, R30, UR47, P1 ;  /* 0x0000002f1e007c0c */ /* 0x000fe40008f86670 */
[----:B----4-:R-:W-:Y:S02]  /*4bb0*/  @!P0 PRMT R158, R158, 0x5410, R29 ;  /* 0x000054109e9e8816 */ /* 0x010fe4000000001d */
[----:B------:R-:W-:Y:S11]  /*4bc0*/  ISETP.GE.OR P0, PT, R26, UR46, P2 ;  /* 0x0000002e1a007c0c */ /* 0x000ff60009706670 */
[----:B------:R-:W-:Y:S02]  /*4bd0*/  @!UPT UIADD3 URZ, UPT, UPT, URZ, URZ, URZ ;  /* 0x000000fffffff290 */ /* 0x000fe4000fffe0ff */
[----:B------:R-:W2:Y:S02]  /*4be0*/  @!P0 LDG.E.U16 R29, desc[UR60][R4.64+0x10] ;  /* 0x0000103c041d8981 */ /* 0x000ea4000c1e1500 */
[----:B--2---:R-:W-:Y:S02]  /*4bf0*/  @!P0 PRMT R156, R156, 0x5410, R29 ;  /* 0x000054109c9c8816 */ /* 0x004fe4000000001d */
[C---:B------:R-:W-:Y:S11]  /*4c00*/  ISETP.GE.OR P0, PT, R25.reuse, UR46, P2 ;  /* 0x0000002e19007c0c */ /* 0x040ff60009706670 */
[----:B------:R-:W-:Y:S02]  /*4c10*/  @!UPT UIADD3 URZ, UPT, UPT, URZ, URZ, URZ ;  /* 0x000000fffffff290 */ /* 0x000fe4000fffe0ff */
[----:B------:R-:W2:Y:S02]  /*4c20*/  @!P0 LDG.E.U16 R29, desc[UR60][R4.64+0x20] ;  /* 0x0000203c041d8981 */ /* 0x000ea4000c1e1500 */
[----:B--2---:R-:W-:Y:S02]  /*4c30*/  @!P0 PRMT R142, R142, 0x5410, R29 ;  /* 0x000054108e8e8816 */ /* 0x004fe4000000001d */
[----:B------:R-:W-:Y:S01]  /*4c40*/  ISETP.GE.OR P0, PT, R24, UR46, P2 ;  /* 0x0000002e18007c0c */ /* 0x000fe20009706670 */
[----:B------:R0:W2:Y:S01]  /*4c50*/  @!P6 LDG.E.U16 R29, desc[UR60][R38.64+0x10] ;  /* 0x0000103c261de981 */ /* 0x0000a2000c1e1500 */
[----:B------:R-:W-:Y:S11]  /*4c60*/  ISETP.GE.OR P2, PT, R25, UR46, P5 ;  /* 0x0000002e19007c0c */ /* 0x000ff6000af46670 */
[----:B------:R-:W3:Y:S01]  /*4c70*/  @!P0 LDG.E.U16 R32, desc[UR60][R4.64+0x30] ;  /* 0x0000303c04208981 */ /* 0x000ee2000c1e1500 */
[----:B0-----:R-:W-:Y:S01]  /*4c80*/  IMAD.SHL.U32 R39, R96, 0x20, RZ ;  /* 0x0000002060277824 */ /* 0x001fe200078e00ff */
[----:B--2---:R-:W-:Y:S01]  /*4c90*/  @!P6 PRMT R155, R29, 0x5410, RZ ;  /* 0x000054101d9be816 */ /* 0x004fe200000000ff */
[----:B------:R-:W-:Y:S01]  /*4ca0*/  IMAD R29, R97, 0x22, RZ ;  /* 0x00000022611d7824 */ /* 0x000fe200078e02ff */
[C---:B------:R-:W-:Y:S03]  /*4cb0*/  ISETP.GE.OR P6, PT, R26.reuse, UR46, P4 ;  /* 0x0000002e1a007c0c */ /* 0x040fe6000a7c6670 */
[----:B------:R-:W-:Y:S05]  /*4cc0*/  IMAD.IADD R7, R7, 0x1, R29 ;  /* 0x0000000107077824 */ /* 0x000fea00078e021d */
[----:B------:R-:W2:Y:S01]  /*4cd0*/  @!P2 LDG.E.U16 R29, desc[UR60][R6.64+0x20] ;  /* 0x0000203c061da981 */ /* 0x000ea2000c1e1500 */
[----:B---3--:R-:W-:Y:S02]  /*4ce0*/  @!P0 PRMT R141, R141, 0x5410, R32 ;  /* 0x000054108d8d8816 */ /* 0x008fe40000000020 */
[----:B------:R-:W-:Y:S01]  /*4cf0*/  ISETP.GE.OR P0, PT, R26, UR46, P5 ;  /* 0x0000002e1a007c0c */ /* 0x000fe2000af06670 */
[----:B------:R-:W3:Y:S11]  /*4d00*/  @!P3 LDG.E.U16 R28, desc[UR60][R6.64+0x30] ;  /* 0x0000303c061cb981 */ /* 0x000ef6000c1e1500 */
[----:B------:R-:W-:Y:S01]  /*4d10*/  @!UPT UIADD3 URZ, UPT, UPT, URZ, URZ, URZ ;  /* 0x000000fffffff290 */ /* 0x000fe2000fffe0ff */
[----:B------:R-:W4:Y:S01]  /*4d20*/  @!P0 LDG.E.U16 R32, desc[UR60][R6.64+0x10] ;  /* 0x0000103c06208981 */ /* 0x000f22000c1e1500 */
[----:B--2---:R-:W-:Y:S02]  /*4d30*/  @!P2 PRMT R140, R140, 0x5410, R29 ;  /* 0x000054108c8ca816 */ /* 0x004fe4000000001d */
[----:B------:R-:W-:Y:S02]  /*4d40*/  ISETP.GE.OR P2, PT, R25, UR46, P4 ;  /* 0x0000002e19007c0c */ /* 0x000fe4000a746670 */
[----:B---3--:R-:W-:Y:S02]  /*4d50*/  @!P3 PRMT R139, R139, 0x5410, R28 ;  /* 0x000054108b8bb816 */ /* 0x008fe4000000001c */
[----:B------:R-:W-:Y:S02]  /*4d60*/  P2R R28, PR, RZ, 0x40 ;  /* 0x00000040ff1c7803 */ /* 0x000fe40000000000 */
[----:B------:R-:W-:Y:S02]  /*4d70*/  P2R R29, PR, RZ, 0x4 ;  /* 0x00000004ff1d7803 */ /* 0x000fe40000000000 */
[----:B----4-:R-:W-:Y:S02]  /*4d80*/  @!P0 PRMT R155, R155, 0x5410, R32 ;  /* 0x000054109b9b8816 */ /* 0x010fe40000000020 */
[-C--:B------:R-:W-:Y:S05]  /*4d90*/  IADD3 R32, P0, PT, R39, R2.reuse, RZ ;  /* 0x0000000227207210 */ /* 0x080fea0007f1e0ff */
[----:B------:R-:W-:Y:S01]  /*4da0*/  IMAD.X R33, R31, 0x1, R3, P0 ;  /* 0x000000011f217824 */ /* 0x000fe200000e0603 */
[-C--:B------:R-:W-:Y:S05]  /*4db0*/  @!P6 IADD3 R42, P0, PT, R32, R39.reuse, RZ ;  /* 0x00000027202ae210 */ /* 0x080fea0007f1e0ff */
[C-C-:B------:R-:W-:Y:S01]  /*4dc0*/  @!P6 IMAD.X R43, R33.reuse, 0x1, R31.reuse, P0 ;  /* 0x00000001212be824 */ /* 0x140fe200000e061f */
[----:B------:R-:W-:Y:S02]  /*4dd0*/  ISETP.GE.OR P6, PT, R24, UR46, P4 ;  /* 0x0000002e18007c0c */ /* 0x000fe4000a7c6670 */
[CC--:B------:R-:W-:Y:S05]  /*4de0*/  @!P2 IADD3 R40, P0, PT, R32.reuse, R39.reuse, RZ ;  /* 0x000000272028a210 */ /* 0x0c0fea0007f1e0ff */
[--C-:B------:R-:W-:Y:S01]  /*4df0*/  @!P2 IMAD.X R41, R33, 0x1, R31.reuse, P0 ;  /* 0x000000012129a824 */ /* 0x100fe200000e061f */
[----:B------:R-:W-:Y:S05]  /*4e00*/  ISETP.GE.OR P2, PT, R27, UR47, P1 ;  /* 0x0000002f1b007c0c */ /* 0x000fea0008f46670 */
[----:B------:R-:W-:Y:S05]  /*4e10*/  @!P6 IADD3 R38, P0, PT, R32, R39, RZ ;  /* 0x000000272026e210 */ /* 0x000fea0007f1e0ff */
[----:B------:R-:W-:Y:S01]  /*4e20*/  @!P6 IMAD.X R39, R33, 0x1, R31, P0 ;  /* 0x000000012127e824 */ /* 0x000fe200000e061f */
[----:B------:R-:W-:Y:S01]  /*4e30*/  ISETP.GE.OR P0, PT, R56, UR46, P2 ;  /* 0x0000002e38007c0c */ /* 0x000fe20009706670 */
[----:B------:R-:W-:Y:S03]  /*4e40*/  IMAD R31, R97, 0x30, RZ ;  /* 0x00000030611f7824 */ /* 0x000fe600078e02ff */
[----:B------:R-:W2:Y:S09]  /*4e50*/  @!P6 LDG.E.U16 R38, desc[UR60][R38.64+0x30] ;  /* 0x0000303c2626e981 */ /* 0x000eb2000c1e1500 */
[----:B------:R0:W3:Y:S02]  /*4e60*/  @!P0 LDG.E.U16 R27, desc[UR60][R32.64] ;  /* 0x0000003c201b8981 */ /* 0x0000e4000c1e1500 */
[----:B0-----:R-:W-:Y:S04]  /*4e70*/  IMAD.WIDE.U32 R32, R96, 0x30, RZ ;  /* 0x0000003060207825 */ /* 0x001fe800078e00ff */
[----:B------:R-:W-:Y:S01]  /*4e80*/  IMAD.IADD R31, R33, 0x1, R31 ;  /* 0x00000001211f7824 */ /* 0x000fe200078e021f */
[----:B--2---:R-:W-:Y:S02]  /*4e90*/  @!P6 PRMT R134, R38, 0x5410, RZ ;  /* 0x000054102686e816 */ /* 0x004fe400000000ff */
[----:B---3--:R-:W-:Y:S01]  /*4ea0*/  @!P0 PRMT R157, R27, 0x5410, RZ ;  /* 0x000054101b9d8816 */ /* 0x008fe200000000ff */
[----:B------:R-:W-:Y:S01]  /*4eb0*/  VIADD R27, R88, 0x18 ;  /* 0x00000018581b7836 */ /* 0x000fe20000000000 */
[----:B------:R-:W-:Y:S04]  /*4ec0*/  ISETP.GE.OR P0, PT, R56, UR46, P4 ;  /* 0x0000002e38007c0c */ /* 0x000fe8000a706670 */
[----:B------:R-:W-:Y:S09]  /*4ed0*/  ISETP.GE.OR P3, PT, R27, UR47, P1 ;  /* 0x0000002f1b007c0c */ /* 0x000ff20008f66670 */
[C---:B------:R-:W-:Y:S04]  /*4ee0*/  @!P0 LEA R36, P2, R96.reuse, R2, 0x6 ;  /* 0x0000000260248211 */ /* 0x040fe800078430ff */
[-C--:B------:R-:W-:Y:S02]  /*4ef0*/  @!P0 LEA.HI.X R37, R96, R3.reuse, R97, 0x6, P2 ;  /* 0x0000000360258211 */ /* 0x080fe400010f3461 */
[----:B------:R-:W-:Y:S03]  /*4f00*/  ISETP.GE.OR P2, PT, R56, UR46, P5 ;  /* 0x0000002e38007c0c */ /* 0x000fe6000af46670 */
[----:B------:R-:W2:Y:S10]  /*4f10*/  @!P0 LDG.E.U16 R30, desc[UR60][R36.64] ;  /* 0x0000003c241e8981 */ /* 0x000eb4000c1e1500 */
[----:B------:R-:W3:Y:S01]  /*4f20*/  @!P2 LDG.E.U16 R34, desc[UR60][R6.64] ;  /* 0x0000003c0622a981 */ /* 0x000ee2000c1e1500 */
[----:B--2---:R-:W-:Y:S02]  /*4f30*/  @!P0 PRMT R152, R30, 0x5410, RZ ;  /* 0x000054101e988816 */ /* 0x004fe400000000ff */
[-C--:B------:R-:W-:Y:S05]  /*4f40*/  IADD3 R44, P0, PT, R2, R32.reuse, RZ ;  /* 0x00000020022c7210 */ /* 0x080fea0007f1e0ff */
[----:B------:R-:W-:Y:S01]  /*4f50*/  IMAD.X R45, R31, 0x1, R3, P0 ;  /* 0x000000011f2d7824 */ /* 0x000fe200000e0603 */
[----:B------:R-:W-:Y:S02]  /*4f60*/  ISETP.GE.OR P0, PT, R56, UR46, P3 ;  /* 0x0000002e38007c0c */ /* 0x000fe40009f06670 */
[----:B---3--:R-:W-:Y:S11]  /*4f70*/  @!P2 PRMT R157, R157, 0x5410, R34 ;  /* 0x000054109d9da816 */ /* 0x008ff60000000022 */
[----:B------:R-:W2:Y:S02]  /*4f80*/  @!P0 LDG.E.U16 R27, desc[UR60][R44.64] ;  /* 0x0000003c2c1b8981 */ /* 0x000ea4000c1e1500 */
[----:B--2---:R-:W-:Y:S02]  /*4f90*/  @!P0 PRMT R154, R27, 0x5410, RZ ;  /* 0x000054101b9a8816 */ /* 0x004fe400000000ff */
[----:B------:R-:W-:Y:S11]  /*4fa0*/  ISETP.GE.OR P0, PT, R26, UR46, P3 ;  /* 0x0000002e1a007c0c */ /* 0x000ff60009f06670 */
[----:B------:R-:W-:Y:S02]  /*4fb0*/  @!UPT UIADD3 URZ, UPT, UPT, URZ, URZ, URZ ;  /* 0x000000fffffff290 */ /* 0x000fe4000fffe0ff */
[----:B------:R-:W2:Y:S02]  /*4fc0*/  @!P0 LDG.E.U16 R27, desc[UR60][R44.64+0x10] ;  /* 0x0000103c2c1b8981 */ /* 0x000ea4000c1e1500 */
[----:B--2---:R-:W-:Y:S02]  /*4fd0*/  @!P0 PRMT R153, R27, 0x5410, RZ ;  /* 0x000054101b998816 */ /* 0x004fe400000000ff */
[----:B------:R-:W-:Y:S11]  /*4fe0*/  ISETP.GE.OR P0, PT, R25, UR46, P3 ;  /* 0x0000002e19007c0c */ /* 0x000ff60009f06670 */
[----:B------:R-:W-:Y:S02]  /*4ff0*/  @!UPT UIADD3 URZ, UPT, UPT, URZ, URZ, URZ ;  /* 0x000000fffffff290 */ /* 0x000fe4000fffe0ff */
[----:B------:R-:W2:Y:S02]  /*5000*/  @!P0 LDG.E.U16 R27, desc[UR60][R44.64+0x20] ;  /* 0x0000203c2c1b8981 */ /* 0x000ea4000c1e1500 */
[----:B--2---:R-:W-:Y:S02]  /*5010*/  @!P0 PRMT R138, R27, 0x5410, RZ ;  /* 0x000054101b8a8816 */ /* 0x004fe400000000ff */
[----:B------:R-:W-:Y:S04]  /*5020*/  ISETP.GE.OR P0, PT, R0, UR47, P1 ;  /* 0x0000002f00007c0c */ /* 0x000fe80008f06670 */
[----:B------:R-:W-:Y:S02]  /*5030*/  ISETP.GE.OR P4, PT, R26, UR46, P0 ;  /* 0x0000002e1a007c0c */ /* 0x000fe40008786670 */
[----:B------:R-:W-:Y:S04]  /*5040*/  ISETP.GE.OR P5, PT, R25, UR46, P0 ;  /* 0x0000002e19007c0c */ /* 0x000fe800087a6670 */
[----:B------:R-:W-:Y:S04]  /*5050*/  P2R R27, PR, RZ, 0x20 ;  /* 0x00000020ff1b7803 */ /* 0x000fe80000000000 */
[----:B------:R-:W-:Y:S03]  /*5060*/  ISETP.NE.AND P6, PT, R27, RZ, PT ;  /* 0x000000ff1b00720c */ /* 0x000fe60003fc5270 */
[CC--:B------:R-:W-:Y:S05]  /*5070*/  @!P4 IADD3 R36, P2, PT, R44.reuse, R32.reuse, RZ ;  /* 0x000000202c24c210 */ /* 0x0c0fea0007f5e0ff */
[C-C-:B------:R-:W-:Y:S01]  /*5080*/  @!P4 IMAD.X R37, R45.reuse, 0x1, R31.reuse, P2 ;  /* 0x000000012d25c824 */ /* 0x140fe200010e061f */
[-C--:B------:R-:W-:Y:S05]  /*5090*/  @!P5 IADD3 R34, P2, PT, R44, R32.reuse, RZ ;  /* 0x000000202c22d210 */ /* 0x080fea0007f5e0ff */
[C---:B------:R-:W-:Y:S01]  /*50a0*/  @!P5 IMAD.X R35, R45.reuse, 0x1, R31, P2 ;  /* 0x000000012d23d824 */ /* 0x040fe200010e061f */
[----:B------:R-:W-:Y:S02]  /*50b0*/  ISETP.GE.OR P5, PT, R24, UR46, P0 ;  /* 0x0000002e18007c0c */ /* 0x000fe400087a6670 */
[----:B------:R-:W-:Y:S11]  /*50c0*/  ISETP.GE.OR P0, PT, R56, UR46, P0 ;  /* 0x0000002e38007c0c */ /* 0x000ff60008706670 */
[----:B------:R-:W-:Y:S02]  /*50d0*/  @!P5 IADD3 R32, P2, PT, R44, R32, RZ ;  /* 0x000000202c20d210 */ /* 0x000fe40007f5e0ff */
[----:B------:R-:W-:Y:S04]  /*50e0*/  @!P0 IMAD.WIDE.U32 R16, R96, 0x60, R2 ;  /* 0x0000006060108825 */ /* 0x000fe800078e0002 */
[----:B------:R-:W-:Y:S01]  /*50f0*/  @!P5 IMAD.X R33, R45, 0x1, R31, P2 ;  /* 0x000000012d21d824 */ /* 0x000fe200010e061f */
[----:B------:R-:W-:Y:S01]  /*5100*/  ISETP.GE.OR P2, PT, R24, UR46, P3 ;  /* 0x0000002e18007c0c */ /* 0x000fe20009f46670 */
[----:B------:R-:W-:Y:S03]  /*5110*/  IMAD R31, R97, 0x32, RZ ;  /* 0x00000032611f7824 */ /* 0x000fe600078e02ff */
[----:B------:R-:W2:Y:S01]  /*5120*/  @!P5 LDG.E.U16 R32, desc[UR60][R32.64+0x30] ;  /* 0x0000303c2020d981 */ /* 0x000ea2000c1e1500 */
[----:B------:R-:W-:Y:S08]  /*5130*/  IMAD.IADD R9, R9, 0x1, R31 ;  /* 0x0000000109097824 */ /* 0x000ff000078e021f */
[----:B------:R-:W3:Y:S01]  /*5140*/  @!P2 LDG.E.U16 R30, desc[UR60][R44.64+0x30] ;  /* 0x0000303c2c1ea981 */ /* 0x000ee2000c1e1500 */
[----:B--2---:R-:W-:Y:S02]  /*5150*/  @!P5 PRMT R129, R32, 0x5410, RZ ;  /* 0x000054102081d816 */ /* 0x004fe400000000ff */
[----:B---3--:R-:W-:Y:S01]  /*5160*/  @!P2 PRMT R137, R30, 0x5410, RZ ;  /* 0x000054101e89a816 */ /* 0x008fe200000000ff */
[----:B------:R-:W-:Y:S05]  /*5170*/  VIADD R30, R88, 0x19 ;  /* 0x00000019581e7836 */ /* 0x000fea0000000000 */
[----:B------:R-:W-:Y:S04]  /*5180*/  ISETP.GE.OR P3, PT, R30, UR47, P1 ;  /* 0x0000002f1e007c0c */ /* 0x000fe80008f66670 */
[----:B------:R-:W-:Y:S11]  /*5190*/  ISETP.GE.OR P2, PT, R56, UR46, P3 ;  /* 0x0000002e38007c0c */ /* 0x000ff60009f46670 */
[----:B------:R-:W-:Y:S02]  /*51a0*/  @!UPT UIADD3 URZ, UPT, UPT, URZ, URZ, URZ ;  /* 0x000000fffffff290 */ /* 0x000fe4000fffe0ff */
[----:B------:R-:W2:Y:S02]  /*51b0*/  @!P2 LDG.E.U16 R31, desc[UR60][R8.64] ;  /* 0x0000003c081fa981 */ /* 0x000ea4000c1e1500 */
[----:B--2---:R-:W-:Y:S02]  /*51c0*/  @!P2 PRMT R154, R154, 0x5410, R31 ;  /* 0x000054109a9aa816 */ /* 0x004fe4000000001f */
        /* <DEDUP_REMOVED lines=8> */
[----:B------:R-:W-:Y:S02]  /*5250*/  ISETP.GE.OR P2, PT, R24, UR46, P3 ;  /* 0x0000002e18007c0c */ /* 0x000fe40009f46670 */
[----:B------:R-:W-:Y:S01]  /*5260*/  ISETP.NE.AND P3, PT, R29, RZ, PT ;  /* 0x000000ff1d00720c */ /* 0x000fe20003f65270 */
[----:B------:R-:W-:Y:S04]  /*5270*/  IMAD R29, R97, 0x42, RZ ;  /* 0x00000042611d7824 */ /* 0x000fe800078e02ff */
[----:B------:R-:W-:Y:S06]  /*5280*/  IMAD.IADD R11, R11, 0x1, R29 ;  /* 0x000000010b0b7824 */ /* 0x000fec00078e021d */
[----:B------:R-:W2:Y:S04]  /*5290*/  @!P2 LDG.E.U16 R30, desc[UR60][R8.64+0x30] ;  /* 0x0000303c081ea981 */ /* 0x000ea8000c1e1500 */
[----:B------:R-:W3:Y:S01]  /*52a0*/  @!P3 LDG.E.U16 R40, desc[UR60][R40.64+0x20] ;  /* 0x0000203c2828b981 */ /* 0x000ee2000c1e1500 */
[----:B--2---:R-:W-:Y:S01]  /*52b0*/  @!P2 PRMT R137, R137, 0x5410, R30 ;  /* 0x000054108989a816 */ /* 0x004fe2000000001e */
[----:B------:R-:W-:Y:S01]  /*52c0*/  VIADD R30, R88, 0x29 ;  /* 0x00000029581e7836 */ /* 0x000fe20000000000 */
[----:B------:R-:W-:Y:S01]  /*52d0*/  ISETP.NE.AND P2, PT, R28, RZ, PT ;  /* 0x000000ff1c00720c */ /* 0x000fe20003f45270 */
[----:B------:R-:W-:Y:S01]  /*52e0*/  VIADD R28, R88, 0x21 ;  /* 0x00000021581c7836 */ /* 0x000fe20000000000 */
[----:B---3--:R-:W-:Y:S04]  /*52f0*/  @!P3 PRMT R136, R40, 0x5410, RZ ;  /* 0x000054102888b816 */ /* 0x008fe800000000ff */
[----:B------:R-:W-:Y:S07]  /*5300*/  ISETP.GE.OR P3, PT, R28, UR47, P1 ;  /* 0x0000002f1c007c0c */ /* 0x000fee0008f66670 */
[----:B------:R-:W2:Y:S02]  /*5310*/  @!P2 LDG.E.U16 R42, desc[UR60][R42.64+0x10] ;  /* 0x0000103c2a2aa981 */ /* 0x000ea4000c1e1500 */
[----:B--2---:R-:W-:Y:S02]  /*5320*/  @!P2 PRMT R151, R42, 0x5410, RZ ;  /* 0x000054102a97a816 */ /* 0x004fe400000000ff */
[----:B------:R-:W-:Y:S11]  /*5330*/  ISETP.GE.OR P2, PT, R56, UR46, P3 ;  /* 0x0000002e38007c0c */ /* 0x000ff60009f46670 */
[----:B------:R-:W-:Y:S02]  /*5340*/  @!UPT UIADD3 URZ, UPT, UPT, URZ, URZ, URZ ;  /* 0x000000fffffff290 */ /* 0x000fe4000fffe0ff */
[----:B------:R-:W2:Y:S02]  /*5350*/  @!P2 LDG.E.U16 R29, desc[UR60][R10.64] ;  /* 0x0000003c0a1da981 */ /* 0x000ea4000c1e1500 */
[----:B--2---:R-:W-:Y:S02]  /*5360*/  @!P2 PRMT R152, R152, 0x5410, R29 ;  /* 0x000054109898a816 */ /* 0x004fe4000000001d */
[----:B------:R-:W-:Y:S11]  /*5370*/  ISETP.GE.OR P2, PT, R26, UR46, P3 ;  /* 0x0000002e1a007c0c */ /* 0x000ff60009f46670 */
[----:B------:R-:W-:Y:S02]  /*5380*/  @!UPT UIADD3 URZ, UPT, UPT, URZ, URZ, URZ ;  /* 0x000000fffffff290 */ /* 0x000fe4000fffe0ff */
[----:B------:R-:W2:Y:S02]  /*5390*/  @!P2 LDG.E.U16 R28, desc[UR60][R10.64+0x10] ;  /* 0x0000103c0a1ca981 */ /* 0x000ea4000c1e1500 */
[----:B--2---:R-:W-:Y:S01]  /*53a0*/  @!P2 PRMT R151, R151, 0x5410, R28 ;  /* 0x000054109797a816 */ /* 0x004fe2000000001c */
[----:B------:R-:W-:Y:S01]  /*53b0*/  VIADD R28, R88, 0x28 ;  /* 0x00000028581c7836 */ /* 0x000fe20000000000 */
[----:B------:R-:W-:Y:S11]  /*53c0*/  ISETP.GE.OR P2, PT, R25, UR46, P3 ;  /* 0x0000002e19007c0c */ /* 0x000ff60009f46670 */
[----:B------:R-:W-:Y:S02]  /*53d0*/  @!UPT UIADD3 URZ, UPT, UPT, URZ, URZ, URZ ;  /* 0x000000fffffff290 */ /* 0x000fe4000fffe0ff */
[----:B------:R-:W2:Y:S02]  /*53e0*/  @!P2 LDG.E.U16 R29, desc[UR60][R10.64+0x20] ;  /* 0x0000203c0a1da981 */ /* 0x000ea4000c1e1500 */
[----:B--2---:R-:W-:Y:S01]  /*53f0*/  @!P2 PRMT R136, R136, 0x5410, R29 ;  /* 0x000054108888a816 */ /* 0x004fe2000000001d */
[----:B------:R-:W-:Y:S01]  /*5400*/  IMAD R29, R97, 0x50, RZ ;  /* 0x00000050611d7824 */ /* 0x000fe200078e02ff */
[----:B------:R-:W-:Y:S02]  /*5410*/  ISETP.GE.OR P2, PT, R24, UR46, P3 ;  /* 0x0000002e18007c0c */ /* 0x000fe40009f46670 */
[----:B------:R-:W-:Y:S01]  /*5420*/  ISETP.GE.OR P3, PT, R28, UR47, P1 ;  /* 0x0000002f1c007c0c */ /* 0x000fe20008f66670 */
[----:B------:R-:W-:Y:S02]  /*5430*/  IMAD.IADD R13, R13, 0x1, R29 ;  /* 0x000000010d0d7824 */ /* 0x000fe400078e021d */
[----:B------:R-:W-:Y:S04]  /*5440*/  IMAD R29, R97, 0x52, RZ ;  /* 0x00000052611d7824 */ /* 0x000fe800078e02ff */
[----:B------:R-:W-:Y:S04]  /*5450*/  IMAD.IADD R15, R15, 0x1, R29 ;  /* 0x000000010f0f7824 */ /* 0x000fe800078e021d */
[----:B------:R-:W2:Y:S02]  /*5460*/  @!P2 LDG.E.U16 R31, desc[UR60][R10.64+0x30] ;  /* 0x0000303c0a1fa981 */ /* 0x000ea4000c1e1500 */
[----:B--2---:R-:W-:Y:S02]  /*5470*/  @!P2 PRMT R134, R134, 0x5410, R31 ;  /* 0x000054108686a816 */ /* 0x004fe4000000001f */
        /* <DEDUP_REMOVED lines=12> */
[----:B------:R-:W-:Y:S02]  /*5540*/  ISETP.GE.OR P2, PT, R24, UR46, P3 ;  /* 0x0000002e18007c0c */ /* 0x000fe40009f46670 */
[----:B------:R-:W-:Y:S11]  /*5550*/  ISETP.GE.OR P3, PT, R30, UR47, P1 ;  /* 0x0000002f1e007c0c */ /* 0x000ff60008f66670 */
[----:B------:R-:W2:Y:S02]  /*5560*/  @!P2 LDG.E.U16 R28, desc[UR60][R12.64+0x30] ;  /* 0x0000303c0c1ca981 */ /* 0x000ea4000c1e1500 */
[----:B--2---:R-:W-:Y:S02]  /*5570*/  @!P2 PRMT R132, R28, 0x5410, RZ ;  /* 0x000054101c84a816 */ /* 0x004fe400000000ff */
[----:B------:R-:W-:Y:S11]  /*5580*/  ISETP.GE.OR P2, PT, R56, UR46, P3 ;  /* 0x0000002e38007c0c */ /* 0x000ff60009f46670 */
[----:B------:R-:W-:Y:S02]  /*5590*/  @!UPT UIADD3 URZ, UPT, UPT, URZ, URZ, URZ ;  /* 0x000000fffffff290 */ /* 0x000fe4000fffe0ff */
[----:B------:R-:W2:Y:S02]  /*55a0*/  @!P2 LDG.E.U16 R29, desc[UR60][R14.64] ;  /* 0x0000003c0e1da981 */ /* 0x000ea4000c1e1500 */
[----:B--2---:R-:W-:Y:S01]  /*55b0*/  @!P2 PRMT R150, R150, 0x5410, R29 ;  /* 0x000054109696a816 */ /* 0x004fe2000000001d */
[----:B------:R-:W-:Y:S01]  /*55c0*/  @!P0 IMAD R29, R97, 0x60, RZ ;  /* 0x00000060611d8824 */ /* 0x000fe200078e02ff */
[----:B------:R-:W-:Y:S03]  /*55d0*/  ISETP.GE.OR P2, PT, R26, UR46, P3 ;  /* 0x0000002e1a007c0c */ /* 0x000fe60009f46670 */
[----:B------:R-:W-:Y:S02]  /*55e0*/  @!P0 IMAD.IADD R17, R17, 0x1, R29 ;  /* 0x0000000111118824 */ /* 0x000fe400078e021d */
[----:B------:R-:W2:Y:S04]  /*55f0*/  @!P4 LDG.E.U16 R29, desc[UR60][R36.64+0x10] ;  /* 0x0000103c241dc981 */ /* 0x000ea8000c1e1500 */
[----:B------:R-:W3:Y:S04]  /*5600*/  @!P0 LDG.E.U16 R30, desc[UR60][R16.64] ;  /* 0x0000003c101e8981 */ /* 0x000ee8000c1e1500 */
[----:B------:R-:W4:Y:S01]  /*5610*/  @!P2 LDG.E.U16 R28, desc[UR60][R14.64+0x10] ;  /* 0x0000103c0e1ca981 */ /* 0x000f22000c1e1500 */
[----:B--2---:R-:W-:Y:S02]  /*5620*/  @!P4 PRMT R146, R29, 0x5410, RZ ;  /* 0x000054101d92c816 */ /* 0x004fe400000000ff */
[----:B---3--:R-:W-:Y:S02]  /*5630*/  @!P0 PRMT R148, R30, 0x5410, RZ ;  /* 0x000054101e948816 */ /* 0x008fe400000000ff */
[----:B----4-:R-:W-:Y:S02]  /*5640*/  @!P2 PRMT R149, R149, 0x5410, R28 ;  /* 0x000054109595a816 */ /* 0x010fe4000000001c */
[----:B------:R-:W-:Y:S11]  /*5650*/  ISETP.GE.OR P2, PT, R25, UR46, P3 ;  /* 0x0000002e19007c0c */ /* 0x000ff60009f46670 */
[----:B------:R-:W-:Y:S02]  /*5660*/  @!UPT UIADD3 URZ, UPT, UPT, URZ, URZ, URZ ;  /* 0x000000fffffff290 */ /* 0x000fe4000fffe0ff */
[----:B------:R-:W2:Y:S02]  /*5670*/  @!P2 LDG.E.U16 R28, desc[UR60][R14.64+0x20] ;  /* 0x0000203c0e1ca981 */ /* 0x000ea4000c1e1500 */
[----:B--2---:R-:W-:Y:S02]  /*5680*/  @!P2 PRMT R135, R135, 0x5410, R28 ;  /* 0x000054108787a816 */ /* 0x004fe4000000001c */
[----:B------:R-:W-:Y:S01]  /*5690*/  ISETP.GE.OR P2, PT, R24, UR46, P3 ;  /* 0x0000002e18007c0c */ /* 0x000fe20009f46670 */
[----:B------:R-:W2:Y:S01]  /*56a0*/  @!P6 LDG.E.U16 R28, desc[UR60][R34.64+0x20] ;  /* 0x0000203c221ce981 */ /* 0x000ea2000c1e1500 */
[----:B------:R-:W-:Y:S04]  /*56b0*/  ISETP.GE.AND P3, PT, R88, UR47, PT ;  /* 0x0000002f58007c0c */ /* 0x000fe8000bf66270 */
[----:B------:R-:W-:Y:S04]  /*56c0*/  ISETP.GE.OR P0, PT, R56, UR46, P3 ;  /* 0x0000002e38007c0c */ /* 0x000fe80009f06670 */
[----:B------:R-:W-:Y:S02]  /*56d0*/  ISETP.LE.OR P5, PT, R89, UR50, P0 ;  /* 0x0000003259007c0c */ /* 0x000fe400087a3670 */
[C---:B------:R-:W-:Y:S01]  /*56e0*/  LEA R32, P0, R96.reuse, R2, 0x1 ;  /* 0x0000000260207211 */ /* 0x040fe200078008ff */
[----:B------:R-:W3:Y:S03]  /*56f0*/  @!P2 LDG.E.U16 R31, desc[UR60][R14.64+0x30] ;  /* 0x0000303c0e1fa981 */ /* 0x000ee6000c1e1500 */
[----:B------:R-:W-:Y:S02]  /*5700*/  LEA.HI.X R33, R96, R3, R97, 0x1, P0 ;  /* 0x0000000360217211 */ /* 0x000fe400000f0c61 */
[----:B------:R-:W-:Y:S02]  /*5710*/  ISETP.GE.OR P0, PT, R26, UR46, P3 ;  /* 0x0000002e1a007c0c */ /* 0x000fe40009f06670 */
[----:B---3--:R-:W-:Y:S02]  /*5720*/  @!P2 PRMT R132, R132, 0x5410, R31 ;  /* 0x000054108484a816 */ /* 0x008fe4000000001f */
[----:B------:R-:W-:Y:S01]  /*5730*/  ISETP.NE.AND P2, PT, R27, RZ, PT ;  /* 0x000000ff1b00720c */ /* 0x000fe20003f45270 */
[----:B------:R-:W-:Y:S05]  /*5740*/  VIADD R27, R88, 0x1 ;  /* 0x00000001581b7836 */ /* 0x000fea0000000000 */
[----:B------:R-:W-:Y:S04]  /*5750*/  ISETP.GE.OR P6, PT, R27, UR47, P1 ;  /* 0x0000002f1b007c0c */ /* 0x000fe80008fc6670 */
[----:B------:R-:W-:Y:S03]  /*5760*/  ISETP.GE.OR P4, PT, R56, UR46, P6 ;  /* 0x0000002e38007c0c */ /* 0x000fe6000b786670 */
[----:B--2---:R-:W-:Y:S02]  /*5770*/  @!P2 PRMT R131, R28, 0x5410, RZ ;  /* 0x000054101c83a816 */ /* 0x004fe400000000ff */
[----:B------:R-:W-:Y:S01]  /*5780*/  ISETP.LE.OR P2, PT, R89, UR50, P0 ;  /* 0x0000003259007c0c */ /* 0x000fe20008743670 */
[----:B------:R-:W2:Y:S01]  /*5790*/  @!P5 LDG.E.U16 R28, desc[UR60][R2.64] ;  /* 0x0000003c021cd981 */ /* 0x000ea2000c1e1500 */
[----:B------:R-:W-:Y:S06]  /*57a0*/  ISETP.GE.OR P0, PT, R26, UR46, P6 ;  /* 0x0000002e1a007c0c */ /* 0x000fec000b706670 */
[----:B------:R-:W3:Y:S05]  /*57b0*/  @!P4 LDG.E.U16 R29, desc[UR60][R32.64] ;  /* 0x0000003c201dc981 */ /* 0x000eea000c1e1500 */
[----:B------:R-:W4:Y:S04]  /*57c0*/  @!P2 LDG.E.U16 R27, desc[UR60][R2.64+0x10] ;  /* 0x0000103c021ba981 */ /* 0x000f28000c1e1500 */
[----:B------:R-:W5:Y:S01]  /*57d0*/  @!P0 LDG.E.U16 R30, desc[UR60][R32.64+0x10] ;  /* 0x0000103c201e8981 */ /* 0x000f62000c1e1500 */
[----:B--2---:R-:W-:Y:S02]  /*57e0*/  @!P5 PRMT R160, R28, 0x5410, RZ ;  /* 0x000054101ca0d816 */ /* 0x004fe400000000ff */
[C---:B------:R-:W-:Y:S02]  /*57f0*/  ISETP.GE.OR P5, PT, R25.reuse, UR46, P6 ;  /* 0x0000002e19007c0c */ /* 0x040fe4000b7a6670 */
[----:B---3--:R-:W-:Y:S01]  /*5800*/  @!P4 PRMT R160, R160, 0x5410, R29 ;  /* 0x00005410a0a0c816 */ /* 0x008fe2000000001d */
[----:B------:R-:W-:Y:S01]  /*5810*/  VIADD R29, R88, 0x31 ;  /* 0x00000031581d7836 */ /* 0x000fe20000000000 */
[----:B------:R-:W-:Y:S02]  /*5820*/  ISETP.GE.OR P4, PT, R25, UR46, P3 ;  /* 0x0000002e19007c0c */ /* 0x000fe40009f86670 */
[----:B----4-:R-:W-:Y:S02]  /*5830*/  @!P2 PRMT R159, R27, 0x5410, RZ ;  /* 0x000054101b9fa816 */ /* 0x010fe400000000ff */
[----:B------:R-:W-:Y:S05]  /*5840*/  ISETP.LE.OR P4, PT, R89, UR50, P4 ;  /* 0x0000003259007c0c */ /* 0x000fea000a783670 */
[----:B------:R-:W2:Y:S01]  /*5850*/  @!P5 LDG.E.U16 R27, desc[UR60][R32.64+0x20] ;  /* 0x0000203c201bd981 */ /* 0x000ea2000c1e1500 */
[----:B------:R-:W-:Y:S02]  /*5860*/  ISETP.GE.OR P2, PT, R24, UR46, P3 ;  /* 0x0000002e18007c0c */ /* 0x000fe40009f46670 */
[----:B------:R-:W-:Y:S02]  /*5870*/  P2R R31, PR, RZ, 0x10 ;  /* 0x00000010ff1f7803 */ /* 0x000fe40000000000 */
[----:B-----5:R-:W-:Y:S01]  /*5880*/  @!P0 PRMT R159, R159, 0x5410, R30 ;  /* 0x000054109f9f8816 */ /* 0x020fe2000000001e */
[----:B------:R-:W-:Y:S01]  /*5890*/  VIADD R30, R88, 0x38 ;  /* 0x00000038581e7836 */ /* 0x000fe20000000000 */
[----:B------:R-:W-:Y:S02]  /*58a0*/  ISETP.NE.AND P3, PT, R31, RZ, PT ;  /* 0x000000ff1f00720c */ /* 0x000fe40003f65270 */
[----:B------:R-:W-:Y:S01]  /*58b0*/  ISETP.GE.OR P0, PT, R29, UR47, P1 ;  /* 0x0000002f1d007c0c */ /* 0x000fe20008f06670 */
[----:B------:R-:W-:Y:S01]  /*58c0*/  IMAD R29, R97, 0x62, RZ ;  /* 0x00000062611d7824 */ /* 0x000fe200078e02ff */
[----:B------:R-:W-:Y:S01]  /*58d0*/  ISETP.LE.OR P2, PT, R89, UR50, P2 ;  /* 0x0000003259007c0c */ /* 0x000fe20009743670 */
[----:B------:R-:W3:Y:S01]  /*58e0*/  @!P4 LDG.E.U16 R28, desc[UR60][R2.64+0x20] ;  /* 0x0000203c021cc981 */ /* 0x000ee2000c1e1500 */
[----:B------:R-:W-:Y:S01]  /*58f0*/  ISETP.GE.OR P4, PT, R24, UR46, P6 ;  /* 0x0000002e18007c0c */ /* 0x000fe2000b786670 */
[----:B------:R-:W-:Y:S01]  /*5900*/  IMAD.IADD R19, R19, 0x1, R29 ;  /* 0x0000000113137824 */ /* 0x000fe200078e021d */
[----:B------:R-:W-:Y:S11]  /*5910*/  ISETP.GE.OR P6, PT, R26, UR46, P0 ;  /* 0x0000002e1a007c0c */ /* 0x000ff600087c6670 */
[----:B------:R-:W-:Y:S02]  /*5920*/  @!UPT UIADD3 URZ, UPT, UPT, URZ, URZ, URZ ;  /* 0x000000fffffff290 */ /* 0x000fe4000fffe0ff */
[----:B------:R-:W4:Y:S01]  /*5930*/  @!P6 LDG.E.U16 R29, desc[UR60][R18.64+0x10] ;  /* 0x0000103c121de981 */ /* 0x000f22000c1e1500 */
[----:B---3--:R-:W-:Y:S02]  /*5940*/  @!P3 PRMT R144, R28, 0x5410, RZ ;  /* 0x000054101c90b816 */ /* 0x008fe400000000ff */
[----:B------:R-:W-:Y:S01]  /*5950*/  ISETP.GE.OR P3, PT, R56, UR46, P0 ;  /* 0x0000002e38007c0c */ /* 0x000fe20008766670 */
[----:B------:R-:W3:Y:S01]  /*5960*/  @!P4 LDG.E.U16 R28, desc[UR60][R32.64+0x30] ;  /* 0x0000303c201cc981 */ /* 0x000ee2000c1e1500 */
[----:B--2---:R-:W-:Y:S02]  /*5970*/  @!P5 PRMT R144, R144, 0x5410, R27 ;  /* 0x000054109090d816 */ /* 0x004fe4000000001b */
[----:B------:R-:W-:Y:S01]  /*5980*/  ISETP.GE.OR P5, PT, R25, UR46, P0 ;  /* 0x0000002e19007c0c */ /* 0x000fe200087a6670 */
[----:B------:R0:W2:Y:S08]  /*5990*/  @!P2 LDG.E.U16 R27, desc[UR60][R2.64+0x30] ;  /* 0x0000303c021ba981 */ /* 0x0000b0000c1e1500 */
[----:B------:R-:W5:Y:S01]  /*59a0*/  @!P3 LDG.E.U16 R31, desc[UR60][R18.64] ;  /* 0x0000003c121fb981 */ /* 0x000f62000c1e1500 */
[----:B----4-:R-:W-:Y:S01]  /*59b0*/  @!P6 PRMT R146, R146, 0x5410, R29 ;  /* 0x000054109292e816 */ /* 0x010fe2000000001d */
[----:B0-----:R-:W-:Y:S01]  /*59c0*/  IMAD.WIDE.U32 R2, R96, 0x72, R2 ;  /* 0x0000007260027825 */ /* 0x001fe200078e0002 */
[----:B--2---:R-:W-:Y:S03]  /*59d0*/  @!P2 PRMT R143, R27, 0x5410, RZ ;  /* 0x000054101b8fa816 */ /* 0x004fe600000000ff */
[----:B------:R-:W-:Y:S01]  /*59e0*/  IMAD R27, R97, 0x70, RZ ;  /* 0x00000070611b7824 */ /* 0x000fe200078e02ff */
[----:B------:R-:W-:Y:S02]  /*59f0*/  ISETP.GE.OR P2, PT, R30, UR47, P1 ;  /* 0x0000002f1e007c0c */ /* 0x000fe40008f46670 */
[----:B---3--:R-:W-:Y:S01]  /*5a00*/  @!P4 PRMT R143, R143, 0x5410, R28 ;  /* 0x000054108f8fc816 */ /* 0x008fe2000000001c */
[----:B------:R-:W-:Y:S01]  /*5a10*/  IMAD.IADD R21, R21, 0x1, R27 ;  /* 0x0000000115157824 */ /* 0x000fe200078e021b */
[----:B------:R-:W-:Y:S01]  /*5a20*/  ISETP.GE.OR P4, PT, R24, UR46, P0 ;  /* 0x0000002e18007c0c */ /* 0x000fe20008786670 */
[----:B------:R-:W2:Y:S01]  /*5a30*/  @!P5 LDG.E.U16 R28, desc[UR60][R18.64+0x20] ;  /* 0x0000203c121cd981 */ /* 0x000ea2000c1e1500 */
[----:B-----5:R-:W-:Y:S01]  /*5a40*/  @!P3 PRMT R148, R148, 0x5410, R31 ;  /* 0x000054109494b816 */ /* 0x020fe2000000001f */
[----:B------:R-:W-:Y:S01]  /*5a50*/  VIADD R31, R88, 0x39 ;  /* 0x00000039581f7836 */ /* 0x000fe20000000000 */
[----:B------:R-:W-:Y:S02]  /*5a60*/  ISETP.GE.OR P3, PT, R56, UR46, P2 ;  /* 0x0000002e38007c0c */ /* 0x000fe40009766670 */
[----:B------:R-:W-:Y:S02]  /*5a70*/  ISETP.GE.OR P6, PT, R26, UR46, P2 ;  /* 0x0000002e1a007c0c */ /* 0x000fe400097c6670 */
[----:B------:R-:W-:Y:S04]  /*5a80*/  ISETP.GE.OR P0, PT, R31, UR47, P1 ;  /* 0x0000002f1f007c0c */ /* 0x000fe80008f06670 */
[----:B------:R-:W-:Y:S01]  /*5a90*/  ISETP.GE.OR P1, PT, R56, UR46, P0 ;  /* 0x0000002e38007c0c */ /* 0x000fe20008726670 */
[----:B------:R-:W3:Y:S04]  /*5aa0*/  @!P4 LDG.E.U16 R30, desc[UR60][R18.64+0x30] ;  /* 0x0000303c121ec981 */ /* 0x000ee8000c1e1500 */
[----:B------:R-:W4:Y:S04]  /*5ab0*/  @!P3 LDG.E.U16 R29, desc[UR60][R20.64] ;  /* 0x0000003c141db981 */ /* 0x000f28000c1e1500 */
[----:B------:R-:W5:Y:S01]  /*5ac0*/  @!P6 LDG.E.U16 R27, desc[UR60][R20.64+0x10] ;  /* 0x0000103c141be981 */ /* 0x000f62000c1e1500 */
[----:B--2---:R-:W-:Y:S02]  /*5ad0*/  @!P5 PRMT R131, R131, 0x5410, R28 ;  /* 0x000054108383d816 */ /* 0x004fe4000000001c */
[----:B------:R-:W-:Y:S02]  /*5ae0*/  ISETP.GE.OR P5, PT, R26, UR46, P0 ;  /* 0x0000002e1a007c0c */ /* 0x000fe400087a6670 */
[----:B---3--:R-:W-:Y:S02]  /*5af0*/  @!P4 PRMT R129, R129, 0x5410, R30 ;  /* 0x000054108181c816 */ /* 0x008fe4000000001e */
[----:B------:R-:W-:Y:S02]  /*5b00*/  ISETP.GE.OR P4, PT, R25, UR46, P2 ;  /* 0x0000002e19007c0c */ /* 0x000fe40009786670 */
[----:B----4-:R-:W-:Y:S01]  /*5b10*/  @!P3 PRMT R147, R29, 0x5410, RZ ;  /* 0x000054101d93b816 */ /* 0x010fe200000000ff */
[----:B------:R-:W-:Y:S01]  /*5b20*/  IMAD R29, R97, 0x72, RZ ;  /* 0x00000072611d7824 */ /* 0x000fe200078e02ff */
[C---:B------:R-:W-:Y:S02]  /*5b30*/  ISETP.GE.OR P3, PT, R24.reuse, UR46, P2 ;  /* 0x0000002e18007c0c */ /* 0x040fe40009766670 */
[----:B------:R-:W-:Y:S01]  /*5b40*/  ISETP.GE.OR P2, PT, R25, UR46, P0 ;  /* 0x0000002e19007c0c */ /* 0x000fe20008746670 */
[----:B------:R-:W-:Y:S01]  /*5b50*/  IMAD.IADD R3, R3, 0x1, R29 ;  /* 0x0000000103037824 */ /* 0x000fe200078e021d */
[----:B------:R-:W-:Y:S02]  /*5b60*/  ISETP.GE.OR P0, PT, R24, UR46, P0 ;  /* 0x0000002e18007c0c */ /* 0x000fe40008706670 */
[----:B-----5:R-:W-:Y:S02]  /*5b70*/  @!P6 PRMT R145, R27, 0x5410, RZ ;  /* 0x000054101b91e816 */ /* 0x020fe400000000ff */
[----:B------:R-:W2:Y:S04]  /*5b80*/  @!P1 LDG.E.U16 R32, desc[UR60][R2.64] ;  /* 0x0000003c02209981 */ /* 0x000ea8000c1e1500 */
[----:B------:R-:W3:Y:S04]  /*5b90*/  @!P4 LDG.E.U16 R24, desc[UR60][R20.64+0x20] ;  /* 0x0000203c1418c981 */ /* 0x000ee8000c1e1500 */
[----:B------:R-:W4:Y:S04]  /*5ba0*/  @!P3 LDG.E.U16 R26, desc[UR60][R20.64+0x30] ;  /* 0x0000303c141ab981 */ /* 0x000f28000c1e1500 */
[----:B------:R-:W5:Y:S04]  /*5bb0*/  @!P5 LDG.E.U16 R30, desc[UR60][R2.64+0x10] ;  /* 0x0000103c021ed981 */ /* 0x000f68000c1e1500 */
[----:B------:R-:W5:Y:S04]  /*5bc0*/  @!P2 LDG.E.U16 R28, desc[UR60][R2.64+0x20] ;  /* 0x0000203c021ca981 */ /* 0x000f68000c1e1500 */
[----:B------:R-:W5:Y:S01]  /*5bd0*/  @!P0 LDG.E.U16 R25, desc[UR60][R2.64+0x30] ;  /* 0x0000303c02198981 */ /* 0x000f62000c1e1500 */
[----:B--2---:R-:W-:Y:S02]  /*5be0*/  @!P1 PRMT R147, R147, 0x5410, R32 ;  /* 0x0000541093939816 */ /* 0x004fe40000000020 */
[----:B---3--:R-:W-:Y:S02]  /*5bf0*/  @!P4 PRMT R133, R24, 0x5410, RZ ;  /* 0x000054101885c816 */ /* 0x008fe400000000ff */
[----:B----4-:R-:W-:Y:S02]  /*5c00*/  @!P3 PRMT R130, R26, 0x5410, RZ ;  /* 0x000054101a82b816 */ /* 0x010fe400000000ff */
[----:B-----5:R-:W-:Y:S02]  /*5c10*/  @!P5 PRMT R145, R145, 0x5410, R30 ;  /* 0x000054109191d816 */ /* 0x020fe4000000001e */
[----:B------:R-:W-:Y:S02]  /*5c20*/  @!P2 PRMT R133, R133, 0x5410, R28 ;  /* 0x000054108585a816 */ /* 0x000fe4000000001c */
[----:B------:R-:W-:Y:S07]  /*5c30*/  @!P0 PRMT R130, R130, 0x5410, R25 ;  /* 0x0000541082828816 */ /* 0x000fee0000000019 */
.L_x_510:
[----:B------:R-:W-:Y:S01]  /*5c40*/  ISETP.NE.AND P0, PT, R23, RZ, PT ;  /* 0x000000ff1700720c */ /* 0x000fe20003f05270 */
[----:B------:R-:W-:Y:S01]  /*5c50*/  VIADD R172, R22, 0x1 ;  /* 0x0000000116ac7836 */ /* 0x000fe20000000000 */
[----:B------:R-:W-:Y:S11]  /*5c60*/  IADD3 R181, PT, PT, R189, R181, RZ ;  /* 0x000000b5bdb57210 */ /* 0x000ff60007ffe0ff */
[----:B------:R-:W-:Y:S05]  /*5c70*/  @!P0 BRA `(.L_x_511) ;  /* 0x0000000000408947 */ /* 0x000fea0003800000 */
[----:B------:R-:W1:Y:S01]  /*5c80*/  LDCU.64 UR8, c[0x4][0xb0] ;  /* 0x01001600ff0877ac */ /* 0x000e620008000a00 */
[----:B------:R-:W-:Y:S01]  /*5c90*/  MOV R3, 0xd0 ;  /* 0x000000d000037802 */ /* 0x000fe20000000f00 */
[----:B------:R-:W-:Y:S02]  /*5ca0*/  HFMA2 R12, -RZ, RZ, 0, 5.9604644775390625e-08 ;  /* 0x00000001ff0c7431 */ /* 0x000fe400000001ff */
[----:B------:R-:W-:Y:S02]  /*5cb0*/  IMAD.MOV.U32 R8, RZ, RZ, 0x192 ;  /* 0x00000192ff087424 */ /* 0x000fe400078e00ff */
[----:B------:R-:W-:Y:S01]  /*5cc0*/  IMAD.MOV.U32 R13, RZ, RZ, RZ ;  /* 0x000000ffff0d7224 */ /* 0x000fe200078e00ff */
[----:B------:R-:W2:Y:S01]  /*5cd0*/  LDCU.64 UR6, c[0x4][0xb8] ;  /* 0x01001700ff0677ac */ /* 0x000ea20008000a00 */
[----:B------:R-:W3:Y:S01]  /*5ce0*/  LDC.64 R2, c[0x4][R3] ;  /* 0x0100000003027b82 */ /* 0x000ee20000000a00 */
[----:B------:R-:W4:Y:S01]  /*5cf0*/  LDCU.64 UR4, c[0x4][0x50] ;  /* 0x01000a00ff0477ac */ /* 0x000f220008000a00 */
[----:B-1----:R-:W-:Y:S01]  /*5d00*/  MOV R5, UR9 ;  /* 0x0000000900057c02 */ /* 0x002fe20008000f00 */
[----:B------:R-:W-:Y:S01]  /*5d10*/  IMAD.U32 R4, RZ, RZ, UR8 ;  /* 0x00000008ff047e24 */ /* 0x000fe2000f8e00ff */
[----:B--2---:R-:W-:Y:S01]  /*5d20*/  MOV R7, UR7 ;  /* 0x0000000700077c02 */ /* 0x004fe20008000f00 */
[----:B------:R-:W-:Y:S01]  /*5d30*/  IMAD.U32 R6, RZ, RZ, UR6 ;  /* 0x00000006ff067e24 */ /* 0x000fe2000f8e00ff */
[----:B----4-:R-:W-:Y:S01]  /*5d40*/  MOV R11, UR5 ;  /* 0x00000005000b7c02 */ /* 0x010fe20008000f00 */
[----:B------:R-:W-:Y:S02]  /*5d50*/  IMAD.U32 R10, RZ, RZ, UR4 ;  /* 0x00000004ff0a7e24 */ /* 0x000fe4000f8e00ff */
[----:B------:R-:W-:Y:S07]  /*5d60*/  LEPC R20, `(.L_x_511) ;  /* 0x000000001014794e */ /* 0x000fee0000000000 */
[----:B0--3--:R-:W-:Y:S05]  /*5d70*/  CALL.ABS.NOINC R2 ;  /* 0x0000000002007343 */ /* 0x009fea0003c00000 */
.L_x_511:
[----:B------:R-:W-:Y:S05]  /*5d80*/  WARPSYNC.ALL ;  /* 0x0000000000007948 */ /* 0x000fea0003800000 */
[C---:B------:R-:W-:Y:S01]  /*5d90*/  R2UR UR4, R58.reuse ;  /* 0x000000003a0472ca */ /* 0x040fe200000e0000 */
[----:B0-----:R-:W-:Y:S05]  /*5da0*/  VIADD R0, R58, 0x100000 ;  /* 0x001000003a007836 */ /* 0x001fea0000000000 */
[----:B------:R-:W-:Y:S04]  /*5db0*/  SHF.R.U32.HI R0, RZ, 0x15, R0 ;  /* 0x00000015ff007819 */ /* 0x000fe80000011600 */
[----:B------:R-:W-:Y:S03]  /*5dc0*/  LOP3.LUT P0, RZ, R0, 0x3, R161, 0x48, !PT ;  /* 0x0000000300ff7812 */ /* 0x000fe600078048a1 */
[----:B------:R-:W0:Y:S10]  /*5dd0*/  LDTM.16dp256bit.x8 R24, tmem[UR4] ;  /* 0x00000004001879ee */ /* 0x000e3400081a0000 */
[----:B0-----:R-:W-:Y:S05]  /*5de0*/  @!P0 BRA `(.L_x_512) ;  /* 0x0000000000408947 */ /* 0x001fea0003800000 */
[----:B------:R-:W0:Y:S01]  /*5df0*/  LDCU.64 UR8, c[0x4][0xb0] ;  /* 0x01001600ff0877ac */ /* 0x000e220008000a00 */
[----:B------:R-:W-:Y:S01]  /*5e00*/  MOV R3, 0xd0 ;  /* 0x000000d000037802 */ /* 0x000fe20000000f00 */
[----:B------:R-:W-:Y:S02]  /*5e10*/  HFMA2 R12, -RZ, RZ, 0, 5.9604644775390625e-08 ;  /* 0x00000001ff0c7431 */ /* 0x000fe400000001ff */
[----:B------:R-:W-:Y:S02]  /*5e20*/  IMAD.MOV.U32 R8, RZ, RZ, 0x192 ;  /* 0x00000192ff087424 */ /* 0x000fe400078e00ff */
[----:B------:R-:W-:Y:S01]  /*5e30*/  IMAD.MOV.U32 R13, RZ, RZ, RZ ;  /* 0x000000ffff0d7224 */ /* 0x000fe200078e00ff */
[----:B------:R-:W1:Y:S01]  /*5e40*/  LDCU.64 UR6, c[0x4][0xb8] ;  /* 0x01001700ff0677ac */ /* 0x000e620008000a00 */
[----:B------:R-:W2:Y:S01]  /*5e50*/  LDC.64 R2, c[0x4][R3] ;  /* 0x0100000003027b82 */ /* 0x000ea20000000a00 */
[----:B------:R-:W3:Y:S01]  /*5e60*/  LDCU.64 UR4, c[0x4][0x50] ;  /* 0x01000a00ff0477ac */ /* 0x000ee20008000a00 */
[----:B0-----:R-:W-:Y:S01]  /*5e70*/  MOV R5, UR9 ;  /* 0x0000000900057c02 */ /* 0x001fe20008000f00 */
[----:B------:R-:W-:Y:S01]  /*5e80*/  IMAD.U32 R4, RZ, RZ, UR8 ;  /* 0x00000008ff047e24 */ /* 0x000fe2000f8e00ff */
[----:B-1----:R-:W-:Y:S01]  /*5e90*/  MOV R7, UR7 ;  /* 0x0000000700077c02 */ /* 0x002fe20008000f00 */
[----:B------:R-:W-:Y:S01]  /*5ea0*/  IMAD.U32 R6, RZ, RZ, UR6 ;  /* 0x00000006ff067e24 */ /* 0x000fe2000f8e00ff */
[----:B---3--:R-:W-:Y:S01]  /*5eb0*/  MOV R11, UR5 ;  /* 0x00000005000b7c02 */ /* 0x008fe20008000f00 */
[----:B------:R-:W-:Y:S02]  /*5ec0*/  IMAD.U32 R10, RZ, RZ, UR4 ;  /* 0x00000004ff0a7e24 */ /* 0x000fe4000f8e00ff */
[----:B------:R-:W-:Y:S07]  /*5ed0*/  LEPC R20, `(.L_x_512) ;  /* 0x000000001014794e */ /* 0x000fee0000000000 */
[----:B--2---:R-:W-:Y:S05]  /*5ee0*/  CALL.ABS.NOINC R2 ;  /* 0x0000000002007343 */ /* 0x004fea0003c00000 */
.L_x_512:
[----:B------:R-:W-:Y:S05]  /*5ef0*/  WARPSYNC.ALL ;  /* 0x0000000000007948 */ /* 0x000fea0003800000 */
[----:B------:R-:W-:Y:S02]  /*5f00*/  IMAD R177, R164, UR63, RZ ;  /* 0x0000003fa4b17c24 */ /* 0x000fe4000f8e02ff */
[-C--:B------:R-:W-:Y:S01]  /*5f10*/  FMUL R28, R28, R93.reuse ;  /* 0x0000005d1c1c7220 */ /* 0x080fe20000400000 */
[----:B------:R-:W-:Y:S04]  /*5f20*/  IMAD.WIDE.U32 R210, R203, R164, RZ ;  /* 0x000000a4cbd27225 */ /* 0x000fe800078e00ff */
[-C--:B------:R-:W-:Y:S01]  /*5f30*/  FMUL R29, R29, R93.reuse ;  /* 0x0000005d1d1d7220 */ /* 0x080fe20000400000 */
[----:B------:R-:W-:Y:S01]  /*5f40*/  R2UR UR4, R58 ;  /* 0x000000003a0472ca */ /* 0x000fe200000e0000 */
[----:B------:R-:W-:Y:S01]  /*5f50*/  FMUL R32, R32, R93 ;  /* 0x0000005d20207220 */ /* 0x000fe20000400000 */
[----:B------:R-:W-:Y:S02]  /*5f60*/  IMAD R177, R203, R165, R177 ;  /* 0x000000a5cbb17224 */ /* 0x000fe400078e02b1 */
[-C--:B------:R-:W-:Y:S01]  /*5f70*/  FMUL R33, R33, R93.reuse ;  /* 0x0000005d21217220 */ /* 0x080fe20000400000 */
[--C-:B------:R-:W-:Y:S02]  /*5f80*/  HADD2.F32 R63, -RZ, R160.reuse.H0_H0 ;  /* 0x200000a0ff3f7230 */ /* 0x100fe40000004100 */
[-C--:B------:R-:W-:Y:S01]  /*5f90*/  FMUL R0, R34, R93.reuse ;  /* 0x0000005d22007220 */ /* 0x080fe20000400000 */
[----:B------:R-:W-:Y:S02]  /*5fa0*/  HADD2.F32 R66, -RZ, R160.H1_H1 ;  /* 0x300000a0ff427230 */ /* 0x000fe40000004100 */
[-C--:B------:R-:W-:Y:S01]  /*5fb0*/  FMUL R2, R35, R93.reuse ;  /* 0x0000005d23027220 */ /* 0x080fe20000400000 */
[----:B------:R-:W-:Y:S04]  /*5fc0*/  IMAD.WIDE.U32 R198, R164, 0x12, RZ ;  /* 0x00000012a4c67825 */ /* 0x000fe800078e00ff */
[-C--:B------:R-:W-:Y:S01]  /*5fd0*/  FMUL R24, R24, R93.reuse ;  /* 0x0000005d18187220 */ /* 0x080fe20000400000 */
[----:B------:R-:W-:Y:S01]  /*5fe0*/  ISETP.GE.AND P4, PT, R88, UR47, PT ;  /* 0x0000002f58007c0c */ /* 0x000fe2000bf86270 */
[----:B------:R-:W-:Y:S01]  /*5ff0*/  FMUL R25, R25, R93 ;  /* 0x0000005d19197220 */ /* 0x000fe20000400000 */
[----:B------:R-:W-:Y:S02]  /*6000*/  HADD2.F32 R65, -RZ, R155.H1_H1 ;  /* 0x3000009bff417230 */ /* 0x000fe40000004100 */
[C---:B------:R-:W-:Y:S01]  /*6010*/  FFMA R24, R99.reuse, R63, R24 ;  /* 0x0000003f63187223 */ /* 0x040fe20000000018 */
[--C-:B------:R-:W-:Y:S02]  /*6020*/  HADD2.F32 R63, -RZ, R159.reuse.H0_H0 ;  /* 0x2000009fff3f7230 */ /* 0x100fe40000004100 */
[----:B------:R-:W-:Y:S01]  /*6030*/  FFMA R25, R99, R66, R25 ;  /* 0x0000004263197223 */ /* 0x000fe20000000019 */
[----:B------:R-:W-:Y:S01]  /*6040*/  HADD2.F32 R66, -RZ, R159.H1_H1 ;  /* 0x3000009fff427230 */ /* 0x000fe20000004100 */
[----:B------:R-:W-:Y:S01]  /*6050*/  ISETP.GE.OR P0, PT, R56, UR46, P4 ;  /* 0x0000002e38007c0c */ /* 0x000fe2000a706670 */
[----:B------:R-:W-:Y:S01]  /*6060*/  HADD2.F32 R67, -RZ, R154.H0_H0 ;  /* 0x2000009aff437230 */ /* 0x000fe20000004100 */
[----:B------:R-:W-:Y:S01]  /*6070*/  IADD3 R173, P1, PT, R188, R210, RZ ;  /* 0x000000d2bcad7210 */ /* 0x000fe20007f3e0ff */
[--C-:B------:R-:W-:Y:S01]  /*6080*/  HADD2.F32 R69, -RZ, R153.reuse.H0_H0 ;  /* 0x20000099ff457230 */ /* 0x100fe20000004100 */
[----:B------:R-:W-:Y:S01]  /*6090*/  ISETP.LE.OR P0, PT, R89, UR50, P0 ;  /* 0x0000003259007c0c */ /* 0x000fe20008703670 */
[----:B------:R-:W-:Y:S01]  /*60a0*/  HADD2.F32 R68, -RZ, R153.H1_H1 ;  /* 0x30000099ff447230 */ /* 0x000fe20000004100 */
[----:B------:R-:W-:Y:S01]  /*60b0*/  LEA R228, P2, R173, R162, 0x1 ;  /* 0x000000a2ade47211 */ /* 0x000fe200078408ff */
[--C-:B------:R-:W-:Y:S01]  /*60c0*/  HADD2.F32 R70, -RZ, R152.reuse.H0_H0 ;  /* 0x20000098ff467230 */ /* 0x100fe20000004100 */
[----:B------:R-:W-:Y:S01]  /*60d0*/  F2FP.F16.F32.PACK_AB R176, R25, R24 ;  /* 0x0000001819b0723e */ /* 0x000fe200000000ff */
[----:B------:R-:W-:Y:S01]  /*60e0*/  HADD2.F32 R72, -RZ, R152.H1_H1 ;  /* 0x30000098ff487230 */ /* 0x000fe20000004100 */
[----:B------:R-:W-:Y:S01]  /*60f0*/  IADD3 R183, PT, PT, R56, 0x8, RZ ;  /* 0x0000000838b77810 */ /* 0x000fe20007ffe0ff */
[--C-:B------:R-:W-:Y:S01]  /*6100*/  HADD2.F32 R71, -RZ, R151.reuse.H0_H0 ;  /* 0x20000097ff477230 */ /* 0x100fe20000004100 */
[----:B------:R-:W-:Y:S01]  /*6110*/  SHF.L.U32 R186, R164, 0x1, RZ ;  /* 0x00000001a4ba7819 */ /* 0x000fe200000006ff */
[----:B------:R-:W-:Y:S02]  /*6120*/  HADD2.F32 R74, -RZ, R151.H1_H1 ;  /* 0x30000097ff4a7230 */ /* 0x000fe40000004100 */
[-C--:B------:R-:W-:Y:S01]  /*6130*/  FMUL R26, R26, R93.reuse ;  /* 0x0000005d1a1a7220 */ /* 0x080fe20000400000 */
[--C-:B------:R-:W-:Y:S02]  /*6140*/  HADD2.F32 R73, -RZ, R150.reuse.H0_H0 ;  /* 0x20000096ff497230 */ /* 0x100fe40000004100 */
[----:B------:R-:W-:Y:S01]  /*6150*/  FMUL R27, R27, R93 ;  /* 0x0000005d1b1b7220 */ /* 0x000fe20000400000 */
[----:B------:R-:W-:Y:S02]  /*6160*/  HADD2.F32 R76, -RZ, R150.H1_H1 ;  /* 0x30000096ff4c7230 */ /* 0x000fe40000004100 */
[C---:B------:R-:W-:Y:S01]  /*6170*/  FFMA R26, R99.reuse, R63, R26 ;  /* 0x0000003f631a7223 */ /* 0x040fe2000000001a */
[--C-:B------:R-:W-:Y:S02]  /*6180*/  HADD2.F32 R63, -RZ, R158.reuse.H0_H0 ;  /* 0x2000009eff3f7230 */ /* 0x100fe40000004100 */
[C---:B------:R-:W-:Y:S01]  /*6190*/  FFMA R27, R99.reuse, R66, R27 ;  /* 0x00000042631b7223 */ /* 0x040fe2000000001b */
[----:B------:R-:W-:Y:S01]  /*61a0*/  HADD2.F32 R66, -RZ, R158.H1_H1 ;  /* 0x3000009eff427230 */ /* 0x000fe20000004100 */
[----:B------:R-:W-:Y:S01]  /*61b0*/  SHF.L.U64.HI R185, R164, 0x1, R165 ;  /* 0x00000001a4b97819 */ /* 0x000fe200000102a5 */
[--C-:B------:R-:W-:Y:S02]  /*61c0*/  HADD2.F32 R75, -RZ, R149.reuse.H0_H0 ;  /* 0x20000095ff4b7230 */ /* 0x100fe40000004100 */
[C---:B------:R-:W-:Y:S01]  /*61d0*/  FFMA R3, R99.reuse, R63, R28 ;  /* 0x0000003f63037223 */ /* 0x040fe2000000001c */
[--C-:B------:R-:W-:Y:S02]  /*61e0*/  HADD2.F32 R63, -RZ, R156.reuse.H0_H0 ;  /* 0x2000009cff3f7230 */ /* 0x100fe40000004100 */
[----:B------:R-:W-:Y:S01]  /*61f0*/  FFMA R62, R99, R66, R29 ;  /* 0x00000042633e7223 */ /* 0x000fe2000000001d */
[----:B------:R-:W-:Y:S02]  /*6200*/  HADD2.F32 R66, -RZ, R156.H1_H1 ;  /* 0x3000009cff427230 */ /* 0x000fe40000004100 */
[-C--:B------:R-:W-:Y:S01]  /*6210*/  FMUL R30, R30, R93.reuse ;  /* 0x0000005d1e1e7220 */ /* 0x080fe20000400000 */
[----:B------:R-:W-:Y:S02]  /*6220*/  HADD2.F32 R78, -RZ, R149.H1_H1 ;  /* 0x30000095ff4e7230 */ /* 0x000fe40000004100 */
[----:B------:R-:W-:Y:S01]  /*6230*/  FMUL R31, R31, R93 ;  /* 0x0000005d1f1f7220 */ /* 0x000fe20000400000 */
[--C-:B------:R-:W-:Y:S02]  /*6240*/  HADD2.F32 R77, -RZ, R148.reuse.H0_H0 ;  /* 0x20000094ff4d7230 */ /* 0x100fe40000004100 */
[C---:B------:R-:W-:Y:S01]  /*6250*/  FFMA R30, R99.reuse, R63, R30 ;  /* 0x0000003f631e7223 */ /* 0x040fe2000000001e */
[--C-:B------:R-:W-:Y:S02]  /*6260*/  HADD2.F32 R63, -RZ, R157.reuse.H0_H0 ;  /* 0x2000009dff3f7230 */ /* 0x100fe40000004100 */
[----:B------:R-:W-:Y:S01]  /*6270*/  FFMA R31, R99, R66, R31 ;  /* 0x00000042631f7223 */ /* 0x000fe2000000001f */
[----:B------:R-:W-:Y:S01]  /*6280*/  HADD2.F32 R66, -RZ, R157.H1_H1 ;  /* 0x3000009dff427230 */ /* 0x000fe20000004100 */
[----:B------:R-:W-:Y:S01]  /*6290*/  IADD3 R200, PT, PT, R211, R177, RZ ;  /* 0x000000b1d3c87210 */ /* 0x000fe20007ffe0ff */
[----:B------:R-:W-:Y:S02]  /*62a0*/  HADD2.F32 R80, -RZ, R148.H1_H1 ;  /* 0x30000094ff507230 */ /* 0x000fe40000004100 */
[C---:B------:R-:W-:Y:S01]  /*62b0*/  FFMA R59, R99.reuse, R63, R32 ;  /* 0x0000003f633b7223 */ /* 0x040fe20000000020 */
[----:B------:R-:W-:Y:S02]  /*62c0*/  HADD2.F32 R63, -RZ, R155.H0_H0 ;  /* 0x2000009bff3f7230 */ /* 0x000fe40000004100 */
[----:B------:R-:W-:Y:S01]  /*62d0*/  FFMA R64, R99, R66, R33 ;  /* 0x0000004263407223 */ /* 0x000fe20000000021 */
[----:B------:R-:W-:Y:S01]  /*62e0*/  HADD2.F32 R66, -RZ, R154.H1_H1 ;  /* 0x3000009aff427230 */ /* 0x000fe20000004100 */
[----:B------:R-:W-:Y:S01]  /*62f0*/  IADD3.X R178, PT, PT, R200, R181, RZ, P1, !PT ;  /* 0x000000b5c8b27210 */ /* 0x000fe20000ffe4ff */
[--C-:B------:R-:W-:Y:S01]  /*6300*/  HADD2.F32 R79, -RZ, R146.reuse.H0_H0 ;  /* 0x20000092ff4f7230 */ /* 0x100fe20000004100 */
[----:B------:R-:W-:Y:S01]  /*6310*/  IADD3 R177, PT, PT, R88, 0x1, RZ ;  /* 0x0000000158b17810 */ /* 0x000fe20007ffe0ff */
[----:B------:R-:W-:Y:S01]  /*6320*/  HADD2.F32 R82, -RZ, R146.H1_H1 ;  /* 0x30000092ff527230 */ /* 0x000fe20000004100 */
[----:B------:R-:W-:Y:S01]  /*6330*/  ISETP.LE.AND P1, PT, R89, UR50, PT ;  /* 0x0000003259007c0c */ /* 0x000fe2000bf23270 */
[--C-:B------:R-:W-:Y:S01]  /*6340*/  HADD2.F32 R81, -RZ, R147.reuse.H0_H0 ;  /* 0x20000093ff517230 */ /* 0x100fe20000004100 */
[----:B------:R-:W-:Y:S01]  /*6350*/  LEA.HI.X R229, R173, R163, R178, 0x1, P2 ;  /* 0x000000a3ade57211 */ /* 0x000fe200010f0cb2 */
[----:B------:R-:W-:Y:S01]  /*6360*/  HADD2.F32 R84, -RZ, R147.H1_H1 ;  /* 0x30000093ff547230 */ /* 0x000fe20000004100 */
[----:B------:R-:W-:Y:S01]  /*6370*/  ISETP.GE.OR P6, PT, R177, UR47, P1 ;  /* 0x0000002fb1007c0c */ /* 0x000fe20008fc6670 */
[--C-:B------:R-:W-:Y:S01]  /*6380*/  HADD2.F32 R83, -RZ, R145.reuse.H0_H0 ;  /* 0x20000091ff537230 */ /* 0x100fe20000004100 */
[----:B------:R-:W-:Y:S01]  /*6390*/  IADD3 R222, P2, PT, R186, R228, RZ ;  /* 0x000000e4bade7210 */ /* 0x000fe20007f5e0ff */
[----:B------:R-:W-:Y:S01]  /*63a0*/  HADD2.F32 R86, -RZ, R145.H1_H1 ;  /* 0x30000091ff567230 */ /* 0x000fe20000004100 */
[----:B------:R0:W-:Y:S01]  /*63b0*/  @!P0 STG.E.U16 desc[UR60][R228.64], R176 ;  /* 0x000000b0e4008986 */ /* 0x0001e2000c10153c */
[--C-:B------:R-:W-:Y:S01]  /*63c0*/  HADD2.F32 R85, -RZ, R144.reuse.H0_H0 ;  /* 0x20000090ff557230 */ /* 0x100fe20000004100 */
[----:B------:R-:W-:Y:S01]  /*63d0*/  ISETP.GE.OR P3, PT, R56, UR46, P6 ;  /* 0x0000002e38007c0c */ /* 0x000fe2000b766670 */
[----:B------:R-:W-:Y:S01]  /*63e0*/  HADD2.F32 R98, -RZ, R144.H1_H1 ;  /* 0x30000090ff627230 */ /* 0x000fe20000004100 */
[----:B------:R-:W-:Y:S01]  /*63f0*/  ISETP.GE.OR P0, PT, R183, UR46, P4 ;  /* 0x0000002eb7007c0c */ /* 0x000fe2000a706670 */
[--C-:B------:R-:W-:Y:S01]  /*6400*/  HADD2.F32 R87, -RZ, R143.reuse.H0_H0 ;  /* 0x2000008fff577230 */ /* 0x100fe20000004100 */
[----:B------:R-:W-:Y:S01]  /*6410*/  IADD3.X R223, PT, PT, R185, R229, RZ, P2, !PT ;  /* 0x000000e5b9df7210 */ /* 0x000fe200017fe4ff */
[----:B------:R-:W-:Y:S01]  /*6420*/  HADD2.F32 R100, -RZ, R143.H1_H1 ;  /* 0x3000008fff647230 */ /* 0x000fe20000004100 */
[----:B------:R-:W-:Y:S01]  /*6430*/  ISETP.LE.OR P0, PT, R89, UR50, P0 ;  /* 0x0000003259007c0c */ /* 0x000fe20008703670 */
[--C-:B------:R-:W-:Y:S01]  /*6440*/  HADD2.F32 R101, -RZ, R142.reuse.H0_H0 ;  /* 0x2000008eff657230 */ /* 0x100fe20000004100 */
[----:B------:R-:W-:Y:S01]  /*6450*/  PRMT R177, R176, 0x7632, R177 ;  /* 0x00007632b0b17816 */ /* 0x000fe200000000b1 */
[----:B------:R-:W-:Y:S01]  /*6460*/  HADD2.F32 R102, -RZ, R142.H1_H1 ;  /* 0x3000008eff667230 */ /* 0x000fe20000004100 */
[----:B------:R-:W-:Y:S01]  /*6470*/  F2FP.F16.F32.PACK_AB R173, R27, R26 ;  /* 0x0000001a1bad723e */ /* 0x000fe200000000ff */
[--C-:B------:R-:W-:Y:S01]  /*6480*/  HADD2.F32 R103, -RZ, R141.reuse.H0_H0 ;  /* 0x2000008dff677230 */ /* 0x100fe20000004100 */
[----:B------:R-:W-:Y:S01]  /*6490*/  ISETP.GE.OR P2, PT, R183, UR46, P6 ;  /* 0x0000002eb7007c0c */ /* 0x000fe2000b746670 */
[----:B------:R-:W-:Y:S01]  /*64a0*/  HADD2.F32 R104, -RZ, R141.H1_H1 ;  /* 0x3000008dff687230 */ /* 0x000fe20000004100 */
[----:B------:R1:W-:Y:S01]  /*64b0*/  @!P3 STG.E.U16 desc[UR60][R222.64], R177 ;  /* 0x000000b1de00b986 */ /* 0x0003e2000c10153c */
[--C-:B------:R-:W-:Y:S01]  /*64c0*/  HADD2.F32 R105, -RZ, R140.reuse.H0_H0 ;  /* 0x2000008cff697230 */ /* 0x100fe20000004100 */
[----:B------:R-:W-:Y:S01]  /*64d0*/  ISETP.GE.AND P3, PT, R56, UR46, PT ;  /* 0x0000002e38007c0c */ /* 0x000fe2000bf66270 */
[----:B------:R-:W-:Y:S01]  /*64e0*/  HADD2.F32 R106, -RZ, R140.H1_H1 ;  /* 0x3000008cff6a7230 */ /* 0x000fe20000004100 */
[C---:B------:R-:W-:Y:S01]  /*64f0*/  SHF.L.U32 R190, R164.reuse, 0x4, RZ ;  /* 0x00000004a4be7819 */ /* 0x040fe200000006ff */
[--C-:B------:R-:W-:Y:S01]  /*6500*/  HADD2.F32 R107, -RZ, R139.reuse.H0_H0 ;  /* 0x2000008bff6b7230 */ /* 0x100fe20000004100 */
[----:B------:R2:W-:Y:S01]  /*6510*/  @!P0 STG.E.U16 desc[UR60][R228.64+0x10], R173 ;  /* 0x000010ade4008986 */ /* 0x0005e2000c10153c */
[----:B------:R-:W-:Y:S01]  /*6520*/  HADD2.F32 R108, -RZ, R139.H1_H1 ;  /* 0x3000008bff6c7230 */ /* 0x000fe20000004100 */
[----:B------:R-:W-:Y:S01]  /*6530*/  SHF.L.U64.HI R187, R164, 0x4, R165 ;  /* 0x00000004a4bb7819 */ /* 0x000fe200000102a5 */
[--C-:B------:R-:W-:Y:S01]  /*6540*/  HADD2.F32 R109, -RZ, R138.reuse.H0_H0 ;  /* 0x2000008aff6d7230 */ /* 0x100fe20000004100 */
[----:B------:R-:W-:Y:S01]  /*6550*/  IADD3 R226, P0, PT, R190, R228, RZ ;  /* 0x000000e4bee27210 */ /* 0x000fe20007f1e0ff */
[----:B------:R-:W-:Y:S01]  /*6560*/  HADD2.F32 R110, -RZ, R138.H1_H1 ;  /* 0x3000008aff6e7230 */ /* 0x000fe20000004100 */
[----:B0-----:R-:W-:Y:S01]  /*6570*/  PRMT R176, R173, 0x7632, R176 ;  /* 0x00007632adb07816 */ /* 0x001fe200000000b0 */
[--C-:B------:R-:W-:Y:S01]  /*6580*/  HADD2.F32 R111, -RZ, R137.reuse.H0_H0 ;  /* 0x20000089ff6f7230 */ /* 0x100fe20000004100 */
[----:B------:R-:W-:Y:S01]  /*6590*/  BSSY.RECONVERGENT B0, `(.L_x_513) ;  /* 0x000003b000007945 */ /* 0x000fe20003800200 */
[----:B------:R-:W-:Y:S02]  /*65a0*/  HADD2.F32 R112, -RZ, R137.H1_H1 ;  /* 0x30000089ff707230 */ /* 0x000fe40000004100 */
[-C--:B------:R-:W-:Y:S01]  /*65b0*/  FMUL R36, R36, R93.reuse ;  /* 0x0000005d24247220 */ /* 0x080fe20000400000 */
[--C-:B------:R-:W-:Y:S01]  /*65c0*/  HADD2.F32 R113, -RZ, R136.reuse.H0_H0 ;  /* 0x20000088ff717230 */ /* 0x100fe20000004100 */
[----:B------:R0:W-:Y:S01]  /*65d0*/  @!P2 STG.E.U16 desc[UR60][R222.64+0x10], R176 ;  /* 0x000010b0de00a986 */ /* 0x0001e2000c10153c */
[----:B------:R-:W-:Y:S02]  /*65e0*/  HADD2.F32 R114, -RZ, R136.H1_H1 ;  /* 0x30000088ff727230 */ /* 0x000fe40000004100 */
[-C--:B------:R-:W-:Y:S01]  /*65f0*/  FMUL R37, R37, R93.reuse ;  /* 0x0000005d25257220 */ /* 0x080fe20000400000 */
[--C-:B------:R-:W-:Y:S02]  /*6600*/  HADD2.F32 R115, -RZ, R134.reuse.H0_H0 ;  /* 0x20000086ff737230 */ /* 0x100fe40000004100 */
[-C--:B------:R-:W-:Y:S01]  /*6610*/  FMUL R38, R38, R93.reuse ;  /* 0x0000005d26267220 */ /* 0x080fe20000400000 */
[----:B------:R-:W-:Y:S02]  /*6620*/  HADD2.F32 R116, -RZ, R134.H1_H1 ;  /* 0x30000086ff747230 */ /* 0x000fe40000004100 */
[-C--:B------:R-:W-:Y:S01]  /*6630*/  FMUL R39, R39, R93.reuse ;  /* 0x0000005d27277220 */ /* 0x080fe20000400000 */
[--C-:B------:R-:W-:Y:S02]  /*6640*/  HADD2.F32 R117, -RZ, R135.reuse.H0_H0 ;  /* 0x20000087ff757230 */ /* 0x100fe40000004100 */
[-C--:B------:R-:W-:Y:S01]  /*6650*/  FMUL R40, R40, R93.reuse ;  /* 0x0000005d28287220 */ /* 0x080fe20000400000 */
[----:B-1----:R-:W-:Y:S02]  /*6660*/  IMAD R177, R165, 0x12, RZ ;  /* 0x00000012a5b17824 */ /* 0x002fe400078e02ff */
[-C--:B------:R-:W-:Y:S01]  /*6670*/  FMUL R41, R41, R93.reuse ;  /* 0x0000005d29297220 */ /* 0x080fe20000400000 */
[----:B------:R-:W-:Y:S02]  /*6680*/  HADD2.F32 R118, -RZ, R135.H1_H1 ;  /* 0x30000087ff767230 */ /* 0x000fe40000004100 */
[-C--:B------:R-:W-:Y:S01]  /*6690*/  FMUL R42, R42, R93.reuse ;  /* 0x0000005d2a2a7220 */ /* 0x080fe20000400000 */
[--C-:B------:R-:W-:Y:S02]  /*66a0*/  HADD2.F32 R119, -RZ, R132.reuse.H0_H0 ;  /* 0x20000084ff777230 */ /* 0x100fe40000004100 */
[-C--:B------:R-:W-:Y:S01]  /*66b0*/  FMUL R43, R43, R93.reuse ;  /* 0x0000005d2b2b7220 */ /* 0x080fe20000400000 */
[----:B------:R-:W-:Y:S01]  /*66c0*/  HADD2.F32 R120, -RZ, R132.H1_H1 ;  /* 0x30000084ff787230 */ /* 0x000fe20000004100 */
[----:B--2---:R-:W-:Y:S01]  /*66d0*/  F2FP.F16.F32.PACK_AB R173, R31, R30 ;  /* 0x0000001e1fad723e */ /* 0x004fe200000000ff */
[--C-:B------:R-:W-:Y:S01]  /*66e0*/  HADD2.F32 R121, -RZ, R131.reuse.H0_H0 ;  /* 0x20000083ff797230 */ /* 0x100fe20000004100 */
[----:B------:R-:W1:Y:S01]  /*66f0*/  LDTM.16dp256bit.x8 R4, tmem[UR4+0x100000] ;  /* 0x10000004000479ee */ /* 0x000e6200081a0000 */
[----:B------:R-:W-:Y:S02]  /*6700*/  HADD2.F32 R122, -RZ, R131.H1_H1 ;  /* 0x30000083ff7a7230 */ /* 0x000fe40000004100 */
[-C--:B------:R-:W-:Y:S01]  /*6710*/  FMUL R44, R44, R93.reuse ;  /* 0x0000005d2c2c7220 */ /* 0x080fe20000400000 */
[--C-:B------:R-:W-:Y:S02]  /*6720*/  HADD2.F32 R123, -RZ, R129.reuse.H0_H0 ;  /* 0x20000081ff7b7230 */ /* 0x100fe40000004100 */
[-C--:B------:R-:W-:Y:S01]  /*6730*/  FMUL R45, R45, R93.reuse ;  /* 0x0000005d2d2d7220 */ /* 0x080fe20000400000 */
[-C--:B------:R-:W-:Y:S01]  /*6740*/  FMUL R46, R46, R93.reuse ;  /* 0x0000005d2e2e7220 */ /* 0x080fe20000400000 */
[----:B------:R-:W-:Y:S02]  /*6750*/  HADD2.F32 R124, -RZ, R129.H1_H1 ;  /* 0x30000081ff7c7230 */ /* 0x000fe40000004100 */
[-C--:B------:R-:W-:Y:S01]  /*6760*/  FMUL R47, R47, R93.reuse ;  /* 0x0000005d2f2f7220 */ /* 0x080fe20000400000 */
[-C--:B------:R-:W-:Y:S01]  /*6770*/  FMUL R48, R48, R93.reuse ;  /* 0x0000005d30307220 */ /* 0x080fe20000400000 */
[----:B------:R-:W-:Y:S01]  /*6780*/  ISETP.GE.AND P5, PT, R183, UR46, PT ;  /* 0x0000002eb7007c0c */ /* 0x000fe2000bfa6270 */
[--C-:B------:R-:W-:Y:S02]  /*6790*/  HADD2.F32 R125, -RZ, R133.reuse.H0_H0 ;  /* 0x20000085ff7d7230 */ /* 0x100fe40000004100 */
[-C--:B------:R-:W-:Y:S01]  /*67a0*/  FMUL R49, R49, R93.reuse ;  /* 0x0000005d31317220 */ /* 0x080fe20000400000 */
[-C--:B------:R-:W-:Y:S01]  /*67b0*/  FMUL R50, R50, R93.reuse ;  /* 0x0000005d32327220 */ /* 0x080fe20000400000 */
[----:B------:R-:W-:Y:S01]  /*67c0*/  IADD3 R224, P2, PT, R228, R198, RZ ;  /* 0x000000c6e4e07210 */ /* 0x000fe20007f5e0ff */
[----:B------:R-:W-:Y:S02]  /*67d0*/  HADD2.F32 R126, -RZ, R133.H1_H1 ;  /* 0x30000085ff7e7230 */ /* 0x000fe40000004100 */
[-C--:B------:R-:W-:Y:S01]  /*67e0*/  FMUL R51, R51, R93.reuse ;  /* 0x0000005d33337220 */ /* 0x080fe20000400000 */
[----:B------:R-:W-:Y:S01]  /*67f0*/  FMUL R52, R52, R93 ;  /* 0x0000005d34347220 */ /* 0x000fe20000400000 */
[----:B------:R-:W-:Y:S01]  /*6800*/  IADD3.X R227, PT, PT, R187, R229, RZ, P0, !PT ;  /* 0x000000e5bbe37210 */ /* 0x000fe200007fe4ff */
[--C-:B------:R-:W-:Y:S02]  /*6810*/  HADD2.F32 R127, -RZ, R130.reuse.H0_H0 ;  /* 0x20000082ff7f7230 */ /* 0x100fe40000004100 */
[-C--:B------:R-:W-:Y:S01]  /*6820*/  FMUL R53, R53, R93.reuse ;  /* 0x0000005d35357220 */ /* 0x080fe20000400000 */
[----:B------:R-:W-:Y:S01]  /*6830*/  FMUL R54, R54, R93 ;  /* 0x0000005d36367220 */ /* 0x000fe20000400000 */
[----:B------:R-:W-:Y:S01]  /*6840*/  IADD3 R180, PT, PT, R177, R199, RZ ;  /* 0x000000c7b1b47210 */ /* 0x000fe20007ffe0ff */
[----:B------:R-:W-:Y:S02]  /*6850*/  HADD2.F32 R128, -RZ, R130.H1_H1 ;  /* 0x30000082ff807230 */ /* 0x000fe40000004100 */
[----:B------:R-:W-:Y:S01]  /*6860*/  FMUL R55, R55, R93 ;  /* 0x0000005d37377220 */ /* 0x000fe20000400000 */
[----:B01----:R-:W-:Y:S06]  /*6870*/  @P3 BRA `(.L_x_514) ;  /* 0x0000000000303947 */ /* 0x003fec0003800000 */
[----:B------:R-:W-:Y:S01]  /*6880*/  F2FP.F16.F32.PACK_AB R176, R62, R3 ;  /* 0x000000033eb0723e */ /* 0x000fe200000000ff */
[----:B------:R-:W-:Y:S03]  /*6890*/  VIADD R177, R88, 0x8 ;  /* 0x0000000858b17836 */ /* 0x000fe60000000000 */
[----:B------:R-:W-:Y:S02]  /*68a0*/  PRMT R178, R176, 0x7632, R178 ;  /* 0x00007632b0b27816 */ /* 0x000fe400000000b2 */
[----:B------:R-:W-:Y:S02]  /*68b0*/  ISETP.GE.OR P0, PT, R177, UR47, P1 ;  /* 0x0000002fb1007c0c */ /* 0x000fe40008f06670 */
[----:B------:R-:W-:Y:S11]  /*68c0*/  IADD3 R177, PT, PT, R88, 0x9, RZ ;  /* 0x0000000958b17810 */ /* 0x000ff60007ffe0ff */
[----:B------:R0:W-:Y:S01]  /*68d0*/  @!P0 STG.E.U16 desc[UR60][R226.64], R176 ;  /* 0x000000b0e2008986 */ /* 0x0001e2000c10153c */
[----:B------:R-:W-:Y:S11]  /*68e0*/  ISETP.GE.OR P0, PT, R177, UR47, P1 ;  /* 0x0000002fb1007c0c */ /* 0x000ff60008f06670 */
[----:B------:R-:W-:Y:S02]  /*68f0*/  @!UPT UIADD3 URZ, UPT, UPT, URZ, URZ, URZ ;  /* 0x000000fffffff290 */ /* 0x000fe4000fffe0ff */
[----:B------:R-:W-:Y:S02]  /*6900*/  @!P0 IMAD R177, R165, 0x12, RZ ;  /* 0x00000012a5b18824 */ /* 0x000fe400078e02ff */
[----:B------:R-:W-:Y:S04]  /*6910*/  @!P0 IMAD.WIDE.U32 R192, R164, 0x12, R228 ;  /* 0x00000012a4c08825 */ /* 0x000fe800078e00e4 */
[----:B------:R-:W-:Y:S05]  /*6920*/  @!P0 IMAD.IADD R193, R193, 0x1, R177 ;  /* 0x00000001c1c18824 */ /* 0x000fea00078e02b1 */
[----:B------:R0:W-:Y:S02]  /*6930*/  @!P0 STG.E.U16 desc[UR60][R192.64], R178 ;  /* 0x000000b2c0008986 */ /* 0x0001e4000c10153c */
.L_x_514:
[----:B------:R-:W-:Y:S05]  /*6940*/  BSYNC.RECONVERGENT B0 ;  /* 0x0000000000007941 */ /* 0x000fea0003800200 */
.L_x_513:
[----:B------:R-:W-:Y:S01]  /*6950*/  IADD3.X R225, PT, PT, R180, R229, RZ, P2, !PT ;  /* 0x000000e5b4e17210 */ /* 0x000fe200017fe4ff */
[C---:B------:R-:W-:Y:S01]  /*6960*/  FFMA R0, R99.reuse, R63, R0 ;  /* 0x0000003f63007223 */ /* 0x040fe20000000000 */
[----:B------:R-:W-:Y:S01]  /*6970*/  BSSY.RECONVERGENT B0, `(.L_x_515) ;  /* 0x000000c000007945 */ /* 0x000fe20003800200 */
[C---:B------:R-:W-:Y:S01]  /*6980*/  FFMA R2, R99.reuse, R65, R2 ;  /* 0x0000004163027223 */ /* 0x040fe20000000002 */
[----:B------:R-:W-:Y:S01]  /*6990*/  F2FP.F16.F32.PACK_AB R62, R64, R59 ;  /* 0x0000003b403e723e */ /* 0x000fe200000000ff */
[----:B------:R-:W-:Y:S01]  /*69a0*/  FFMA R36, R99, R67, R36 ;  /* 0x0000004363247223 */ /* 0x000fe20000000024 */
[----:B------:R-:W-:Y:S06]  /*69b0*/  @P5 BRA `(.L_x_516) ;  /* 0x00000000001c5947 */ /* 0x000fec0003800000 */
[C---:B------:R-:W-:Y:S01]  /*69c0*/  VIADD R59, R88.reuse, 0x8 ;  /* 0x00000008583b7836 */ /* 0x040fe20000000000 */
[----:B------:R-:W-:Y:S01]  /*69d0*/  PRMT R63, R173, 0x7632, R63 ;  /* 0x00007632ad3f7816 */ /* 0x000fe2000000003f */
[----:B------:R-:W-:Y:S03]  /*69e0*/  VIADD R3, R88, 0x9 ;  /* 0x0000000958037836 */ /* 0x000fe60000000000 */
[----:B------:R-:W-:Y:S02]  /*69f0*/  ISETP.GE.OR P2, PT, R59, UR47, P1 ;  /* 0x0000002f3b007c0c */ /* 0x000fe40008f46670 */
[----:B------:R-:W-:Y:S11]  /*6a00*/  ISETP.GE.OR P0, PT, R3, UR47, P1 ;  /* 0x0000002f03007c0c */ /* 0x000ff60008f06670 */
[----:B------:R1:W-:Y:S04]  /*6a10*/  @!P2 STG.E.U16 desc[UR60][R226.64+0x10], R173 ;  /* 0x000010ade200a986 */ /* 0x0003e8000c10153c */
[----:B------:R1:W-:Y:S02]  /*6a20*/  @!P0 STG.E.U16 desc[UR60][R224.64+0x10], R63 ;  /* 0x0000103fe0008986 */ /* 0x0003e4000c10153c */
.L_x_516:
[----:B------:R-:W-:Y:S05]  /*6a30*/  BSYNC.RECONVERGENT B0 ;  /* 0x0000000000007941 */ /* 0x000fea0003800200 */
.L_x_515:
[C---:B------:R-:W-:Y:S01]  /*6a40*/  SHF.L.U32 R177, R164.reuse, 0x5, RZ ;  /* 0x00000005a4b17819 */ /* 0x040fe200000006ff */
[----:B------:R-:W-:Y:S01]  /*6a50*/  BSSY.RECONVERGENT B0, `(.L_x_517) ;  /* 0x0000014000007945 */ /* 0x000fe20003800200 */
[----:B0-----:R-:W-:Y:S01]  /*6a60*/  SHF.L.U64.HI R176, R164, 0x5, R165 ;  /* 0x00000005a4b07819 */ /* 0x001fe200000102a5 */
[----:B------:R-:W-:Y:S01]  /*6a70*/  FFMA R37, R99, R66, R37 ;  /* 0x0000004263257223 */ /* 0x000fe20000000025 */
[----:B------:R-:W-:Y:S01]  /*6a80*/  IADD3 R204, P0, PT, R177, R228, RZ ;  /* 0x000000e4b1cc7210 */ /* 0x000fe20007f1e0ff */
[----:B------:R-:W-:Y:S01]  /*6a90*/  IMAD R59, R165, 0x22, RZ ;  /* 0x00000022a53b7824 */ /* 0x000fe200078e02ff */
[----:B------:R-:W-:Y:S01]  /*6aa0*/  F2FP.F16.F32.PACK_AB R3, R2, R0 ;  /* 0x000000000203723e */ /* 0x000fe200000000ff */
[----:B------:R-:W-:Y:S01]  /*6ab0*/  IMAD.WIDE.U32 R196, R164, 0x22, RZ ;  /* 0x00000022a4c47825 */ /* 0x000fe200078e00ff */
[----:B------:R-:W-:Y:S03]  /*6ac0*/  IADD3.X R205, PT, PT, R176, R229, RZ, P0, !PT ;  /* 0x000000e5b0cd7210 */ /* 0x000fe600007fe4ff */
[----:B------:R-:W-:Y:S01]  /*6ad0*/  FFMA R38, R99, R69, R38 ;  /* 0x0000004563267223 */ /* 0x000fe20000000026 */
[----:B------:R-:W-:Y:S06]  /*6ae0*/  @P3 BRA `(.L_x_518) ;  /* 0x0000000000283947 */ /* 0x000fec0003800000 */
[----:B------:R-:W-:Y:S01]  /*6af0*/  VIADD R0, R88, 0x11 ;  /* 0x0000001158007836 */ /* 0x000fe20000000000 */
[----:B------:R-:W-:Y:S04]  /*6b00*/  PRMT R2, R62, 0x7632, R2 ;  /* 0x000076323e027816 */ /* 0x000fe80000000002 */
[----:B------:R-:W-:Y:S02]  /*6b10*/  ISETP.GE.OR P0, PT, R0, UR47, P1 ;  /* 0x0000002f00007c0c */ /* 0x000fe40008f06670 */
[----:B------:R-:W-:Y:S04]  /*6b20*/  IADD3 R0, PT, PT, R88, 0x10, RZ ;  /* 0x0000001058007810 */ /* 0x000fe80007ffe0ff */
[----:B------:R-:W-:Y:S07]  /*6b30*/  ISETP.GE.OR P2, PT, R0, UR47, P1 ;  /* 0x0000002f00007c0c */ /* 0x000fee0008f46670 */
[----:B------:R-:W-:Y:S04]  /*6b40*/  @!P0 IMAD.WIDE.U32 R64, R164, 0x22, R228 ;  /* 0x00000022a4408825 */ /* 0x000fe800078e00e4 */
[----:B------:R-:W-:Y:S02]  /*6b50*/  @!P0 IMAD R0, R165, 0x22, RZ ;  /* 0x00000022a5008824 */ /* 0x000fe400078e02ff */
[----:B------:R0:W-:Y:S02]  /*6b60*/  @!P2 STG.E.U16 desc[UR60][R204.64], R62 ;  /* 0x0000003ecc00a986 */ /* 0x0001e4000c10153c */
[----:B------:R-:W-:Y:S05]  /*6b70*/  @!P0 IMAD.IADD R65, R65, 0x1, R0 ;  /* 0x0000000141418824 */ /* 0x000fea00078e0200 */
[----:B------:R0:W-:Y:S02]  /*6b80*/  @!P0 STG.E.U16 desc[UR60][R64.64], R2 ;  /* 0x0000000240008986 */ /* 0x0001e4000c10153c */
.L_x_518:
[----:B------:R-:W-:Y:S05]  /*6b90*/  BSYNC.RECONVERGENT B0 ;  /* 0x0000000000007941 */ /* 0x000fea0003800200 */
.L_x_517:
[----:B------:R-:W-:Y:S01]  /*6ba0*/  IADD3 R184, PT, PT, R59, R197, RZ ;  /* 0x000000c53bb87210 */ /* 0x000fe20007ffe0ff */
[----:B------:R-:W-:Y:S01]  /*6bb0*/  IMAD.WIDE.U32 R178, R164, 0x30, RZ ;  /* 0x00000030a4b27825 */ /* 0x000fe200078e00ff */
[----:B0-----:R-:W-:Y:S01]  /*6bc0*/  IADD3 R62, P2, PT, R228, R196, RZ ;  /* 0x000000c4e43e7210 */ /* 0x001fe20007f5e0ff */
[----:B------:R-:W-:Y:S01]  /*6bd0*/  BSSY.RECONVERGENT B0, `(.L_x_519) ;  /* 0x0000016000007945 */ /* 0x000fe20003800200 */
[----:B------:R-:W-:Y:S01]  /*6be0*/  IADD3 R66, P0, PT, R190, R226, RZ ;  /* 0x000000e2be427210 */ /* 0x000fe20007f1e0ff */
[----:B-1----:R-:W-:Y:S01]  /*6bf0*/  IMAD R173, R165, 0x30, RZ ;  /* 0x00000030a5ad7824 */ /* 0x002fe200078e02ff */
[----:B------:R-:W-:Y:S01]  /*6c00*/  IADD3.X R63, PT, PT, R184, R229, RZ, P2, !PT ;  /* 0x000000e5b83f7210 */ /* 0x000fe200017fe4ff */
[----:B------:R-:W-:Y:S01]  /*6c10*/  FFMA R39, R99, R68, R39 ;  /* 0x0000004463277223 */ /* 0x000fe20000000027 */
[----:B------:R-:W-:Y:S01]  /*6c20*/  F2FP.F16.F32.PACK_AB R0, R37, R36 ;  /* 0x000000242500723e */ /* 0x000fe200000000ff */
[----:B------:R-:W-:Y:S01]  /*6c30*/  FFMA R40, R99, R70, R40 ;  /* 0x0000004663287223 */ /* 0x000fe20000000028 */
[----:B------:R-:W-:Y:S01]  /*6c40*/  IADD3 R64, P2, PT, R228, R178, RZ ;  /* 0x000000b2e4407210 */ /* 0x000fe20007f5e0ff */
[----:B------:R-:W-:Y:S01]  /*6c50*/  IMAD R59, R165, 0x32, RZ ;  /* 0x00000032a53b7824 */ /* 0x000fe200078e02ff */
[----:B------:R-:W-:Y:S01]  /*6c60*/  IADD3.X R67, PT, PT, R187, R227, RZ, P0, !PT ;  /* 0x000000e3bb437210 */ /* 0x000fe200007fe4ff */
[----:B------:R-:W-:Y:S01]  /*6c70*/  IMAD.WIDE.U32 R192, R164, 0x32, RZ ;  /* 0x00000032a4c07825 */ /* 0x000fe200078e00ff */
[----:B------:R-:W-:Y:S01]  /*6c80*/  IADD3 R173, PT, PT, R179, R173, RZ ;  /* 0x000000adb3ad7210 */ /* 0x000fe20007ffe0ff */
[----:B------:R-:W-:Y:S08]  /*6c90*/  @P5 BRA `(.L_x_520) ;  /* 0x0000000000245947 */ /* 0x000ff00003800000 */
[----:B------:R-:W-:Y:S01]  /*6ca0*/  VIADD R2, R88, 0x10 ;  /* 0x0000001058027836 */ /* 0x000fe20000000000 */
[----:B------:R-:W-:Y:S04]  /*6cb0*/  PRMT R36, R3, 0x7632, R36 ;  /* 0x0000763203247816 */ /* 0x000fe80000000024 */
[----:B------:R-:W-:Y:S01]  /*6cc0*/  ISETP.GE.OR P0, PT, R2, UR47, P1 ;  /* 0x0000002f02007c0c */ /* 0x000fe20008f06670 */
[----:B------:R-:W-:Y:S11]  /*6cd0*/  VIADD R2, R88, 0x11 ;  /* 0x0000001158027836 */ /* 0x000ff60000000000 */
[----:B------:R-:W-:Y:S01]  /*6ce0*/  @!UPT UIADD3 URZ, UPT, UPT, URZ, URZ, URZ ;  /* 0x000000fffffff290 */ /* 0x000fe2000fffe0ff */
[----:B------:R0:W-:Y:S01]  /*6cf0*/  @!P0 STG.E.U16 desc[UR60][R66.64+0x10], R3 ;  /* 0x0000100342008986 */ /* 0x0001e2000c10153c */
[----:B------:R-:W-:Y:S11]  /*6d00*/  ISETP.GE.OR P0, PT, R2, UR47, P1 ;  /* 0x0000002f02007c0c */ /* 0x000ff60008f06670 */
[----:B------:R-:W-:Y:S02]  /*6d10*/  @!UPT UIADD3 URZ, UPT, UPT, URZ, URZ, URZ ;  /* 0x000000fffffff290 */ /* 0x000fe4000fffe0ff */
[----:B------:R0:W-:Y:S02]  /*6d20*/  @!P0 STG.E.U16 desc[UR60][R62.64+0x10], R36 ;  /* 0x000010243e008986 */ /* 0x0001e4000c10153c */
.L_x_520:
[----:B------:R-:W-:Y:S05]  /*6d30*/  BSYNC.RECONVERGENT B0 ;  /* 0x0000000000007941 */ /* 0x000fea0003800200 */
.L_x_519:
[----:B------:R-:W-:Y:S01]  /*6d40*/  IADD3 R68, P0, PT, R228, R192, RZ ;  /* 0x000000c0e4447210 */ /* 0x000fe20007f1e0ff */
[----:B------:R-:W-:Y:S01]  /*6d50*/  IMAD.IADD R182, R59, 0x1, R193 ;  /* 0x000000013bb67824 */ /* 0x000fe200078e02c1 */
[----:B------:R-:W-:Y:S01]  /*6d60*/  F2FP.F16.F32.PACK_AB R2, R39, R38 ;  /* 0x000000262702723e */ /* 0x000fe200000000ff */
[----:B------:R-:W-:Y:S01]  /*6d70*/  BSSY.RECONVERGENT B0, `(.L_x_521) ;  /* 0x0000010000007945 */ /* 0x000fe20003800200 */
[----:B0-----:R-:W-:Y:S01]  /*6d80*/  IADD3 R3, PT, PT, R58, 0x40, RZ ;  /* 0x000000403a037810 */ /* 0x001fe20007ffe0ff */
[----:B------:R-:W-:Y:S01]  /*6d90*/  IMAD.X R65, R173, 0x1, R229, P2 ;  /* 0x00000001ad417824 */ /* 0x000fe200010e06e5 */
[----:B------:R-:W-:Y:S01]  /*6da0*/  IADD3.X R69, PT, PT, R182, R229, RZ, P0, !PT ;  /* 0x000000e5b6457210 */ /* 0x000fe200007fe4ff */
        /* <DEDUP_REMOVED lines=12> */
.L_x_522:
[----:B------:R-:W-:Y:S05]  /*6e70*/  BSYNC.RECONVERGENT B0 ;  /* 0x0000000000007941 */ /* 0x000fea0003800200 */
.L_x_521:
[----:B0-----:R-:W-:Y:S01]  /*6e80*/  F2FP.F16.F32.PACK_AB R0, R41, R40 ;  /* 0x000000282900723e */ /* 0x001fe200000000ff */
[----:B------:R-:W-:Y:S01]  /*6e90*/  BSSY.RECONVERGENT B0, `(.L_x_523) ;  /* 0x000000a000007945 */ /* 0x000fe20003800200 */
[----:B------:R-:W-:Y:S03]  /*6ea0*/  SHF.R.U32.HI R38, RZ, 0x15, R3 ;  /* 0x00000015ff267819 */ /* 0x000fe60000011603 */
[----:B------:R-:W-:Y:S05]  /*6eb0*/  @P5 BRA `(.L_x_524) ;  /* 0x00000000001c5947 */ /* 0x000fea0003800000 */
[----:B------:R-:W-:Y:S01]  /*6ec0*/  VIADD R36, R88, 0x18 ;  /* 0x0000001858247836 */ /* 0x000fe20000000000 */
[----:B------:R-:W-:Y:S01]  /*6ed0*/  PRMT R37, R2, 0x7632, R37 ;  /* 0x0000763202257816 */ /* 0x000fe20000000025 */
[----:B------:R-:W-:Y:S03]  /*6ee0*/  VIADD R3, R88, 0x19 ;  /* 0x0000001958037836 */ /* 0x000fe60000000000 */
[----:B------:R-:W-:Y:S02]  /*6ef0*/  ISETP.GE.OR P2, PT, R36, UR47, P1 ;  /* 0x0000002f24007c0c */ /* 0x000fe40008f46670 */
[----:B------:R-:W-:Y:S11]  /*6f00*/  ISETP.GE.OR P0, PT, R3, UR47, P1 ;  /* 0x0000002f03007c0c */ /* 0x000ff60008f06670 */
[----:B------:R0:W-:Y:S04]  /*6f10*/  @!P2 STG.E.U16 desc[UR60][R64.64+0x10], R2 ;  /* 0x000010024000a986 */ /* 0x0001e8000c10153c */
[----:B------:R0:W-:Y:S02]  /*6f20*/  @!P0 STG.E.U16 desc[UR60][R68.64+0x10], R37 ;  /* 0x0000102544008986 */ /* 0x0001e4000c10153c */
.L_x_524:
[----:B------:R-:W-:Y:S05]  /*6f30*/  BSYNC.RECONVERGENT B0 ;  /* 0x0000000000007941 */ /* 0x000fea0003800200 */
.L_x_523:
[----:B------:R-:W-:Y:S04]  /*6f40*/  BSSY.RECONVERGENT B0, `(.L_x_525) ;  /* 0x000000f000007945 */ /* 0x000fe80003800200 */
[----:B------:R-:W-:Y:S05]  /*6f50*/  @P3 BRA `(.L_x_526) ;  /* 0x0000000000343947 */ /* 0x000fea0003800000 */
[----:B0-----:R-:W-:Y:S01]  /*6f60*/  VIADD R2, R88, 0x20 ;  /* 0x0000002058027836 */ /* 0x001fe20000000000 */
[----:B------:R-:W-:Y:S04]  /*6f70*/  PRMT R3, R0, 0x7632, R3 ;  /* 0x0000763200037816 */ /* 0x000fe80000000003 */
[----:B------:R-:W-:Y:S01]  /*6f80*/  ISETP.GE.OR P2, PT, R2, UR47, P1 ;  /* 0x0000002f02007c0c */ /* 0x000fe20008f46670 */
[----:B------:R-:W-:Y:S11]  /*6f90*/  VIADD R2, R88, 0x21 ;  /* 0x0000002158027836 */ /* 0x000ff60000000000 */
[----:B------:R-:W-:Y:S01]  /*6fa0*/  @!UPT UIADD3 URZ, UPT, UPT, URZ, URZ, URZ ;  /* 0x000000fffffff290 */ /* 0x000fe2000fffe0ff */
[C---:B------:R-:W-:Y:S04]  /*6fb0*/  @!P2 LEA R36, P0, R164.reuse, R228, 0x6 ;  /* 0x000000e4a424a211 */ /* 0x040fe800078030ff */
[----:B------:R-:W-:Y:S02]  /*6fc0*/  @!P2 LEA.HI.X R37, R164, R229, R165, 0x6, P0 ;  /* 0x000000e5a425a211 */ /* 0x000fe400000f34a5 */
[----:B------:R-:W-:Y:S03]  /*6fd0*/  ISETP.GE.OR P0, PT, R2, UR47, P1 ;  /* 0x0000002f02007c0c */ /* 0x000fe60008f06670 */
[----:B------:R1:W-:Y:S10]  /*6fe0*/  @!P2 STG.E.U16 desc[UR60][R36.64], R0 ;  /* 0x000000002400a986 */ /* 0x0003f4000c10153c */
[----:B------:R-:W-:Y:S02]  /*6ff0*/  @!P0 IMAD R2, R165, 0x42, RZ ;  /* 0x00000042a5028824 */ /* 0x000fe400078e02ff */
[----:B------:R-:W-:Y:S04]  /*7000*/  @!P0 IMAD.WIDE.U32 R40, R164, 0x42, R228 ;  /* 0x00000042a4288825 */ /* 0x000fe800078e00e4 */
[----:B------:R-:W-:Y:S05]  /*7010*/  @!P0 IMAD.IADD R41, R41, 0x1, R2 ;  /* 0x0000000129298824 */ /* 0x000fea00078e0202 */
[----:B------:R1:W-:Y:S02]  /*7020*/  @!P0 STG.E.U16 desc[UR60][R40.64], R3 ;  /* 0x0000000328008986 */ /* 0x0003e4000c10153c */
.L_x_526:
[----:B------:R-:W-:Y:S05]  /*7030*/  BSYNC.RECONVERGENT B0 ;  /* 0x0000000000007941 */ /* 0x000fea0003800200 */
.L_x_525:
[----:B------:R-:W-:Y:S01]  /*7040*/  LOP3.LUT P0, RZ, R38, 0x3, R161, 0x48, !PT ;  /* 0x0000000326ff7812 */ /* 0x000fe200078048a1 */
[----:B------:R-:W-:Y:S01]  /*7050*/  IMAD R191, R165, 0x42, RZ ;  /* 0x00000042a5bf7824 */ /* 0x000fe200078e02ff */
[----:B------:R-:W-:Y:S01]  /*7060*/  LOP3.LUT R171, R171, 0xffffffdf, RZ, 0xc0, !PT ;  /* 0xffffffdfabab7812 */ /* 0x000fe200078ec0ff */
[----:B------:R-:W-:Y:S04]  /*7070*/  IMAD.WIDE.U32 R194, R164, 0x42, RZ ;  /* 0x00000042a4c27825 */ /* 0x000fe800078e00ff */
[C---:B------:R-:W-:Y:S01]  /*7080*/  FFMA R42, R99.reuse, R71, R42 ;  /* 0x00000047632a7223 */ /* 0x040fe2000000002a */
[----:B------:R-:W-:Y:S01]  /*7090*/  BSSY.RECONVERGENT B0, `(.L_x_527) ;  /* 0x000003c000007945 */ /* 0x000fe20003800200 */
[C---:B------:R-:W-:Y:S01]  /*70a0*/  FFMA R43, R99.reuse, R74, R43 ;  /* 0x0000004a632b7223 */ /* 0x040fe2000000002b */
[----:B------:R-:W-:Y:S01]  /*70b0*/  FFMA R44, R99, R73, R44 ;  /* 0x00000049632c7223 */ /* 0x000fe2000000002c */
[----:B------:R-:W-:Y:S01]  /*70c0*/  IADD3 R191, PT, PT, R191, R195, RZ ;  /* 0x000000c3bfbf7210 */ /* 0x000fe20007ffe0ff */
[C---:B------:R-:W-:Y:S01]  /*70d0*/  FFMA R45, R99.reuse, R76, R45 ;  /* 0x0000004c632d7223 */ /* 0x040fe2000000002d */
[C---:B------:R-:W-:Y:S01]  /*70e0*/  FFMA R46, R99.reuse, R75, R46 ;  /* 0x0000004b632e7223 */ /* 0x040fe2000000002e */
[----:B------:R-:W-:Y:S01]  /*70f0*/  FFMA R47, R99, R78, R47 ;  /* 0x0000004e632f7223 */ /* 0x000fe2000000002f */
[-C--:B------:R-:W-:Y:S01]  /*7100*/  FMUL R4, R4, R93.reuse ;  /* 0x0000005d04047220 */ /* 0x080fe20000400000 */
[----:B------:R-:W-:Y:S01]  /*7110*/  @P0 LOP3.LUT R171, R171, 0x20, RZ, 0xfc, !PT ;  /* 0x00000020abab0812 */ /* 0x000fe200078efcff */
[-C--:B------:R-:W-:Y:S01]  /*7120*/  FMUL R5, R5, R93.reuse ;  /* 0x0000005d05057220 */ /* 0x080fe20000400000 */
[----:B------:R-:W-:Y:S01]  /*7130*/  IADD3 R230, P0, PT, R228, R194, RZ ;  /* 0x000000c2e4e67210 */ /* 0x000fe20007f1e0ff */
[-C--:B------:R-:W-:Y:S01]  /*7140*/  FMUL R6, R6, R93.reuse ;  /* 0x0000005d06067220 */ /* 0x080fe20000400000 */
[-C--:B------:R-:W-:Y:S01]  /*7150*/  FMUL R7, R7, R93.reuse ;  /* 0x0000005d07077220 */ /* 0x080fe20000400000 */
[----:B------:R-:W-:Y:S01]  /*7160*/  FMUL R8, R8, R93 ;  /* 0x0000005d08087220 */ /* 0x000fe20000400000 */
[----:B------:R-:W-:Y:S01]  /*7170*/  IADD3.X R231, PT, PT, R191, R229, RZ, P0, !PT ;  /* 0x000000e5bfe77210 */ /* 0x000fe200007fe4ff */
[----:B------:R-:W-:Y:S01]  /*7180*/  FMUL R9, R9, R93 ;  /* 0x0000005d09097220 */ /* 0x000fe20000400000 */
[----:B------:R-:W-:Y:S01]  /*7190*/  IADD3 R232, P0, PT, R204, R177, RZ ;  /* 0x000000b1cce87210 */ /* 0x000fe20007f1e0ff */
[-C--:B------:R-:W-:Y:S01]  /*71a0*/  FMUL R10, R10, R93.reuse ;  /* 0x0000005d0a0a7220 */ /* 0x080fe20000400000 */
        /* <DEDUP_REMOVED lines=19> */
[----:B0-----:R-:W-:Y:S01]  /*72e0*/  F2FP.F16.F32.PACK_AB R2, R43, R42 ;  /* 0x0000002a2b02723e */ /* 0x001fe200000000ff */
[-C--:B------:R-:W-:Y:S01]  /*72f0*/  FMUL R30, R30, R93.reuse ;  /* 0x0000005d1e1e7220 */ /* 0x080fe20000400000 */
[-C--:B------:R-:W-:Y:S01]  /*7300*/  FMUL R31, R31, R93.reuse ;  /* 0x0000005d1f1f7220 */ /* 0x080fe20000400000 */
[----:B-1----:R-:W-:Y:S01]  /*7310*/  F2FP.F16.F32.PACK_AB R3, R45, R44 ;  /* 0x0000002c2d03723e */ /* 0x002fe200000000ff */
[----:B------:R-:W-:Y:S02]  /*7320*/  IMAD R37, R165, 0x52, RZ ;  /* 0x00000052a5257824 */ /* 0x000fe400078e02ff */
[-C--:B------:R-:W-:Y:S01]  /*7330*/  FMUL R32, R32, R93.reuse ;  /* 0x0000005d20207220 */ /* 0x080fe20000400000 */
[-C--:B------:R-:W-:Y:S01]  /*7340*/  FMUL R33, R33, R93.reuse ;  /* 0x0000005d21217220 */ /* 0x080fe20000400000 */
[----:B------:R-:W-:Y:S01]  /*7350*/  IADD3.X R233, PT, PT, R205, R176, RZ, P0, !PT ;  /* 0x000000b0cde97210 */ /* 0x000fe200007fe4ff */
[----:B------:R-:W-:Y:S04]  /*7360*/  IMAD.WIDE.U32 R214, R164, 0x52, RZ ;  /* 0x00000052a4d67825 */ /* 0x000fe800078e00ff */
[-C--:B------:R-:W-:Y:S01]  /*7370*/  FMUL R34, R34, R93.reuse ;  /* 0x0000005d22227220 */ /* 0x080fe20000400000 */
[----:B------:R-:W-:Y:S01]  /*7380*/  FMUL R35, R35, R93 ;  /* 0x0000005d23237220 */ /* 0x000fe20000400000 */
[----:B------:R-:W-:Y:S01]  /*7390*/  F2FP.F16.F32.PACK_AB R0, R47, R46 ;  /* 0x0000002e2f00723e */ /* 0x000fe200000000ff */
[----:B------:R-:W-:Y:S01]  /*73a0*/  FFMA R48, R99, R77, R48 ;  /* 0x0000004d63307223 */ /* 0x000fe20000000030 */
[----:B------:R-:W-:Y:S06]  /*73b0*/  @P5 BRA `(.L_x_528) ;  /* 0x0000000000245947 */ /* 0x000fec0003800000 */
        /* <DEDUP_REMOVED lines=9> */
.L_x_528:
[----:B------:R-:W-:Y:S05]  /*7450*/  BSYNC.RECONVERGENT B0 ;  /* 0x0000000000007941 */ /* 0x000fea0003800200 */
.L_x_527:
[----:B------:R-:W-:Y:S04]  /*7460*/  BSSY.RECONVERGENT B0, `(.L_x_529) ;  /* 0x0000011000007945 */ /* 0x000fe80003800200 */
[----:B------:R-:W-:Y:S05]  /*7470*/  @P3 BRA `(.L_x_530) ;  /* 0x00000000003c3947 */ /* 0x000fea0003800000 */
[----:B0-----:R-:W-:Y:S02]  /*7480*/  IADD3 R2, PT, PT, R88, 0x28, RZ ;  /* 0x0000002858027810 */ /* 0x001fe40007ffe0ff */
[----:B------:R-:W-:Y:S02]  /*7490*/  PRMT R36, R3, 0x7632, R36 ;  /* 0x0000763203247816 */ /* 0x000fe40000000024 */
[----:B------:R-:W-:Y:S11]  /*74a0*/  ISETP.GE.OR P0, PT, R2, UR47, P1 ;  /* 0x0000002f02007c0c */ /* 0x000ff60008f06670 */
[----:B------:R-:W-:Y:S02]  /*74b0*/  @!UPT UIADD3 URZ, UPT, UPT, URZ, URZ, URZ ;  /* 0x000000fffffff290 */ /* 0x000fe4000fffe0ff */
[----:B------:R-:W-:Y:S02]  /*74c0*/  @!P0 IMAD R2, R165, 0x50, RZ ;  /* 0x00000050a5028824 */ /* 0x000fe400078e02ff */
[--C-:B------:R-:W-:Y:S05]  /*74d0*/  @!P0 IMAD.WIDE.U32 R38, R164, 0x50, R228.reuse ;  /* 0x00000050a4268825 */ /* 0x100fea00078e00e4 */
[----:B------:R-:W-:Y:S02]  /*74e0*/  @!P0 IADD3 R39, PT, PT, R39, R2, RZ ;  /* 0x0000000227278210 */ /* 0x000fe40007ffe0ff */
[----:B------:R-:W-:Y:S03]  /*74f0*/  IADD3 R2, PT, PT, R88, 0x29, RZ ;  /* 0x0000002958027810 */ /* 0x000fe60007ffe0ff */
[----:B------:R1:W-:Y:S01]  /*7500*/  @!P0 STG.E.U16 desc[UR60][R38.64], R3 ;  /* 0x0000000326008986 */ /* 0x0003e2000c10153c */
[----:B------:R-:W-:Y:S11]  /*7510*/  ISETP.GE.OR P0, PT, R2, UR47, P1 ;  /* 0x0000002f02007c0c */ /* 0x000ff60008f06670 */
[----:B------:R-:W-:Y:S02]  /*7520*/  @!UPT UIADD3 URZ, UPT, UPT, URZ, URZ, URZ ;  /* 0x000000fffffff290 */ /* 0x000fe4000fffe0ff */
[----:B------:R-:W-:Y:S02]  /*7530*/  @!P0 IMAD R2, R165, 0x52, RZ ;  /* 0x00000052a5028824 */ /* 0x000fe400078e02ff */
[----:B------:R-:W-:Y:S05]  /*7540*/  @!P0 IMAD.WIDE.U32 R40, R164, 0x52, R228 ;  /* 0x00000052a4288825 */ /* 0x000fea00078e00e4 */
[----:B------:R-:W-:Y:S05]  /*7550*/  @!P0 IADD3 R41, PT, PT, R41, R2, RZ ;  /* 0x0000000229298210 */ /* 0x000fea0007ffe0ff */
[----:B------:R1:W-:Y:S02]  /*7560*/  @!P0 STG.E.U16 desc[UR60][R40.64], R36 ;  /* 0x0000002428008986 */ /* 0x0003e4000c10153c */
.L_x_530:
[----:B------:R-:W-:Y:S05]  /*7570*/  BSYNC.RECONVERGENT B0 ;  /* 0x0000000000007941 */ /* 0x000fea0003800200 */
.L_x_529:
[----:B------:R-:W-:Y:S01]  /*7580*/  IADD3 R202, PT, PT, R37, R215, RZ ;  /* 0x000000d725ca7210 */ /* 0x000fe20007ffe0ff */
[----:B------:R-:W-:Y:S01]  /*7590*/  IMAD R205, R165, 0x50, RZ ;  /* 0x00000050a5cd7824 */ /* 0x000fe200078e02ff */
[----:B------:R-:W-:Y:S01]  /*75a0*/  IADD3 R44, P0, PT, R228, R214, RZ ;  /* 0x000000d6e42c7210 */ /* 0x000fe20007f1e0ff */
[----:B------:R-:W-:Y:S04]  /*75b0*/  IMAD.WIDE.U32 R212, R164, 0x50, RZ ;  /* 0x00000050a4d47825 */ /* 0x000fe800078e00ff */
[C---:B------:R-:W-:Y:S01]  /*75c0*/  FFMA R49, R99.reuse, R80, R49 ;  /* 0x0000005063317223 */ /* 0x040fe20000000031 */
[----:B------:R-:W-:Y:S01]  /*75d0*/  BSSY.RECONVERGENT B0, `(.L_x_531) ;  /* 0x0000016000007945 */ /* 0x000fe20003800200 */
[----:B------:R-:W-:Y:S01]  /*75e0*/  IADD3.X R45, PT, PT, R202, R229, RZ, P0, !PT ;  /* 0x000000e5ca2d7210 */ /* 0x000fe200007fe4ff */
[----:B------:R-:W-:Y:S01]  /*75f0*/  FFMA R50, R99, R79, R50 ;  /* 0x0000004f63327223 */ /* 0x000fe20000000032 */
[----:B------:R-:W-:Y:S01]  /*7600*/  IADD3 R205, PT, PT, R205, R213, RZ ;  /* 0x000000d5cdcd7210 */ /* 0x000fe20007ffe0ff */
[----:B------:R-:W-:Y:S01]  /*7610*/  FFMA R51, R99, R82, R51 ;  /* 0x0000005263337223 */ /* 0x000fe20000000033 */
[----:B------:R-:W-:Y:S01]  /*7620*/  IADD3 R46, P0, PT, R228, R212, RZ ;  /* 0x000000d4e42e7210 */ /* 0x000fe20007f1e0ff */
[----:B-1----:R-:W-:Y:S01]  /*7630*/  IMAD R3, R165, 0x62, RZ ;  /* 0x00000062a5037824 */ /* 0x002fe200078e02ff */
[----:B0-----:R-:W-:Y:S01]  /*7640*/  F2FP.F16.F32.PACK_AB R2, R49, R48 ;  /* 0x000000303102723e */ /* 0x001fe200000000ff */
[----:B------:R-:W-:Y:S04]  /*7650*/  IMAD.WIDE.U32 R220, R164, 0x62, RZ ;  /* 0x00000062a4dc7825 */ /* 0x000fe800078e00ff */
[----:B------:R-:W-:Y:S01]  /*7660*/  FFMA R52, R99, R81, R52 ;  /* 0x0000005163347223 */ /* 0x000fe20000000034 */
[----:B------:R-:W-:Y:S01]  /*7670*/  IADD3.X R47, PT, PT, R205, R229, RZ, P0, !PT ;  /* 0x000000e5cd2f7210 */ /* 0x000fe200007fe4ff */
        /* <DEDUP_REMOVED lines=11> */
.L_x_532:
[----:B------:R-:W-:Y:S05]  /*7730*/  BSYNC.RECONVERGENT B0 ;  /* 0x0000000000007941 */ /* 0x000fea0003800200 */
.L_x_531:
[----:B------:R-:W-:Y:S04]  /*7740*/  BSSY.RECONVERGENT B0, `(.L_x_533) ;  /* 0x0000011000007945 */ /* 0x000fe80003800200 */
[----:B------:R-:W-:Y:S05]  /*7750*/  @P3 BRA `(.L_x_534) ;  /* 0x00000000003c3947 */ /* 0x000fea0003800000 */
[----:B0-----:R-:W-:Y:S04]  /*7760*/  IADD3 R0, PT, PT, R88, 0x30, RZ ;  /* 0x0000003058007810 */ /* 0x001fe80007ffe0ff */
        /* <DEDUP_REMOVED lines=11> */
[----:B------:R-:W-:Y:S02]  /*7820*/  @!P0 IADD3 R39, PT, PT, R39, R0, RZ ;  /* 0x0000000027278210 */ /* 0x000fe40007ffe0ff */
[----:B0-----:R-:W-:Y:S05]  /*7830*/  PRMT R36, R2, 0x7632, R36 ;  /* 0x0000763202247816 */ /* 0x001fea0000000024 */
[----:B------:R1:W-:Y:S02]  /*7840*/  @!P0 STG.E.U16 desc[UR60][R38.64], R36 ;  /* 0x0000002426008986 */ /* 0x0003e4000c10153c */
.L_x_534:
[----:B------:R-:W-:Y:S05]  /*7850*/  BSYNC.RECONVERGENT B0 ;  /* 0x0000000000007941 */ /* 0x000fea0003800200 */
.L_x_533:
[----:B------:R-:W-:Y:S01]  /*7860*/  IADD3 R204, PT, PT, R3, R221, RZ ;  /* 0x000000dd03cc7210 */ /* 0x000fe20007ffe0ff */
[C---:B------:R-:W-:Y:S01]  /*7870*/  FFMA R54, R99.reuse, R83, R54 ;  /* 0x0000005363367223 */ /* 0x040fe20000000036 */
[----:B------:R-:W-:Y:S01]  /*7880*/  IADD3 R48, P0, PT, R228, R220, RZ ;  /* 0x000000dce4307210 */ /* 0x000fe20007f1e0ff */
[----:B------:R-:W-:Y:S01]  /*7890*/  FFMA R55, R99, R86, R55 ;  /* 0x0000005663377223 */ /* 0x000fe20000000037 */
[----:B0-----:R-:W-:Y:S01]  /*78a0*/  F2FP.F16.F32.PACK_AB R0, R51, R50 ;  /* 0x000000323300723e */ /* 0x001fe200000000ff */
[----:B------:R-:W-:Y:S01]  /*78b0*/  FFMA R4, R99, R85, R4 ;  /* 0x0000005563047223 */ /* 0x000fe20000000004 */
[----:B------:R-:W-:Y:S01]  /*78c0*/  IADD3.X R49, PT, PT, R204, R229, RZ, P0, !PT ;  /* 0x000000e5cc317210 */ /* 0x000fe200007fe4ff */
[----:B------:R-:W-:Y:S01]  /*78d0*/  BSSY.RECONVERGENT B0, `(.L_x_535) ;  /* 0x0000012000007945 */ /* 0x000fe20003800200 */
[----:B------:R-:W-:Y:S01]  /*78e0*/  IADD3 R70, P0, PT, R178, R64, RZ ;  /* 0x00000040b2467210 */ /* 0x000fe20007f1e0ff */
[----:B------:R-:W-:Y:S01]  /*78f0*/  IMAD R207, R165, 0x72, RZ ;  /* 0x00000072a5cf7824 */ /* 0x000fe200078e02ff */
[----:B------:R-:W-:Y:S01]  /*7900*/  F2FP.F16.F32.PACK_AB R2, R53, R52 ;  /* 0x000000343502723e */ /* 0x000fe200000000ff */
[----:B------:R-:W-:Y:S04]  /*7910*/  IMAD.WIDE.U32 R218, R164, 0x72, RZ ;  /* 0x00000072a4da7825 */ /* 0x000fe800078e00ff */
[----:B------:R-:W-:Y:S01]  /*7920*/  FFMA R5, R99, R98, R5 ;  /* 0x0000006263057223 */ /* 0x000fe20000000005 */
[----:B------:R-:W-:Y:S01]  /*7930*/  IADD3.X R71, PT, PT, R173, R65, RZ, P0, !PT ;  /* 0x00000041ad477210 */ /* 0x000fe200007fe4ff */
[----:B------:R-:W-:Y:S01]  /*7940*/  FFMA R6, R99, R87, R6 ;  /* 0x0000005763067223 */ /* 0x000fe20000000006 */
[----:B------:R-:W-:Y:S06]  /*7950*/  @P5 BRA `(.L_x_536) ;  /* 0x0000000000245947 */ /* 0x000fec0003800000 */
[----:B------:R-:W-:Y:S01]  /*7960*/  VIADD R3, R88, 0x30 ;  /* 0x0000003058037836 */ /* 0x000fe20000000000 */
[----:B-1----:R-:W-:Y:S04]  /*7970*/  PRMT R36, R0, 0x7632, R36 ;  /* 0x0000763200247816 */ /* 0x002fe80000000024 */
[----:B------:R-:W-:Y:S01]  /*7980*/  ISETP.GE.OR P0, PT, R3, UR47, P1 ;  /* 0x0000002f03007c0c */ /* 0x000fe20008f06670 */
[----:B------:R-:W-:Y:S11]  /*7990*/  VIADD R3, R88, 0x31 ;  /* 0x0000003158037836 */ /* 0x000ff60000000000 */
[----:B------:R-:W-:Y:S01]  /*79a0*/  @!UPT UIADD3 URZ, UPT, UPT, URZ, URZ, URZ ;  /* 0x000000fffffff290 */ /* 0x000fe2000fffe0ff */
[----:B------:R0:W-:Y:S01]  /*79b0*/  @!P0 STG.E.U16 desc[UR60][R70.64+0x10], R0 ;  /* 0x0000100046008986 */ /* 0x0001e2000c10153c */
[----:B------:R-:W-:Y:S11]  /*79c0*/  ISETP.GE.OR P0, PT, R3, UR47, P1 ;  /* 0x0000002f03007c0c */ /* 0x000ff60008f06670 */
[----:B------:R-:W-:Y:S02]  /*79d0*/  @!UPT UIADD3 URZ, UPT, UPT, URZ, URZ, URZ ;  /* 0x000000fffffff290 */ /* 0x000fe4000fffe0ff */
[----:B------:R0:W-:Y:S02]  /*79e0*/  @!P0 STG.E.U16 desc[UR60][R48.64+0x10], R36 ;  /* 0x0000102430008986 */ /* 0x0001e4000c10153c */
.L_x_536:
[----:B------:R-:W-:Y:S05]  /*79f0*/  BSYNC.RECONVERGENT B0 ;  /* 0x0000000000007941 */ /* 0x000fea0003800200 */
.L_x_535:
[----:B------:R-:W-:Y:S04]  /*7a00*/  BSSY.RECONVERGENT B0, `(.L_x_537) ;  /* 0x000000f000007945 */ /* 0x000fe80003800200 */
[----:B------:R-:W-:Y:S05]  /*7a10*/  @P3 BRA `(.L_x_538) ;  /* 0x0000000000343947 */ /* 0x000fea0003800000 */
[C---:B------:R-:W-:Y:S02]  /*7a20*/  IADD3 R3, PT, PT, R88.reuse, 0x38, RZ ;  /* 0x0000003858037810 */ /* 0x040fe40007ffe0ff */
[----:B0-----:R-:W-:Y:S02]  /*7a30*/  IADD3 R0, PT, PT, R88, 0x39, RZ ;  /* 0x0000003958007810 */ /* 0x001fe40007ffe0ff */
[----:B------:R-:W-:Y:S02]  /*7a40*/  ISETP.GE.OR P2, PT, R3, UR47, P1 ;  /* 0x0000002f03007c0c */ /* 0x000fe40008f46670 */
[----:B------:R-:W-:Y:S11]  /*7a50*/  ISETP.GE.OR P0, PT, R0, UR47, P1 ;  /* 0x0000002f00007c0c */ /* 0x000ff60008f06670 */
[C-C-:B-1----:R-:W-:Y:S04]  /*7a60*/  @!P2 IMAD.WIDE.U32 R38, R164.reuse, 0x70, R228.reuse ;  /* 0x00000070a426a825 */ /* 0x142fe800078e00e4 */
[----:B------:R-:W-:Y:S02]  /*7a70*/  @!P2 IMAD R3, R165, 0x70, RZ ;  /* 0x00000070a503a824 */ /* 0x000fe400078e02ff */
[----:B------:R-:W-:Y:S03]  /*7a80*/  @!P0 IMAD.WIDE.U32 R36, R164, 0x72, R228 ;  /* 0x00000072a4248825 */ /* 0x000fe600078e00e4 */
[----:B------:R-:W-:Y:S01]  /*7a90*/  @!P2 IADD3 R39, PT, PT, R39, R3, RZ ;  /* 0x000000032727a210 */ /* 0x000fe20007ffe0ff */
[----:B------:R-:W-:Y:S04]  /*7aa0*/  @!P0 IMAD R0, R165, 0x72, RZ ;  /* 0x00000072a5008824 */ /* 0x000fe800078e02ff */
[----:B------:R2:W-:Y:S01]  /*7ab0*/  @!P2 STG.E.U16 desc[UR60][R38.64], R2 ;  /* 0x000000022600a986 */ /* 0x0005e2000c10153c */
[----:B------:R-:W-:Y:S02]  /*7ac0*/  @!P0 IADD3 R37, PT, PT, R37, R0, RZ ;  /* 0x0000000025258210 */ /* 0x000fe40007ffe0ff */
[----:B------:R-:W-:Y:S05]  /*7ad0*/  PRMT R0, R2, 0x7632, R0 ;  /* 0x0000763202007816 */ /* 0x000fea0000000000 */
[----:B------:R2:W-:Y:S02]  /*7ae0*/  @!P0 STG.E.U16 desc[UR60][R36.64], R0 ;  /* 0x0000000024008986 */ /* 0x0005e4000c10153c */
.L_x_538:
[----:B------:R-:W-:Y:S05]  /*7af0*/  BSYNC.RECONVERGENT B0 ;  /* 0x0000000000007941 */ /* 0x000fea0003800200 */
.L_x_537:
[----:B------:R-:W-:Y:S01]  /*7b00*/  IADD3 R52, P0, PT, R228, R218, RZ ;  /* 0x000000dae4347210 */ /* 0x000fe20007f1e0ff */
[----:B------:R-:W-:Y:S01]  /*7b10*/  IMAD.WIDE.U32 R216, R164, 0x70, RZ ;  /* 0x00000070a4d87825 */ /* 0x000fe200078e00ff */
[----:B0-2---:R-:W-:Y:S01]  /*7b20*/  F2FP.F16.F32.PACK_AB R0, R55, R54 ;  /* 0x000000363700723e */ /* 0x005fe200000000ff */
[----:B------:R-:W-:Y:S02]  /*7b30*/  BSSY.RECONVERGENT B0, `(.L_x_539) ;  /* 0x000001c000007945 */ /* 0x000fe40003800200 */
[----:B------:R-:W-:Y:S01]  /*7b40*/  FFMA R7, R99, R100, R7 ;  /* 0x0000006463077223 */ /* 0x000fe20000000007 */
[----:B------:R-:W-:Y:S02]  /*7b50*/  IMAD.IADD R207, R207, 0x1, R219 ;  /* 0x00000001cfcf7824 */ /* 0x000fe400078e02db */
[----:B------:R-:W-:Y:S01]  /*7b60*/  FFMA R8, R99, R101, R8 ;  /* 0x0000006563087223 */ /* 0x000fe20000000008 */
[C---:B------:R-:W-:Y:S01]  /*7b70*/  VIADD R206, R56.reuse, 0x10 ;  /* 0x0000001038ce7836 */ /* 0x040fe20000000000 */
[----:B------:R-:W-:Y:S01]  /*7b80*/  F2FP.F16.F32.PACK_AB R2, R7, R6 ;  /* 0x000000060702723e */ /* 0x000fe200000000ff */
[----:B------:R-:W-:Y:S03]  /*7b90*/  VIADD R98, R56, 0x18 ;  /* 0x0000001838627836 */ /* 0x000fe60000000000 */
[----:B------:R-:W-:Y:S01]  /*7ba0*/  ISETP.GE.OR P3, PT, R206, UR46, P4 ;  /* 0x0000002ece007c0c */ /* 0x000fe2000a766670 */
[----:B------:R-:W-:Y:S01]  /*7bb0*/  IMAD R3, R165, 0x70, RZ ;  /* 0x00000070a5037824 */ /* 0x000fe200078e02ff */
[----:B------:R-:W-:Y:S01]  /*7bc0*/  ISETP.GE.OR P2, PT, R98, UR46, P4 ;  /* 0x0000002e62007c0c */ /* 0x000fe2000a746670 */
[----:B------:R-:W-:Y:S01]  /*7bd0*/  IMAD.X R53, R207, 0x1, R229, P0 ;  /* 0x00000001cf357824 */ /* 0x000fe200000e06e5 */
[----:B------:R-:W-:Y:S01]  /*7be0*/  IADD3 R50, P0, PT, R228, R216, RZ ;  /* 0x000000d8e4327210 */ /* 0x000fe20007f1e0ff */
[----:B------:R-:W-:Y:S01]  /*7bf0*/  IMAD.IADD R208, R3, 0x1, R217 ;  /* 0x0000000103d07824 */ /* 0x000fe200078e02d9 */
[C---:B------:R-:W-:Y:S02]  /*7c00*/  ISETP.LE.OR P3, PT, R89.reuse, UR50, P3 ;  /* 0x0000003259007c0c */ /* 0x040fe40009f63670 */
[----:B------:R-:W-:Y:S01]  /*7c10*/  ISETP.GE.OR P4, PT, R206, UR46, P6 ;  /* 0x0000002ece007c0c */ /* 0x000fe2000b786670 */
[----:B------:R-:W-:Y:S01]  /*7c20*/  IMAD.X R51, R208, 0x1, R229, P0 ;  /* 0x00000001d0337824 */ /* 0x000fe200000e06e5 */
[----:B------:R-:W-:Y:S02]  /*7c30*/  ISETP.LE.OR P2, PT, R89, UR50, P2 ;  /* 0x0000003259007c0c */ /* 0x000fe40009743670 */
[----:B------:R-:W-:Y:S01]  /*7c40*/  F2FP.F16.F32.PACK_AB R3, R5, R4 ;  /* 0x000000040503723e */ /* 0x000fe200000000ff */
[----:B------:R-:W-:Y:S10]  /*7c50*/  @P5 BRA `(.L_x_540) ;  /* 0x0000000000245947 */ /* 0x000ff40003800000 */
        /* <DEDUP_REMOVED lines=9> */
.L_x_540:
[----:B------:R-:W-:Y:S05]  /*7cf0*/  BSYNC.RECONVERGENT B0 ;  /* 0x0000000000007941 */ /* 0x000fea0003800200 */
.L_x_539:
[----:B------:R-:W-:Y:S01]  /*7d00*/  PRMT R4, R3, 0x7632, R4 ;  /* 0x0000763203047816 */ /* 0x000fe20000000004 */
[----:B------:R2:W-:Y:S01]  /*7d10*/  @!P3 STG.E.U16 desc[UR60][R228.64+0x20], R3 ;  /* 0x00002003e400b986 */ /* 0x0005e2000c10153c */
[----:B------:R-:W-:Y:S01]  /*7d20*/  ISETP.GE.OR P0, PT, R98, UR46, P6 ;  /* 0x0000002e62007c0c */ /* 0x000fe2000b706670 */
[C---:B------:R-:W-:Y:S01]  /*7d30*/  FFMA R9, R99.reuse, R102, R9 ;  /* 0x0000006663097223 */ /* 0x040fe20000000009 */
[----:B------:R-:W-:Y:S01]  /*7d40*/  PRMT R43, R2, 0x7632, R43 ;  /* 0x00007632022b7816 */ /* 0x000fe2000000002b */
[----:B------:R3:W-:Y:S01]  /*7d50*/  @!P4 STG.E.U16 desc[UR60][R222.64+0x20], R4 ;  /* 0x00002004de00c986 */ /* 0x0007e2000c10153c */
[----:B------:R-:W-:Y:S01]  /*7d60*/  ISETP.GE.AND P3, PT, R206, UR46, PT ;  /* 0x0000002ece007c0c */ /* 0x000fe2000bf66270 */
[----:B------:R-:W-:Y:S01]  /*7d70*/  FFMA R10, R99, R103, R10 ;  /* 0x00000067630a7223 */ /* 0x000fe2000000000a */
[----:B0-----:R-:W-:Y:S01]  /*7d80*/  F2FP.F16.F32.PACK_AB R0, R9, R8 ;  /* 0x000000080900723e */ /* 0x001fe200000000ff */
[C---:B------:R-:W-:Y:S01]  /*7d90*/  FFMA R11, R99.reuse, R104, R11 ;  /* 0x00000068630b7223 */ /* 0x040fe2000000000b */
[C---:B------:R-:W-:Y:S01]  /*7da0*/  FSETP.NEU.AND P5, PT, R99.reuse, RZ, PT ;  /* 0x000000ff6300720b */ /* 0x040fe20003fad000 */
[C---:B------:R-:W-:Y:S01]  /*7db0*/  FFMA R12, R99.reuse, R105, R12 ;  /* 0x00000069630c7223 */ /* 0x040fe2000000000c */
[----:B------:R-:W-:Y:S01]  /*7dc0*/  ISETP.GE.AND P4, PT, R98, UR46, PT ;  /* 0x0000002e62007c0c */ /* 0x000fe2000bf86270 */
[----:B------:R0:W-:Y:S01]  /*7dd0*/  @!P2 STG.E.U16 desc[UR60][R228.64+0x30], R2 ;  /* 0x00003002e400a986 */ /* 0x0001e2000c10153c */
[C---:B------:R-:W-:Y:S01]  /*7de0*/  FFMA R13, R99.reuse, R106, R13 ;  /* 0x0000006a630d7223 */ /* 0x040fe2000000000d */
[C---:B------:R-:W-:Y:S01]  /*7df0*/  FFMA R14, R99.reuse, R107, R14 ;  /* 0x0000006b630e7223 */ /* 0x040fe2000000000e */
[C---:B------:R-:W-:Y:S01]  /*7e00*/  FFMA R15, R99.reuse, R108, R15 ;  /* 0x0000006c630f7223 */ /* 0x040fe2000000000f */
[C---:B------:R-:W-:Y:S01]  /*7e10*/  FFMA R16, R99.reuse, R109, R16 ;  /* 0x0000006d63107223 */ /* 0x040fe20000000010 */
[C---:B------:R-:W-:Y:S01]  /*7e20*/  FFMA R17, R99.reuse, R110, R17 ;  /* 0x0000006e63117223 */ /* 0x040fe20000000011 */
[----:B------:R4:W-:Y:S01]  /*7e30*/  @!P0 STG.E.U16 desc[UR60][R222.64+0x30], R43 ;  /* 0x0000302bde008986 */ /* 0x0009e2000c10153c */
[----:B------:R-:W-:Y:S01]  /*7e40*/  FFMA R18, R99, R111, R18 ;  /* 0x0000006f63127223 */ /* 0x000fe20000000012 */
[----:B------:R-:W-:Y:S01]  /*7e50*/  F2FP.F16.F32.PACK_AB R5, R15, R14 ;  /* 0x0000000e0f05723e */ /* 0x000fe200000000ff */
[----:B------:R-:W-:Y:S01]  /*7e60*/  FFMA R19, R99, R112, R19 ;  /* 0x0000007063137223 */ /* 0x000fe20000000013 */
[----:B------:R-:W-:Y:S01]  /*7e70*/  F2FP.F16.F32.PACK_AB R6, R17, R16 ;  /* 0x000000101106723e */ /* 0x000fe200000000ff */
[C---:B------:R-:W-:Y:S01]  /*7e80*/  FFMA R20, R99.reuse, R113, R20 ;  /* 0x0000007163147223 */ /* 0x040fe20000000014 */
[C---:B------:R-:W-:Y:S01]  /*7e90*/  FFMA R21, R99.reuse, R114, R21 ;  /* 0x0000007263157223 */ /* 0x040fe20000000015 */
[----:B------:R-:W-:Y:S01]  /*7ea0*/  FFMA R22, R99, R115, R22 ;  /* 0x0000007363167223 */ /* 0x000fe20000000016 */
[----:B------:R-:W-:Y:S01]  /*7eb0*/  F2FP.F16.F32.PACK_AB R7, R19, R18 ;  /* 0x000000121307723e */ /* 0x000fe200000000ff */
[----:B------:R-:W-:Y:S01]  /*7ec0*/  FFMA R23, R99, R116, R23 ;  /* 0x0000007463177223 */ /* 0x000fe20000000017 */
[----:B--2---:R-:W-:Y:S01]  /*7ed0*/  F2FP.F16.F32.PACK_AB R3, R11, R10 ;  /* 0x0000000a0b03723e */ /* 0x004fe200000000ff */
[----:B------:R-:W-:Y:S01]  /*7ee0*/  FFMA R24, R99, R117, R24 ;  /* 0x0000007563187223 */ /* 0x000fe20000000018 */
[----:B-1----:R-:W-:Y:S01]  /*7ef0*/  F2FP.F16.F32.PACK_AB R36, R21, R20 ;  /* 0x000000141524723e */ /* 0x002fe200000000ff */
[----:B------:R-:W-:Y:S01]  /*7f00*/  FFMA R25, R99, R118, R25 ;  /* 0x0000007663197223 */ /* 0x000fe20000000019 */
[----:B---3--:R-:W-:Y:S01]  /*7f10*/  F2FP.F16.F32.PACK_AB R4, R13, R12 ;  /* 0x0000000c0d04723e */ /* 0x008fe200000000ff */
        /* <DEDUP_REMOVED lines=8> */
[C---:B------:R-:W-:Y:S01]  /*7fa0*/  FFMA R31, R99.reuse, R124, R31 ;  /* 0x0000007c631f7223 */ /* 0x040fe2000000001f */
[----:B------:R-:W-:Y:S01]  /*7fb0*/  FFMA R32, R99, R125, R32 ;  /* 0x0000007d63207223 */ /* 0x000fe20000000020 */
[----:B0-----:R-:W-:Y:S01]  /*7fc0*/  F2FP.F16.F32.PACK_AB R2, R29, R28 ;  /* 0x0000001c1d02723e */ /* 0x001fe200000000ff */
[C---:B------:R-:W-:Y:S01]  /*7fd0*/  FFMA R33, R99.reuse, R126, R33 ;  /* 0x0000007e63217223 */ /* 0x040fe20000000021 */
[----:B------:R-:W-:Y:S01]  /*7fe0*/  FFMA R34, R99, R127, R34 ;  /* 0x0000007f63227223 */ /* 0x000fe20000000022 */
[----:B------:R-:W-:Y:S01]  /*7ff0*/  F2FP.F16.F32.PACK_AB R40, R31, R30 ;  /* 0x0000001e1f28723e */ /* 0x000fe200000000ff */
[----:B------:R-:W-:Y:S01]  /*8000*/  FFMA R35, R99, R128, R35 ;  /* 0x0000008063237223 */ /* 0x000fe20000000023 */
[----:B------:R-:W-:Y:S01]  /*8010*/  BSSY.RECONVERGENT B0, `(.L_x_541) ;  /* 0x000000b000007945 */ /* 0x000fe20003800200 */
[----:B------:R-:W-:Y:S03]  /*8020*/  F2FP.F16.F32.PACK_AB R41, R33, R32 ;  /* 0x000000202129723e */ /* 0x000fe600000000ff */
[----:B------:R-:W-:Y:S01]  /*8030*/  F2FP.F16.F32.PACK_AB R42, R35, R34 ;  /* 0x00000022232a723e */ /* 0x000fe200000000ff */
[----:B----4-:R-:W-:Y:S06]  /*8040*/  @P3 BRA `(.L_x_542) ;  /* 0x00000000001c3947 */ /* 0x010fec0003800000 */
[----:B------:R-:W-:Y:S01]  /*8050*/  VIADD R9, R88, 0x8 ;  /* 0x0000000858097836 */ /* 0x000fe20000000000 */
[----:B------:R-:W-:Y:S01]  /*8060*/  PRMT R112, R0, 0x7632, R112 ;  /* 0x0000763200707816 */ /* 0x000fe20000000070 */
[----:B------:R-:W-:Y:S03]  /*8070*/  VIADD R8, R88, 0x9 ;  /* 0x0000000958087836 */ /* 0x000fe60000000000 */
[----:B------:R-:W-:Y:S02]  /*8080*/  ISETP.GE.OR P2, PT, R9, UR47, P1 ;  /* 0x0000002f09007c0c */ /* 0x000fe40008f46670 */
[----:B------:R-:W-:Y:S11]  /*8090*/  ISETP.GE.OR P0, PT, R8, UR47, P1 ;  /* 0x0000002f08007c0c */ /* 0x000ff60008f06670 */
[----:B------:R0:W-:Y:S04]  /*80a0*/  @!P2 STG.E.U16 desc[UR60][R226.64+0x20], R0 ;  /* 0x00002000e200a986 */ /* 0x0001e8000c10153c */
[----:B------:R0:W-:Y:S02]  /*80b0*/  @!P0 STG.E.U16 desc[UR60][R224.64+0x20], R112 ;  /* 0x00002070e0008986 */ /* 0x0001e4000c10153c */
.L_x_542:
[----:B------:R-:W-:Y:S05]  /*80c0*/  BSYNC.RECONVERGENT B0 ;  /* 0x0000000000007941 */ /* 0x000fea0003800200 */
.L_x_541:
[----:B------:R-:W-:Y:S04]  /*80d0*/  BSSY.RECONVERGENT B0, `(.L_x_543) ;  /* 0x0000009000007945 */ /* 0x000fe80003800200 */
[----:B------:R-:W-:Y:S05]  /*80e0*/  @P4 BRA `(.L_x_544) ;  /* 0x00000000001c4947 */ /* 0x000fea0003800000 */
[C---:B------:R-:W-:Y:S01]  /*80f0*/  VIADD R8, R88.reuse, 0x8 ;  /* 0x0000000858087836 */ /* 0x040fe20000000000 */
[----:B0-----:R-:W-:Y:S01]  /*8100*/  PRMT R112, R3, 0x7632, R112 ;  /* 0x0000763203707816 */ /* 0x001fe20000000070 */
[----:B------:R-:W-:Y:S03]  /*8110*/  VIADD R0, R88, 0x9 ;  /* 0x0000000958007836 */ /* 0x000fe60000000000 */
[----:B------:R-:W-:Y:S02]  /*8120*/  ISETP.GE.OR P2, PT, R8, UR47, P1 ;  /* 0x0000002f08007c0c */ /* 0x000fe40008f46670 */
[----:B------:R-:W-:Y:S11]  /*8130*/  ISETP.GE.OR P0, PT, R0, UR47, P1 ;  /* 0x0000002f00007c0c */ /* 0x000ff60008f06670 */
[----:B------:R1:W-:Y:S04]  /*8140*/  @!P2 STG.E.U16 desc[UR60][R226.64+0x30], R3 ;  /* 0x00003003e200a986 */ /* 0x0003e8000c10153c */
[----:B------:R1:W-:Y:S02]  /*8150*/  @!P0 STG.E.U16 desc[UR60][R224.64+0x30], R112 ;  /* 0x00003070e0008986 */ /* 0x0003e4000c10153c */
.L_x_544:
[----:B------:R-:W-:Y:S05]  /*8160*/  BSYNC.RECONVERGENT B0 ;  /* 0x0000000000007941 */ /* 0x000fea0003800200 */
.L_x_543:
[----:B------:R-:W-:Y:S04]  /*8170*/  BSSY.RECONVERGENT B0, `(.L_x_545) ;  /* 0x0000009000007945 */ /* 0x000fe80003800200 */
[----:B------:R-:W-:Y:S05]  /*8180*/  @P3 BRA `(.L_x_546) ;  /* 0x00000000001c3947 */ /* 0x000fea0003800000 */
[----:B-1----:R-:W-:Y:S01]  /*8190*/  VIADD R3, R88, 0x10 ;  /* 0x0000001058037836 */ /* 0x002fe20000000000 */
[----:B------:R-:W-:Y:S01]  /*81a0*/  PRMT R31, R4, 0x7632, R31 ;  /* 0x00007632041f7816 */ /* 0x000fe2000000001f */
[----:B0-----:R-:W-:Y:S03]  /*81b0*/  VIADD R0, R88, 0x11 ;  /* 0x0000001158007836 */ /* 0x001fe60000000000 */
[----:B------:R-:W-:Y:S02]  /*81c0*/  ISETP.GE.OR P2, PT, R3, UR47, P1 ;  /* 0x0000002f03007c0c */ /* 0x000fe40008f46670 */
[----:B------:R-:W-:Y:S11]  /*81d0*/  ISETP.GE.OR P0, PT, R0, UR47, P1 ;  /* 0x0000002f00007c0c */ /* 0x000ff60008f06670 */
[----:B------:R2:W-:Y:S04]  /*81e0*/  @!P2 STG.E.U16 desc[UR60][R66.64+0x20], R4 ;  /* 0x000020044200a986 */ /* 0x0005e8000c10153c */
[----:B------:R2:W-:Y:S02]  /*81f0*/  @!P0 STG.E.U16 desc[UR60][R62.64+0x20], R31 ;  /* 0x0000201f3e008986 */ /* 0x0005e4000c10153c */
.L_x_546:
[----:B------:R-:W-:Y:S05]  /*8200*/  BSYNC.RECONVERGENT B0 ;  /* 0x0000000000007941 */ /* 0x000fea0003800200 */
.L_x_545:
[----:B------:R-:W-:Y:S04]  /*8210*/  BSSY.RECONVERGENT B0, `(.L_x_547) ;  /* 0x0000009000007945 */ /* 0x000fe80003800200 */
[----:B------:R-:W-:Y:S05]  /*8220*/  @P4 BRA `(.L_x_548) ;  /* 0x00000000001c4947 */ /* 0x000fea0003800000 */
[C---:B-1----:R-:W-:Y:S01]  /*8230*/  VIADD R3, R88.reuse, 0x10 ;  /* 0x0000001058037836 */ /* 0x042fe20000000000 */
[----:B--2---:R-:W-:Y:S01]  /*8240*/  PRMT R31, R5, 0x7632, R31 ;  /* 0x00007632051f7816 */ /* 0x004fe2000000001f */
[----:B0-----:R-:W-:Y:S03]  /*8250*/  VIADD R0, R88, 0x11 ;  /* 0x0000001158007836 */ /* 0x001fe60000000000 */
[----:B------:R-:W-:Y:S02]  /*8260*/  ISETP.GE.OR P2, PT, R3, UR47, P1 ;  /* 0x0000002f03007c0c */ /* 0x000fe40008f46670 */
[----:B------:R-:W-:Y:S11]  /*8270*/  ISETP.GE.OR P0, PT, R0, UR47, P1 ;  /* 0x0000002f00007c0c */ /* 0x000ff60008f06670 */
[----:B------:R3:W-:Y:S04]  /*8280*/  @!P2 STG.E.U16 desc[UR60][R66.64+0x30], R5 ;  /* 0x000030054200a986 */ /* 0x0007e8000c10153c */
[----:B------:R3:W-:Y:S02]  /*8290*/  @!P0 STG.E.U16 desc[UR60][R62.64+0x30], R31 ;  /* 0x0000301f3e008986 */ /* 0x0007e4000c10153c */
.L_x_548:
[----:B------:R-:W-:Y:S05]  /*82a0*/  BSYNC.RECONVERGENT B0 ;  /* 0x0000000000007941 */ /* 0x000fea0003800200 */
.L_x_547:
        /* <DEDUP_REMOVED lines=9> */
.L_x_550:
[----:B------:R-:W-:Y:S05]  /*8340*/  BSYNC.RECONVERGENT B0 ;  /* 0x0000000000007941 */ /* 0x000fea0003800200 */
.L_x_549:
[----:B------:R-:W-:Y:S04]  /*8350*/  BSSY.RECONVERGENT B0, `(.L_x_551) ;  /* 0x0000009000007945 */ /* 0x000fe80003800200 */
[----:B------:R-:W-:Y:S05]  /*8360*/  @P4 BRA `(.L_x_552) ;  /* 0x00000000001c4947 */ /* 0x000fea0003800000 */
[C---:B-1----:R-:W-:Y:S01]  /*8370*/  VIADD R3, R88.reuse, 0x18 ;  /* 0x0000001858037836 */ /* 0x042fe20000000000 */
[----:B----4-:R-:W-:Y:S01]  /*8380*/  PRMT R34, R7, 0x7632, R34 ;  /* 0x0000763207227816 */ /* 0x010fe20000000022 */
[----:B0-----:R-:W-:Y:S03]  /*8390*/  VIADD R0, R88, 0x19 ;  /* 0x0000001958007836 */ /* 0x001fe60000000000 */
[----:B------:R-:W-:Y:S02]  /*83a0*/  ISETP.GE.OR P2, PT, R3, UR47, P1 ;  /* 0x0000002f03007c0c */ /* 0x000fe40008f46670 */
[----:B------:R-:W-:Y:S11]  /*83b0*/  ISETP.GE.OR P0, PT, R0, UR47, P1 ;  /* 0x0000002f00007c0c */ /* 0x000ff60008f06670 */
[----:B------:R0:W-:Y:S04]  /*83c0*/  @!P2 STG.E.U16 desc[UR60][R64.64+0x30], R7 ;  /* 0x000030074000a986 */ /* 0x0001e8000c10153c */
[----:B------:R0:W-:Y:S02]  /*83d0*/  @!P0 STG.E.U16 desc[UR60][R68.64+0x30], R34 ;  /* 0x0000302244008986 */ /* 0x0001e4000c10153c */
.L_x_552:
[----:B------:R-:W-:Y:S05]  /*83e0*/  BSYNC.RECONVERGENT B0 ;  /* 0x0000000000007941 */ /* 0x000fea0003800200 */
.L_x_551:
        /* <DEDUP_REMOVED lines=9> */
.L_x_554:
[----:B------:R-:W-:Y:S05]  /*8480*/  BSYNC.RECONVERGENT B0 ;  /* 0x0000000000007941 */ /* 0x000fea0003800200 */
.L_x_553:
[----:B------:R-:W-:Y:S04]  /*8490*/  BSSY.RECONVERGENT B0, `(.L_x_555) ;  /* 0x0000009000007945 */ /* 0x000fe80003800200 */
[----:B------:R-:W-:Y:S05]  /*84a0*/  @P4 BRA `(.L_x_556) ;  /* 0x00000000001c4947 */ /* 0x000fea0003800000 */
[C---:B-1----:R-:W-:Y:S01]  /*84b0*/  VIADD R3, R88.reuse, 0x20 ;  /* 0x0000002058037836 */ /* 0x042fe20000000000 */
[----:B0-----:R-:W-:Y:S01]  /*84c0*/  PRMT R115, R37, 0x7632, R115 ;  /* 0x0000763225737816 */ /* 0x001fe20000000073 */
[----:B------:R-:W-:Y:S03]  /*84d0*/  VIADD R0, R88, 0x21 ;  /* 0x0000002158007836 */ /* 0x000fe60000000000 */
[----:B------:R-:W-:Y:S02]  /*84e0*/  ISETP.GE.OR P2, PT, R3, UR47, P1 ;  /* 0x0000002f03007c0c */ /* 0x000fe40008f46670 */
[----:B------:R-:W-:Y:S11]  /*84f0*/  ISETP.GE.OR P0, PT, R0, UR47, P1 ;  /* 0x0000002f00007c0c */ /* 0x000ff60008f06670 */
[----:B------:R0:W-:Y:S04]  /*8500*/  @!P2 STG.E.U16 desc[UR60][R232.64+0x30], R37 ;  /* 0x00003025e800a986 */ /* 0x0001e8000c10153c */
[----:B------:R0:W-:Y:S02]  /*8510*/  @!P0 STG.E.U16 desc[UR60][R230.64+0x30], R115 ;  /* 0x00003073e6008986 */ /* 0x0001e4000c10153c */
.L_x_556:
[----:B------:R-:W-:Y:S05]  /*8520*/  BSYNC.RECONVERGENT B0 ;  /* 0x0000000000007941 */ /* 0x000fea0003800200 */
.L_x_555:
        /* <DEDUP_REMOVED lines=9> */
.L_x_558:
[----:B------:R-:W-:Y:S05]  /*85c0*/  BSYNC.RECONVERGENT B0 ;  /* 0x0000000000007941 */ /* 0x000fea0003800200 */
.L_x_557:
        /* <DEDUP_REMOVED lines=9> */
.L_x_560:
[----:B------:R-:W-:Y:S05]  /*8660*/  BSYNC.RECONVERGENT B0 ;  /* 0x0000000000007941 */ /* 0x000fea0003800200 */
.L_x_559:
        /* <DEDUP_REMOVED lines=9> */
.L_x_562:
[----:B------:R-:W-:Y:S05]  /*8700*/  BSYNC.RECONVERGENT B0 ;  /* 0x0000000000007941 */ /* 0x000fea0003800200 */
.L_x_561:
[----:B------:R-:W-:Y:S04]  /*8710*/  BSSY.RECONVERGENT B0, `(.L_x_563) ;  /* 0x0000009000007945 */ /* 0x000fe80003800200 */
[----:B------:R-:W-:Y:S05]  /*8720*/  @P4 BRA `(.L_x_564) ;  /* 0x00000000001c4947 */ /* 0x000fea0003800000 */
[----:B0-----:R-:W-:Y:S01]  /*8730*/  VIADD R2, R88, 0x30 ;  /* 0x0000003058027836 */ /* 0x001fe20000000000 */
[----:B------:R-:W-:Y:S01]  /*8740*/  PRMT R24, R40, 0x7632, R24 ;  /* 0x0000763228187816 */ /* 0x000fe20000000018 */
[----:B------:R-:W-:Y:S03]  /*8750*/  VIADD R0, R88, 0x31 ;  /* 0x0000003158007836 */ /* 0x000fe60000000000 */
[----:B------:R-:W-:Y:S02]  /*8760*/  ISETP.GE.OR P2, PT, R2, UR47, P1 ;  /* 0x0000002f02007c0c */ /* 0x000fe40008f46670 */
[----:B------:R-:W-:Y:S11]  /*8770*/  ISETP.GE.OR P0, PT, R0, UR47, P1 ;  /* 0x0000002f00007c0c */ /* 0x000ff60008f06670 */
[----:B------:R0:W-:Y:S04]  /*8780*/  @!P2 STG.E.U16 desc[UR60][R70.64+0x30], R40 ;  /* 0x000030284600a986 */ /* 0x0001e8000c10153c */
[----:B------:R0:W-:Y:S02]  /*8790*/  @!P0 STG.E.U16 desc[UR60][R48.64+0x30], R24 ;  /* 0x0000301830008986 */ /* 0x0001e4000c10153c */
.L_x_564:
[----:B------:R-:W-:Y:S05]  /*87a0*/  BSYNC.RECONVERGENT B0 ;  /* 0x0000000000007941 */ /* 0x000fea0003800200 */
.L_x_563:
[----:B------:R-:W-:Y:S04]  /*87b0*/  BSSY.RECONVERGENT B0, `(.L_x_565) ;  /* 0x0000009000007945 */ /* 0x000fe80003800200 */
[----:B------:R-:W-:Y:S05]  /*87c0*/  @P3 BRA `(.L_x_566) ;  /* 0x00000000001c3947 */ /* 0x000fea0003800000 */
[C---:B0-----:R-:W-:Y:S01]  /*87d0*/  VIADD R2, R88.reuse, 0x38 ;  /* 0x0000003858027836 */ /* 0x041fe20000000000 */
[----:B------:R-:W-:Y:S01]  /*87e0*/  PRMT R26, R41, 0x7632, R26 ;  /* 0x00007632291a7816 */ /* 0x000fe2000000001a */
[----:B------:R-:W-:Y:S03]  /*87f0*/  VIADD R0, R88, 0x39 ;  /* 0x0000003958007836 */ /* 0x000fe60000000000 */
[----:B------:R-:W-:Y:S02]  /*8800*/  ISETP.GE.OR P2, PT, R2, UR47, P1 ;  /* 0x0000002f02007c0c */ /* 0x000fe40008f46670 */
[----:B------:R-:W-:Y:S11]  /*8810*/  ISETP.GE.OR P0, PT, R0, UR47, P1 ;  /* 0x0000002f00007c0c */ /* 0x000ff60008f06670 */
[----:B------:R0:W-:Y:S04]  /*8820*/  @!P2 STG.E.U16 desc[UR60][R50.64+0x20], R41 ;  /* 0x000020293200a986 */ /* 0x0001e8000c10153c */
[----:B------:R0:W-:Y:S02]  /*8830*/  @!P0 STG.E.U16 desc[UR60][R52.64+0x20], R26 ;  /* 0x0000201a34008986 */ /* 0x0001e4000c10153c */
.L_x_566:
[----:B------:R-:W-:Y:S05]  /*8840*/  BSYNC.RECONVERGENT B0 ;  /* 0x0000000000007941 */ /* 0x000fea0003800200 */
.L_x_565:
        /* <DEDUP_REMOVED lines=9> */
.L_x_568:
[----:B------:R-:W-:Y:S05]  /*88e0*/  BSYNC.RECONVERGENT B0 ;  /* 0x0000000000007941 */ /* 0x000fea0003800200 */
.L_x_567:
[----:B0-----:R-:W-:Y:S01]  /*88f0*/  IADD3 R22, PT, PT, R88, 0x40, RZ ;  /* 0x0000004058167810 */ /* 0x001fe20007ffe0ff */
[----:B------:R-:W-:Y:S06]  /*8900*/  @!P5 BRA `(.L_x_569) ;  /* 0x000000140028d947 */ /* 0x000fec0003800000 */
[----:B------:R-:W-:Y:S01]  /*8910*/  IADD3 R203, P0, PT, R203, 0x40, RZ ;  /* 0x00000040cbcb7810 */ /* 0x000fe20007f1e0ff */
[----:B------:R-:W-:Y:S01]  /*8920*/  IMAD.MOV.U32 R61, RZ, RZ, R201 ;  /* 0x000000ffff3d7224 */ /* 0x000fe200078e00c9 */
[C---:B------:R-:W-:Y:S01]  /*8930*/  SHF.L.U64.HI R27, R96.reuse, 0x4, R97 ;  /* 0x00000004601b7819 */ /* 0x040fe20000010261 */
[----:B------:R-:W-:Y:S02]  /*8940*/  IMAD.SHL.U32 R25, R96, 0x10, RZ ;  /* 0x0000001060197824 */ /* 0x000fe400078e00ff */
[----:B------:R-:W-:Y:S02]  /*8950*/  IMAD.X R23, RZ, RZ, UR63, P0 ;  /* 0x0000003fff177e24 */ /* 0x000fe400080e06ff */
[-C--:B------:R-:W-:Y:S04]  /*8960*/  IMAD.WIDE.U32 R60, R203, R96.reuse, R60 ;  /* 0x00000060cb3c7225 */ /* 0x080fe800078e003c */
[----:B------:R-:W-:Y:S01]  /*8970*/  IMAD R24, R23, R96, RZ ;  /* 0x0000006017187224 */ /* 0x000fe200078e02ff */
[----:B------:R-:W-:Y:S01]  /*8980*/  LEA R2, P0, R60, UR52, 0x1 ;  /* 0x000000343c027c11 */ /* 0x000fe2000f8008ff */
[----:B------:R-:W-:Y:S02]  /*8990*/  VIADD R23, R88, 0x48 ;  /* 0x0000004858177836 */ /* 0x000fe40000000000 */
[----:B------:R-:W-:Y:S01]  /*89a0*/  IMAD R24, R203, R97, R24 ;  /* 0x00000061cb187224 */ /* 0x000fe200078e0218 */
[-C--:B----4-:R-:W-:Y:S01]  /*89b0*/  IADD3 R34, P2, PT, R2, R25.reuse, RZ ;  /* 0x0000001902227210 */ /* 0x090fe20007f5e0ff */
[----:B------:R-:W-:Y:S01]  /*89c0*/  VIADD R26, R88, 0x49 ;  /* 0x00000049581a7836 */ /* 0x000fe20000000000 */
[----:B------:R-:W-:Y:S01]  /*89d0*/  ISETP.GE.OR P3, PT, R23, UR47, P1 ;  /* 0x0000002f17007c0c */ /* 0x000fe20008f66670 */
[----:B------:R-:W-:Y:S02]  /*89e0*/  IMAD.IADD R23, R61, 0x1, R24 ;  /* 0x000000013d177824 */ /* 0x000fe400078e0218 */
[----:B------:R-:W-:Y:S01]  /*89f0*/  IMAD.SHL.U32 R37, R96, 0x20, RZ ;  /* 0x0000002060257824 */ /* 0x000fe200078e00ff */
[----:B------:R-:W-:Y:S01]  /*8a00*/  ISETP.GE.OR P4, PT, R56, UR46, P3 ;  /* 0x0000002e38007c0c */ /* 0x000fe20009f86670 */
[----:B------:R-:W-:Y:S01]  /*8a10*/  VIADD R0, R88, 0x70 ;  /* 0x0000007058007836 */ /* 0x000fe20000000000 */
[----:B-1----:R-:W-:Y:S01]  /*8a20*/  LEA.HI.X R3, R60, UR53, R23, 0x1, P0 ;  /* 0x000000353c037c11 */ /* 0x002fe200080f0c17 */
[----:B------:R-:W-:Y:S01]  /*8a30*/  VIADD R23, R88, 0x50 ;  /* 0x0000005058177836 */ /* 0x000fe20000000000 */
[----:B------:R-:W-:Y:S03]  /*8a40*/  ISETP.GE.OR P0, PT, R183, UR46, P3 ;  /* 0x0000002eb7007c0c */ /* 0x000fe60009f06670 */
[----:B------:R-:W-:Y:S01]  /*8a50*/  IMAD.X R35, R3, 0x1, R27, P2 ;  /* 0x0000000103237824 */ /* 0x000fe200010e061b */
[----:B------:R-:W-:Y:S01]  /*8a60*/  ISETP.GE.OR P2, PT, R206, UR46, P3 ;  /* 0x0000002ece007c0c */ /* 0x000fe20009f46670 */
[C-C-:B--23--:R-:W-:Y:S01]  /*8a70*/  IMAD.WIDE.U32 R4, R96.reuse, 0x12, R2.reuse ;  /* 0x0000001260047825 */ /* 0x14cfe200078e0002 */
[----:B------:R-:W-:Y:S03]  /*8a80*/  ISETP.GE.OR P5, PT, R23, UR47, P1 ;  /* 0x0000002f17007c0c */ /* 0x000fe60008fa6670 */
[----:B------:R-:W2:Y:S01]  /*8a90*/  @!P4 LDG.E.U16 R33, desc[UR60][R34.64] ;  /* 0x0000003c2221c981 */ /* 0x000ea2000c1e1500 */
[----:B------:R-:W-:Y:S01]  /*8aa0*/  ISETP.GE.OR P6, PT, R183, UR46, P5 ;  /* 0x0000002eb7007c0c */ /* 0x000fe2000afc6670 */
[C-C-:B------:R-:W-:Y:S02]  /*8ab0*/  IMAD.WIDE.U32 R6, R96.reuse, 0x22, R2.reuse ;  /* 0x0000002260067825 */ /* 0x140fe400078e0002 */
[----:B------:R-:W3:Y:S02]  /*8ac0*/  @!P0 LDG.E.U16 R31, desc[UR60][R34.64+0x10] ;  /* 0x0000103c221f8981 */ /* 0x000ee4000c1e1500 */
[C-C-:B------:R-:W-:Y:S02]  /*8ad0*/  IMAD.WIDE.U32 R8, R96.reuse, 0x32, R2.reuse ;  /* 0x0000003260087825 */ /* 0x140fe400078e0002 */
[----:B------:R-:W4:Y:S02]  /*8ae0*/  @!P2 LDG.E.U16 R29, desc[UR60][R34.64+0x20] ;  /* 0x0000203c221da981 */ /* 0x000f24000c1e1500 */
[C-C-:B------:R-:W-:Y:S04]  /*8af0*/  IMAD.WIDE.U32 R10, R96.reuse, 0x42, R2.reuse ;  /* 0x00000042600a7825 */ /* 0x140fe800078e0002 */
[C-C-:B------:R-:W-:Y:S04]  /*8b00*/  IMAD.WIDE.U32 R12, R96.reuse, 0x50, R2.reuse ;  /* 0x00000050600c7825 */ /* 0x140fe800078e0002 */
[C-C-:B------:R-:W-:Y:S04]  /*8b10*/  IMAD.WIDE.U32 R14, R96.reuse, 0x52, R2.reuse ;  /* 0x00000052600e7825 */ /* 0x140fe800078e0002 */
[C-C-:B------:R-:W-:Y:S04]  /*8b20*/  IMAD.WIDE.U32 R18, R96.reuse, 0x62, R2.reuse ;  /* 0x0000006260127825 */ /* 0x140fe800078e0002 */
[----:B------:R-:W-:Y:S01]  /*8b30*/  IMAD.WIDE.U32 R20, R96, 0x70, R2 ;  /* 0x0000007060147825 */ /* 0x000fe200078e0002 */
[----:B--2---:R-:W-:Y:S02]  /*8b40*/  @!P4 PRMT R158, R33, 0x7610, R158 ;  /* 0x00007610219ec816 */ /* 0x004fe4000000009e */
[----:B------:R-:W-:Y:S02]  /*8b50*/  ISETP.GE.OR P4, PT, R206, UR46, P5 ;  /* 0x0000002ece007c0c */ /* 0x000fe4000af86670 */
[----:B---3--:R-:W-:Y:S02]  /*8b60*/  @!P0 PRMT R156, R31, 0x7610, R156 ;  /* 0x000076101f9c8816 */ /* 0x008fe4000000009c */
[-C--:B------:R-:W-:Y:S02]  /*8b70*/  @!P6 IADD3 R28, P0, PT, R34, R25.reuse, RZ ;  /* 0x00000019221ce210 */ /* 0x080fe40007f1e0ff */
[----:B----4-:R-:W-:Y:S02]  /*8b80*/  @!P2 PRMT R142, R29, 0x7610, R142 ;  /* 0x000076101d8ea816 */ /* 0x010fe4000000008e */
[----:B------:R-:W-:Y:S01]  /*8b90*/  P2R R24, PR, RZ, 0x10 ;  /* 0x00000010ff187803 */ /* 0x000fe20000000000 */
[C-C-:B------:R-:W-:Y:S01]  /*8ba0*/  @!P6 IMAD.X R29, R35.reuse, 0x1, R27.reuse, P0 ;  /* 0x00000001231de824 */ /* 0x140fe200000e061b */
[----:B------:R-:W-:Y:S03]  /*8bb0*/  ISETP.GE.OR P2, PT, R26, UR47, P1 ;  /* 0x0000002f1a007c0c */ /* 0x000fe60008f46670 */
[-C--:B------:R-:W-:Y:S01]  /*8bc0*/  @!P4 IADD3 R32, P0, PT, R34, R25.reuse, RZ ;  /* 0x000000192220c210 */ /* 0x080fe20007f1e0ff */
[----:B------:R-:W2:Y:S04]  /*8bd0*/  @!P6 LDG.E.U16 R28, desc[UR60][R28.64+0x10] ;  /* 0x0000103c1c1ce981 */ /* 0x000ea8000c1e1500 */
[--C-:B------:R-:W-:Y:S01]  /*8be0*/  @!P4 IMAD.X R33, R35, 0x1, R27.reuse, P0 ;  /* 0x000000012321c824 */ /* 0x100fe200000e061b */
[----:B------:R-:W-:Y:S11]  /*8bf0*/  ISETP.GE.OR P4, PT, R98, UR46, P5 ;  /* 0x0000002e62007c0c */ /* 0x000ff6000af86670 */
[----:B------:R-:W-:Y:S02]  /*8c00*/  @!UPT UIADD3 URZ, UPT, UPT, URZ, URZ, URZ ;  /* 0x000000fffffff290 */ /* 0x000fe4000fffe0ff */
[----:B------:R-:W-:Y:S01]  /*8c10*/  @!P4 IADD3 R30, P0, PT, R34, R25, RZ ;  /* 0x00000019221ec210 */ /* 0x000fe20007f1e0ff */
[----:B------:R-:W-:Y:S04]  /*8c20*/  IMAD R25, R97, 0x12, RZ ;  /* 0x0000001261197824 */ /* 0x000fe800078e02ff */
[----:B------:R-:W-:Y:S01]  /*8c30*/  @!P4 IMAD.X R31, R35, 0x1, R27, P0 ;  /* 0x00000001231fc824 */ /* 0x000fe200000e061b */
[----:B------:R-:W-:Y:S01]  /*8c40*/  ISETP.GE.OR P0, PT, R98, UR46, P3 ;  /* 0x0000002e62007c0c */ /* 0x000fe20009f06670 */
[----:B------:R-:W-:Y:S01]  /*8c50*/  IMAD.IADD R5, R25, 0x1, R5 ;  /* 0x0000000119057824 */ /* 0x000fe200078e0205 */
[----:B------:R-:W-:Y:S11]  /*8c60*/  ISETP.NE.AND P3, PT, R24, RZ, PT ;  /* 0x000000ff1800720c */ /* 0x000ff60003f65270 */
[----:B------:R-:W3:Y:S04]  /*8c70*/  @!P0 LDG.E.U16 R24, desc[UR60][R34.64+0x30] ;  /* 0x0000303c22188981 */ /* 0x000ee8000c1e1500 */
[----:B------:R-:W4:Y:S01]  /*8c80*/  @!P3 LDG.E.U16 R27, desc[UR60][R32.64+0x20] ;  /* 0x0000203c201bb981 */ /* 0x000f22000c1e1500 */
[----:B--2---:R-:W-:Y:S02]  /*8c90*/  @!P6 PRMT R155, R28, 0x7610, R155 ;  /* 0x000076101c9be816 */ /* 0x004fe4000000009b */
[----:B---3--:R-:W-:Y:S02]  /*8ca0*/  @!P0 PRMT R141, R24, 0x7610, R141 ;  /* 0x00007610188d8816 */ /* 0x008fe4000000008d */
[----:B------:R-:W-:Y:S01]  /*8cb0*/  ISETP.GE.OR P0, PT, R56, UR46, P2 ;  /* 0x0000002e38007c0c */ /* 0x000fe20009706670 */
[----:B------:R-:W2:Y:S01]  /*8cc0*/  @!P4 LDG.E.U16 R24, desc[UR60][R30.64+0x30] ;  /* 0x0000303c1e18c981 */ /* 0x000ea2000c1e1500 */
[----:B----4-:R-:W-:Y:S01]  /*8cd0*/  @!P3 PRMT R140, R27, 0x7610, R140 ;  /* 0x000076101b8cb816 */ /* 0x010fe2000000008c */
[----:B------:R-:W-:Y:S10]  /*8ce0*/  IMAD R27, R97, 0x30, RZ ;  /* 0x00000030611b7824 */ /* 0x000ff400078e02ff */
[----:B------:R-:W3:Y:S01]  /*8cf0*/  @!P0 LDG.E.U16 R25, desc[UR60][R4.64] ;  /* 0x0000003c04198981 */ /* 0x000ee2000c1e1500 */
[----:B--2---:R-:W-:Y:S02]  /*8d00*/  @!P4 PRMT R139, R24, 0x7610, R139 ;  /* 0x00007610188bc816 */ /* 0x004fe4000000008b */
[----:B---3--:R-:W-:Y:S02]  /*8d10*/  @!P0 PRMT R158, R158, 0x5410, R25 ;  /* 0x000054109e9e8816 */ /* 0x008fe40000000019 */
        /* <DEDUP_REMOVED lines=9> */
[----:B------:R-:W-:Y:S04]  /*8db0*/  ISETP.GE.OR P0, PT, R98, UR46, P2 ;  /* 0x0000002e62007c0c */ /* 0x000fe80009706670 */
[----:B------:R-:W-:Y:S01]  /*8dc0*/  ISETP.GE.OR P5, PT, R25, UR47, P1 ;  /* 0x0000002f19007c0c */ /* 0x000fe20008fa6670 */
[----:B------:R-:W-:Y:S03]  /*8dd0*/  IMAD R25, R97, 0x22, RZ ;  /* 0x0000002261197824 */ /* 0x000fe600078e02ff */
[----:B------:R-:W-:Y:S01]  /*8de0*/  ISETP.GE.OR P2, PT, R206, UR46, P5 ;  /* 0x0000002ece007c0c */ /* 0x000fe2000af46670 */
[----:B------:R-:W-:Y:S01]  /*8df0*/  IMAD.IADD R7, R25, 0x1, R7 ;  /* 0x0000000119077824 */ /* 0x000fe200078e0207 */
[----:B------:R-:W-:Y:S03]  /*8e00*/  ISETP.GE.OR P3, PT, R98, UR46, P5 ;  /* 0x0000002e62007c0c */ /* 0x000fe6000af66670 */
[----:B------:R-:W2:Y:S08]  /*8e10*/  @!P0 LDG.E.U16 R26, desc[UR60][R4.64+0x30] ;  /* 0x0000303c041a8981 */ /* 0x000eb0000c1e1500 */
[----:B------:R-:W3:Y:S04]  /*8e20*/  @!P2 LDG.E.U16 R25, desc[UR60][R6.64+0x20] ;  /* 0x0000203c0619a981 */ /* 0x000ee8000c1e1500 */
[----:B------:R-:W4:Y:S01]  /*8e30*/  @!P3 LDG.E.U16 R24, desc[UR60][R6.64+0x30] ;  /* 0x0000303c0618b981 */ /* 0x000f22000c1e1500 */
[----:B--2---:R-:W-:Y:S01]  /*8e40*/  @!P0 PRMT R141, R141, 0x5410, R26 ;  /* 0x000054108d8d8816 */ /* 0x004fe2000000001a */
[----:B------:R-:W-:Y:S01]  /*8e50*/  VIADD R26, R88, 0x60 ;  /* 0x00000060581a7836 */ /* 0x000fe20000000000 */
[C---:B------:R-:W-:Y:S04]  /*8e60*/  ISETP.GE.OR P0, PT, R183.reuse, UR46, P5 ;  /* 0x0000002eb7007c0c */ /* 0x040fe8000af06670 */
[----:B------:R-:W-:Y:S02]  /*8e70*/  ISETP.GE.OR P4, PT, R26, UR47, P1 ;  /* 0x0000002f1a007c0c */ /* 0x000fe40008f86670 */
[----:B---3--:R-:W-:Y:S02]  /*8e80*/  @!P2 PRMT R140, R140, 0x5410, R25 ;  /* 0x000054108c8ca816 */ /* 0x008fe40000000019 */
[----:B------:R-:W-:Y:S02]  /*8e90*/  ISETP.GE.OR P6, PT, R183, UR46, P4 ;  /* 0x0000002eb7007c0c */ /* 0x000fe4000a7c6670 */
[----:B------:R-:W-:Y:S02]  /*8ea0*/  SHF.L.U64.HI R25, R96, 0x5, R97 ;  /* 0x0000000560197819 */ /* 0x000fe40000010261 */
[----:B------:R-:W-:Y:S01]  /*8eb0*/  ISETP.GE.OR P2, PT, R206, UR46, P4 ;  /* 0x0000002ece007c0c */ /* 0x000fe2000a746670 */
[----:B------:R-:W2:Y:S01]  /*8ec0*/  @!P0 LDG.E.U16 R28, desc[UR60][R6.64+0x10] ;  /* 0x0000103c061c8981 */ /* 0x000ea2000c1e1500 */
[----:B------:R-:W-:Y:S02]  /*8ed0*/  P2R R26, PR, RZ, 0x40 ;  /* 0x00000040ff1a7803 */ /* 0x000fe40000000000 */
[----:B----4-:R-:W-:Y:S02]  /*8ee0*/  @!P3 PRMT R139, R139, 0x5410, R24 ;  /* 0x000054108b8bb816 */ /* 0x010fe40000000018 */
[----:B------:R-:W-:Y:S02]  /*8ef0*/  P2R R24, PR, RZ, 0x4 ;  /* 0x00000004ff187803 */ /* 0x000fe40000000000 */
[----:B--2---:R-:W-:Y:S02]  /*8f00*/  @!P0 PRMT R155, R155, 0x5410, R28 ;  /* 0x000054109b9b8816 */ /* 0x004fe4000000001c */
[-C--:B------:R-:W-:Y:S05]  /*8f10*/  IADD3 R32, P0, PT, R2, R37.reuse, RZ ;  /* 0x0000002502207210 */ /* 0x080fea0007f1e0ff */
[--C-:B------:R-:W-:Y:S01]  /*8f20*/  IMAD.X R33, R3, 0x1, R25.reuse, P0 ;  /* 0x0000000103217824 */ /* 0x100fe200000e0619 */
[-C--:B------:R-:W-:Y:S05]  /*8f30*/  @!P6 IADD3 R40, P0, PT, R32, R37.reuse, RZ ;  /* 0x000000252028e210 */ /* 0x080fea0007f1e0ff */
[C-C-:B------:R-:W-:Y:S01]  /*8f40*/  @!P6 IMAD.X R41, R33.reuse, 0x1, R25.reuse, P0 ;  /* 0x000000012129e824 */ /* 0x140fe200000e0619 */
[----:B------:R-:W-:Y:S02]  /*8f50*/  ISETP.GE.OR P6, PT, R98, UR46, P4 ;  /* 0x0000002e62007c0c */ /* 0x000fe4000a7c6670 */
[-C--:B------:R-:W-:Y:S02]  /*8f60*/  @!P2 IADD3 R38, P0, PT, R32, R37.reuse, RZ ;  /* 0x000000252026a210 */ /* 0x080fe40007f1e0ff */
[----:B------:R-:W-:Y:S03]  /*8f70*/  P2R R28, PR, RZ, 0x40 ;  /* 0x00000040ff1c7803 */ /* 0x000fe60000000000 */
[--C-:B------:R-:W-:Y:S01]  /*8f80*/  @!P2 IMAD.X R39, R33, 0x1, R25.reuse, P0 ;  /* 0x000000012127a824 */ /* 0x100fe200000e0619 */
[----:B------:R-:W-:Y:S01]  /*8f90*/  ISETP.GE.OR P2, PT, R23, UR47, P1 ;  /* 0x0000002f17007c0c */ /* 0x000fe20008f46670 */
[----:B------:R-:W-:Y:S04]  /*8fa0*/  VIADD R23, R88, 0x58 ;  /* 0x0000005858177836 */ /* 0x000fe80000000000 */
[----:B------:R-:W-:Y:S02]  /*8fb0*/  @!P6 IADD3 R36, P0, PT, R32, R37, RZ ;  /* 0x000000252024e210 */ /* 0x000fe40007f1e0ff */
[----:B------:R-:W-:Y:S03]  /*8fc0*/  ISETP.GE.OR P3, PT, R23, UR47, P1 ;  /* 0x0000002f17007c0c */ /* 0x000fe60008f66670 */
[----:B------:R-:W-:Y:S01]  /*8fd0*/  @!P6 IMAD.X R37, R33, 0x1, R25, P0 ;  /* 0x000000012125e824 */ /* 0x000fe200000e0619 */
[----:B------:R-:W-:Y:S11]  /*8fe0*/  ISETP.GE.OR P0, PT, R56, UR46, P2 ;  /* 0x0000002e38007c0c */ /* 0x000ff60009706670 */
[----:B------:R-:W-:Y:S02]  /*8ff0*/  @!UPT UIADD3 URZ, UPT, UPT, URZ, URZ, URZ ;  /* 0x000000fffffff290 */ /* 0x000fe4000fffe0ff */
[----:B------:R-:W2:Y:S02]  /*9000*/  @!P0 LDG.E.U16 R30, desc[UR60][R32.64] ;  /* 0x0000003c201e8981 */ /* 0x000ea4000c1e1500 */
[----:B--2---:R-:W-:Y:S01]  /*9010*/  @!P0 PRMT R157, R30, 0x7610, R157 ;  /* 0x000076101e9d8816 */ /* 0x004fe2000000009d */
[----:B------:R-:W-:Y:S01]  /*9020*/  IMAD.WIDE.U32 R30, R96, 0x30, RZ ;  /* 0x00000030601e7825 */ /* 0x000fe200078e00ff */
[----:B------:R-:W-:Y:S03]  /*9030*/  ISETP.GE.OR P0, PT, R56, UR46, P4 ;  /* 0x0000002e38007c0c */ /* 0x000fe6000a706670 */
[----:B------:R-:W-:Y:S10]  /*9040*/  IMAD.IADD R27, R31, 0x1, R27 ;  /* 0x000000011f1b7824 */ /* 0x000ff400078e021b */
[C---:B------:R-:W-:Y:S04]  /*9050*/  @!P0 LEA R34, P2, R96.reuse, R2, 0x6 ;  /* 0x0000000260228211 */ /* 0x040fe800078430ff */
[-C--:B------:R-:W-:Y:S02]  /*9060*/  @!P0 LEA.HI.X R35, R96, R3.reuse, R97, 0x6, P2 ;  /* 0x0000000360238211 */ /* 0x080fe400010f3461 */
[----:B------:R-:W-:Y:S02]  /*9070*/  ISETP.GE.OR P2, PT, R56, UR46, P5 ;  /* 0x0000002e38007c0c */ /* 0x000fe4000af46670 */
[----:B------:R-:W-:Y:S01]  /*9080*/  ISETP.NE.AND P5, PT, R24, RZ, PT ;  /* 0x000000ff1800720c */ /* 0x000fe20003fa5270 */
[----:B------:R-:W2:Y:S10]  /*9090*/  @!P0 LDG.E.U16 R25, desc[UR60][R34.64] ;  /* 0x0000003c22198981 */ /* 0x000eb4000c1e1500 */
[----:B------:R-:W3:Y:S01]  /*90a0*/  @!P2 LDG.E.U16 R24, desc[UR60][R6.64] ;  /* 0x0000003c0618a981 */ /* 0x000ee2000c1e1500 */
[----:B--2---:R-:W-:Y:S02]  /*90b0*/  @!P0 PRMT R152, R25, 0x7610, R152 ;  /* 0x0000761019988816 */ /* 0x004fe40000000098 */
[-C--:B------:R-:W-:Y:S05]  /*90c0*/  IADD3 R42, P0, PT, R2, R30.reuse, RZ ;  /* 0x0000001e022a7210 */ /* 0x080fea0007f1e0ff */
[----:B------:R-:W-:Y:S01]  /*90d0*/  IMAD.X R43, R3, 0x1, R27, P0 ;  /* 0x00000001032b7824 */ /* 0x000fe200000e061b */
[----:B------:R-:W-:Y:S02]  /*90e0*/  ISETP.GE.OR P0, PT, R56, UR46, P3 ;  /* 0x0000002e38007c0c */ /* 0x000fe40009f06670 */
[----:B---3--:R-:W-:Y:S11]  /*90f0*/  @!P2 PRMT R157, R157, 0x5410, R24 ;  /* 0x000054109d9da816 */ /* 0x008ff60000000018 */
        /* <DEDUP_REMOVED lines=10> */
[----:B------:R-:W-:Y:S04]  /*91a0*/  ISETP.GE.OR P0, PT, R0, UR47, P1 ;  /* 0x0000002f00007c0c */ /* 0x000fe80008f06670 */
[----:B------:R-:W-:Y:S02]  /*91b0*/  ISETP.GE.OR P4, PT, R183, UR46, P0 ;  /* 0x0000002eb7007c0c */ /* 0x000fe40008786670 */
[----:B------:R-:W-:Y:S02]  /*91c0*/  ISETP.GE.OR P6, PT, R206, UR46, P0 ;  /* 0x0000002ece007c0c */ /* 0x000fe400087c6670 */
[----:B------:R-:W-:Y:S02]  /*91d0*/  P2R R23, PR, RZ, 0x10 ;  /* 0x00000010ff177803 */ /* 0x000fe40000000000 */
[----:B------:R-:W-:Y:S07]  /*91e0*/  P2R R24, PR, RZ, 0x40 ;  /* 0x00000040ff187803 */ /* 0x000fee0000000000 */
[CC--:B------:R-:W-:Y:S05]  /*91f0*/  @!P4 IADD3 R34, P2, PT, R42.reuse, R30.reuse, RZ ;  /* 0x0000001e2a22c210 */ /* 0x0c0fea0007f5e0ff */
[C-C-:B------:R-:W-:Y:S01]  /*9200*/  @!P4 IMAD.X R35, R43.reuse, 0x1, R27.reuse, P2 ;  /* 0x000000012b23c824 */ /* 0x140fe200010e061b */
[-C--:B------:R-:W-:Y:S05]  /*9210*/  @!P6 IADD3 R32, P2, PT, R42, R30.reuse, RZ ;  /* 0x0000001e2a20e210 */ /* 0x080fea0007f5e0ff */
[C---:B------:R-:W-:Y:S01]  /*9220*/  @!P6 IMAD.X R33, R43.reuse, 0x1, R27, P2 ;  /* 0x000000012b21e824 */ /* 0x040fe200010e061b */
[----:B------:R-:W-:Y:S01]  /*9230*/  ISETP.GE.OR P6, PT, R98, UR46, P0 ;  /* 0x0000002e62007c0c */ /* 0x000fe200087c6670 */
[----:B------:R-:W2:Y:S01]  /*9240*/  @!P4 LDG.E.U16 R35, desc[UR60][R34.64+0x10] ;  /* 0x0000103c2223c981 */ /* 0x000ea2000c1e1500 */
[----:B------:R-:W-:Y:S02]  /*9250*/  ISETP.GE.OR P0, PT, R56, UR46, P0 ;  /* 0x0000002e38007c0c */ /* 0x000fe40008706670 */
[----:B------:R-:W-:Y:S02]  /*9260*/  P2R R25, PR, RZ, 0x40 ;  /* 0x00000040ff197803 */ /* 0x000fe40000000000 */
[----:B------:R-:W-:Y:S07]  /*9270*/  ISETP.GE.AND P4, PT, R22, UR47, PT ;  /* 0x0000002f16007c0c */ /* 0x000fee000bf86270 */
[----:B------:R-:W-:Y:S02]  /*9280*/  @!P6 IADD3 R30, P2, PT, R42, R30, RZ ;  /* 0x0000001e2a1ee210 */ /* 0x000fe40007f5e0ff */
[----:B------:R-:W-:Y:S04]  /*9290*/  @!P0 IMAD.WIDE.U32 R16, R96, 0x60, R2 ;  /* 0x0000006060108825 */ /* 0x000fe800078e0002 */
[----:B------:R-:W-:Y:S01]  /*92a0*/  @!P6 IMAD.X R31, R43, 0x1, R27, P2 ;  /* 0x000000012b1fe824 */ /* 0x000fe200010e061b */
[----:B------:R-:W-:Y:S01]  /*92b0*/  ISETP.GE.OR P2, PT, R98, UR46, P3 ;  /* 0x0000002e62007c0c */ /* 0x000fe20009f46670 */
[----:B------:R-:W-:Y:S01]  /*92c0*/  IMAD R27, R97, 0x32, RZ ;  /* 0x00000032611b7824 */ /* 0x000fe200078e02ff */
[----:B------:R-:W-:Y:S03]  /*92d0*/  ISETP.NE.AND P6, PT, R28, RZ, PT ;  /* 0x000000ff1c00720c */ /* 0x000fe60003fc5270 */
[----:B------:R-:W-:Y:S02]  /*92e0*/  IMAD.IADD R9, R27, 0x1, R9 ;  /* 0x000000011b097824 */ /* 0x000fe400078e0209 */
[----:B------:R-:W-:Y:S05]  /*92f0*/  VIADD R27, R88, 0x59 ;  /* 0x00000059581b7836 */ /* 0x000fea0000000000 */
[----:B------:R-:W-:Y:S01]  /*9300*/  ISETP.GE.OR P3, PT, R27, UR47, P1 ;  /* 0x0000002f1b007c0c */ /* 0x000fe20008f66670 */
[----:B------:R-:W3:Y:S04]  /*9310*/  @!P2 LDG.E.U16 R28, desc[UR60][R42.64+0x30] ;  /* 0x0000303c2a1ca981 */ /* 0x000ee8000c1e1500 */
[----:B------:R-:W4:Y:S01]  /*9320*/  @!P6 LDG.E.U16 R29, desc[UR60][R36.64+0x30] ;  /* 0x0000303c241de981 */ /* 0x000f22000c1e1500 */
[----:B---3--:R-:W-:Y:S02]  /*9330*/  @!P2 PRMT R137, R28, 0x7610, R137 ;  /* 0x000076101c89a816 */ /* 0x008fe40000000089 */
[----:B------:R-:W-:Y:S02]  /*9340*/  ISETP.GE.OR P2, PT, R56, UR46, P3 ;  /* 0x0000002e38007c0c */ /* 0x000fe40009f46670 */
[----:B----4-:R-:W-:Y:S02]  /*9350*/  @!P6 PRMT R134, R29, 0x7610, R134 ;  /* 0x000076101d86e816 */ /* 0x010fe40000000086 */
[----:B------:R-:W-:Y:S09]  /*9360*/  ISETP.NE.AND P6, PT, R25, RZ, PT ;  /* 0x000000ff1900720c */ /* 0x000ff20003fc5270 */
[----:B------:R-:W3:Y:S04]  /*9370*/  @!P2 LDG.E.U16 R27, desc[UR60][R8.64] ;  /* 0x0000003c081ba981 */ /* 0x000ee8000c1e1500 */
[----:B------:R-:W4:Y:S01]  /*9380*/  @!P6 LDG.E.U16 R30, desc[UR60][R30.64+0x30] ;  /* 0x0000303c1e1ee981 */ /* 0x000f22000c1e1500 */
[----:B---3--:R-:W-:Y:S02]  /*9390*/  @!P2 PRMT R154, R154, 0x5410, R27 ;  /* 0x000054109a9aa816 */ /* 0x008fe4000000001b */
[C---:B------:R-:W-:Y:S02]  /*93a0*/  ISETP.GE.OR P2, PT, R183.reuse, UR46, P3 ;  /* 0x0000002eb7007c0c */ /* 0x040fe40009f46670 */
[----:B----4-:R-:W-:Y:S02]  /*93b0*/  @!P6 PRMT R129, R30, 0x7610, R129 ;  /* 0x000076101e81e816 */ /* 0x010fe40000000081 */
[----:B------:R-:W-:Y:S09]  /*93c0*/  ISETP.GE.OR P6, PT, R183, UR46, P4 ;  /* 0x0000002eb7007c0c */ /* 0x000ff2000a7c6670 */
[----:B------:R-:W3:Y:S02]  /*93d0*/  @!P2 LDG.E.U16 R28, desc[UR60][R8.64+0x10] ;  /* 0x0000103c081ca981 */ /* 0x000ee4000c1e1500 */
[----:B---3--:R-:W-:Y:S02]  /*93e0*/  @!P2 PRMT R153, R153, 0x5410, R28 ;  /* 0x000054109999a816 */ /* 0x008fe4000000001c */
[----:B------:R-:W-:Y:S11]  /*93f0*/  ISETP.GE.OR P2, PT, R206, UR46, P3 ;  /* 0x0000002ece007c0c */ /* 0x000ff60009f46670 */
[----:B------:R-:W-:Y:S02]  /*9400*/  @!UPT UIADD3 URZ, UPT, UPT, URZ, URZ, URZ ;  /* 0x000000fffffff290 */ /* 0x000fe4000fffe0ff */
[----:B------:R-:W3:Y:S02]  /*9410*/  @!P2 LDG.E.U16 R27, desc[UR60][R8.64+0x20] ;  /* 0x0000203c081ba981 */ /* 0x000ee4000c1e1500 */
[----:B---3--:R-:W-:Y:S02]  /*9420*/  @!P2 PRMT R138, R138, 0x5410, R27 ;  /* 0x000054108a8aa816 */ /* 0x008fe4000000001b */
[----:B------:R-:W-:Y:S01]  /*9430*/  ISETP.GE.OR P2, PT, R98, UR46, P3 ;  /* 0x0000002e62007c0c */ /* 0x000fe20009f46670 */
[----:B------:R-:W3:Y:S01]  /*9440*/  @!P5 LDG.E.U16 R27, desc[UR60][R38.64+0x20] ;  /* 0x0000203c261bd981 */ /* 0x000ee2000c1e1500 */
[----:B------:R-:W-:Y:S11]  /*9450*/  ISETP.NE.AND P3, PT, R26, RZ, PT ;  /* 0x000000ff1a00720c */ /* 0x000ff60003f65270 */
[----:B------:R-:W4:Y:S01]  /*9460*/  @!P2 LDG.E.U16 R26, desc[UR60][R8.64+0x30] ;  /* 0x0000303c081aa981 */ /* 0x000f22000c1e1500 */
[----:B---3--:R-:W-:Y:S01]  /*9470*/  @!P5 PRMT R136, R27, 0x7610, R136 ;  /* 0x000076101b88d816 */ /* 0x008fe20000000088 */
[----:B------:R-:W-:Y:S04]  /*9480*/  IMAD R27, R97, 0x42, RZ ;  /* 0x00000042611b7824 */ /* 0x000fe800078e02ff */
[----:B------:R-:W-:Y:S01]  /*9490*/  IMAD.IADD R11, R27, 0x1, R11 ;  /* 0x000000011b0b7824 */ /* 0x000fe200078e020b */
[----:B----4-:R-:W-:Y:S02]  /*94a0*/  @!P2 PRMT R137, R137, 0x5410, R26 ;  /* 0x000054108989a816 */ /* 0x010fe4000000001a */
[----:B------:R-:W3:Y:S02]  /*94b0*/  @!P3 LDG.E.U16 R26, desc[UR60][R40.64+0x10] ;  /* 0x0000103c281ab981 */ /* 0x000ee4000c1e1500 */
[----:B---3--:R-:W-:Y:S01]  /*94c0*/  @!P3 PRMT R151, R26, 0x7610, R151 ;  /* 0x000076101a97b816 */ /* 0x008fe20000000097 */
[----:B------:R-:W-:Y:S05]  /*94d0*/  VIADD R26, R88, 0x61 ;  /* 0x00000061581a7836 */ /* 0x000fea0000000000 */
[----:B------:R-:W-:Y:S04]  /*94e0*/  ISETP.GE.OR P3, PT, R26, UR47, P1 ;  /* 0x0000002f1a007c0c */ /* 0x000fe80008f66670 */
[----:B------:R-:W-:Y:S11]  /*94f0*/  ISETP.GE.OR P2, PT, R56, UR46, P3 ;  /* 0x0000002e38007c0c */ /* 0x000ff60009f46670 */
[----:B------:R-:W-:Y:S02]  /*9500*/  @!UPT UIADD3 URZ, UPT, UPT, URZ, URZ, URZ ;  /* 0x000000fffffff290 */ /* 0x000fe4000fffe0ff */
[----:B------:R-:W3:Y:S02]  /*9510*/  @!P2 LDG.E.U16 R25, desc[UR60][R10.64] ;  /* 0x0000003c0a19a981 */ /* 0x000ee4000c1e1500 */
[----:B---3--:R-:W-:Y:S02]  /*9520*/  @!P2 PRMT R152, R152, 0x5410, R25 ;  /* 0x000054109898a816 */ /* 0x008fe40000000019 */
[----:B------:R-:W-:Y:S11]  /*9530*/  ISETP.GE.OR P2, PT, R183, UR46, P3 ;  /* 0x0000002eb7007c0c */ /* 0x000ff60009f46670 */
[----:B------:R-:W-:Y:S02]  /*9540*/  @!UPT UIADD3 URZ, UPT, UPT, URZ, URZ, URZ ;  /* 0x000000fffffff290 */ /* 0x000fe4000fffe0ff */
[----:B------:R-:W3:Y:S02]  /*9550*/  @!P2 LDG.E.U16 R26, desc[UR60][R10.64+0x10] ;  /* 0x0000103c0a1aa981 */ /* 0x000ee4000c1e1500 */
[----:B---3--:R-:W-:Y:S01]  /*9560*/  @!P2 PRMT R151, R151, 0x5410, R26 ;  /* 0x000054109797a816 */ /* 0x008fe2000000001a */
[----:B------:R-:W-:Y:S01]  /*9570*/  VIADD R26, R88, 0x68 ;  /* 0x00000068581a7836 */ /* 0x000fe20000000000 */
[----:B------:R-:W-:Y:S11]  /*9580*/  ISETP.GE.OR P2, PT, R206, UR46, P3 ;  /* 0x0000002ece007c0c */ /* 0x000ff60009f46670 */
[----:B------:R-:W-:Y:S02]  /*9590*/  @!UPT UIADD3 URZ, UPT, UPT, URZ, URZ, URZ ;  /* 0x000000fffffff290 */ /* 0x000fe4000fffe0ff */
[----:B------:R-:W3:Y:S02]  /*95a0*/  @!P2 LDG.E.U16 R25, desc[UR60][R10.64+0x20] ;  /* 0x0000203c0a19a981 */ /* 0x000ee4000c1e1500 */
[----:B---3--:R-:W-:Y:S01]  /*95b0*/  @!P2 PRMT R136, R136, 0x5410, R25 ;  /* 0x000054108888a816 */ /* 0x008fe20000000019 */
[----:B------:R-:W-:Y:S01]  /*95c0*/  IMAD R25, R97, 0x50, RZ ;  /* 0x0000005061197824 */ /* 0x000fe200078e02ff */
[----:B------:R-:W-:Y:S02]  /*95d0*/  ISETP.GE.OR P2, PT, R98, UR46, P3 ;  /* 0x0000002e62007c0c */ /* 0x000fe40009f46670 */
[----:B------:R-:W-:Y:S01]  /*95e0*/  ISETP.GE.OR P3, PT, R26, UR47, P1 ;  /* 0x0000002f1a007c0c */ /* 0x000fe20008f66670 */
[----:B------:R-:W-:Y:S10]  /*95f0*/  IMAD.IADD R13, R25, 0x1, R13 ;  /* 0x00000001190d7824 */ /* 0x000ff400078e020d */
[----:B------:R-:W3:Y:S02]  /*9600*/  @!P2 LDG.E.U16 R27, desc[UR60][R10.64+0x30] ;  /* 0x0000303c0a1ba981 */ /* 0x000ee4000c1e1500 */
[----:B---3--:R-:W-:Y:S02]  /*9610*/  @!P2 PRMT R134, R134, 0x5410, R27 ;  /* 0x000054108686a816 */ /* 0x008fe4000000001b */
[----:B------:R-:W-:Y:S11]  /*9620*/  ISETP.GE.OR P2, PT, R56, UR46, P3 ;  /* 0x0000002e38007c0c */ /* 0x000ff60009f46670 */
[----:B------:R-:W-:Y:S02]  /*9630*/  @!UPT UIADD3 URZ, UPT, UPT, URZ, URZ, URZ ;  /* 0x000000fffffff290 */ /* 0x000fe4000fffe0ff */
[----:B------:R-:W3:Y:S02]  /*9640*/  @!P2 LDG.E.U16 R25, desc[UR60][R12.64] ;  /* 0x0000003c0c19a981 */ /* 0x000ee4000c1e1500 */
[----:B---3--:R-:W-:Y:S01]  /*9650*/  @!P2 PRMT R150, R25, 0x7610, R150 ;  /* 0x000076101996a816 */ /* 0x008fe20000000096 */
[----:B------:R-:W-:Y:S01]  /*9660*/  IMAD R25, R97, 0x52, RZ ;  /* 0x0000005261197824 */ /* 0x000fe200078e02ff */
[----:B------:R-:W-:Y:S03]  /*9670*/  ISETP.GE.OR P2, PT, R183, UR46, P3 ;  /* 0x0000002eb7007c0c */ /* 0x000fe60009f46670 */
[----:B------:R-:W-:Y:S10]  /*9680*/  IMAD.IADD R15, R25, 0x1, R15 ;  /* 0x00000001190f7824 */ /* 0x000ff400078e020f */
[----:B------:R-:W3:Y:S02]  /*9690*/  @!P2 LDG.E.U16 R26, desc[UR60][R12.64+0x10] ;  /* 0x0000103c0c1aa981 */ /* 0x000ee4000c1e1500 */
[----:B---3--:R-:W-:Y:S02]  /*96a0*/  @!P2 PRMT R149, R26, 0x7610, R149 ;  /* 0x000076101a95a816 */ /* 0x008fe40000000095 */
[----:B------:R-:W-:Y:S11]  /*96b0*/  ISETP.GE.OR P2, PT, R206, UR46, P3 ;  /* 0x0000002ece007c0c */ /* 0x000ff60009f46670 */
[----:B------:R-:W-:Y:S02]  /*96c0*/  @!UPT UIADD3 URZ, UPT, UPT, URZ, URZ, URZ ;  /* 0x000000fffffff290 */ /* 0x000fe4000fffe0ff */
[----:B------:R-:W3:Y:S02]  /*96d0*/  @!P2 LDG.E.U16 R26, desc[UR60][R12.64+0x20] ;  /* 0x0000203c0c1aa981 */ /* 0x000ee4000c1e1500 */
[----:B---3--:R-:W-:Y:S01]  /*96e0*/  @!P2 PRMT R135, R26, 0x7610, R135 ;  /* 0x000076101a87a816 */ /* 0x008fe20000000087 */
[----:B------:R-:W-:Y:S01]  /*96f0*/  VIADD R26, R88, 0x69 ;  /* 0x00000069581a7836 */ /* 0x000fe20000000000 */
[----:B------:R-:W-:Y:S04]  /*9700*/  ISETP.GE.OR P2, PT, R98, UR46, P3 ;  /* 0x0000002e62007c0c */ /* 0x000fe80009f46670 */
[----:B------:R-:W-:Y:S09]  /*9710*/  ISETP.GE.OR P3, PT, R26, UR47, P1 ;  /* 0x0000002f1a007c0c */ /* 0x000ff20008f66670 */
[----:B------:R-:W3:Y:S02]  /*9720*/  @!P2 LDG.E.U16 R27, desc[UR60][R12.64+0x30] ;  /* 0x0000303c0c1ba981 */ /* 0x000ee4000c1e1500 */
[----:B---3--:R-:W-:Y:S02]  /*9730*/  @!P2 PRMT R132, R27, 0x7610, R132 ;  /* 0x000076101b84a816 */ /* 0x008fe40000000084 */
[----:B------:R-:W-:Y:S11]  /*9740*/  ISETP.GE.OR P2, PT, R56, UR46, P3 ;  /* 0x0000002e38007c0c */ /* 0x000ff60009f46670 */
[----:B------:R-:W-:Y:S02]  /*9750*/  @!UPT UIADD3 URZ, UPT, UPT, URZ, URZ, URZ ;  /* 0x000000fffffff290 */ /* 0x000fe4000fffe0ff */
[----:B------:R-:W3:Y:S02]  /*9760*/  @!P2 LDG.E.U16 R25, desc[UR60][R14.64] ;  /* 0x0000003c0e19a981 */ /* 0x000ee4000c1e1500 */
[----:B---3--:R-:W-:Y:S01]  /*9770*/  @!P2 PRMT R150, R150, 0x5410, R25 ;  /* 0x000054109696a816 */ /* 0x008fe20000000019 */
[----:B------:R-:W-:Y:S01]  /*9780*/  @!P0 IMAD R25, R97, 0x60, RZ ;  /* 0x0000006061198824 */ /* 0x000fe200078e02ff */
[----:B------:R-:W-:Y:S03]  /*9790*/  ISETP.GE.OR P2, PT, R183, UR46, P3 ;  /* 0x0000002eb7007c0c */ /* 0x000fe60009f46670 */
[----:B------:R-:W-:Y:S05]  /*97a0*/  @!P0 IMAD.IADD R17, R25, 0x1, R17 ;  /* 0x0000000119118824 */ /* 0x000fea00078e0211 */
[----:B------:R-:W3:Y:S05]  /*97b0*/  @!P0 LDG.E.U16 R27, desc[UR60][R16.64] ;  /* 0x0000003c101b8981 */ /* 0x000eea000c1e1500 */
[----:B------:R-:W4:Y:S01]  /*97c0*/  @!P2 LDG.E.U16 R26, desc[UR60][R14.64+0x10] ;  /* 0x0000103c0e1aa981 */ /* 0x000f22000c1e1500 */
[----:B---3--:R-:W-:Y:S02]  /*97d0*/  @!P0 PRMT R148, R27, 0x7610, R148 ;  /* 0x000076101b948816 */ /* 0x008fe40000000094 */
[----:B------:R-:W-:Y:S02]  /*97e0*/  ISETP.GE.OR P0, PT, R56, UR46, P4 ;  /* 0x0000002e38007c0c */ /* 0x000fe4000a706670 */
[----:B----4-:R-:W-:Y:S02]  /*97f0*/  @!P2 PRMT R149, R149, 0x5410, R26 ;  /* 0x000054109595a816 */ /* 0x010fe4000000001a */
[----:B------:R-:W-:Y:S11]  /*9800*/  ISETP.GE.OR P2, PT, R206, UR46, P3 ;  /* 0x0000002ece007c0c */ /* 0x000ff60009f46670 */
[----:B------:R-:W-:Y:S02]  /*9810*/  @!UPT UIADD3 URZ, UPT, UPT, URZ, URZ, URZ ;  /* 0x000000fffffff290 */ /* 0x000fe4000fffe0ff */
[----:B------:R-:W3:Y:S02]  /*9820*/  @!P2 LDG.E.U16 R26, desc[UR60][R14.64+0x20] ;  /* 0x0000203c0e1aa981 */ /* 0x000ee4000c1e1500 */
[----:B---3--:R-:W-:Y:S02]  /*9830*/  @!P2 PRMT R135, R135, 0x5410, R26 ;  /* 0x000054108787a816 */ /* 0x008fe4000000001a */
[----:B------:R-:W-:Y:S02]  /*9840*/  ISETP.GE.OR P2, PT, R98, UR46, P3 ;  /* 0x0000002e62007c0c */ /* 0x000fe40009f46670 */
[----:B------:R-:W-:Y:S01]  /*9850*/  ISETP.NE.AND P3, PT, R24, RZ, PT ;  /* 0x000000ff1800720c */ /* 0x000fe20003f65270 */
[----:B------:R-:W-:Y:S05]  /*9860*/  VIADD R24, R88, 0x41 ;  /* 0x0000004158187836 */ /* 0x000fea0000000000 */
[----:B------:R-:W-:Y:S05]  /*9870*/  ISETP.GE.OR P5, PT, R24, UR47, P1 ;  /* 0x0000002f18007c0c */ /* 0x000fea0008fa6670 */
[----:B------:R-:W3:Y:S04]  /*9880*/  @!P2 LDG.E.U16 R25, desc[UR60][R14.64+0x30] ;  /* 0x0000303c0e19a981 */ /* 0x000ee8000c1e1500 */
[----:B------:R-:W4:Y:S01]  /*9890*/  @!P3 LDG.E.U16 R32, desc[UR60][R32.64+0x20] ;  /* 0x0000203c2020b981 */ /* 0x000f22000c1e1500 */
[----:B---3--:R-:W-:Y:S02]  /*98a0*/  @!P2 PRMT R132, R132, 0x5410, R25 ;  /* 0x000054108484a816 */ /* 0x008fe40000000019 */
[----:B------:R-:W-:Y:S02]  /*98b0*/  ISETP.NE.AND P2, PT, R23, RZ, PT ;  /* 0x000000ff1700720c */ /* 0x000fe40003f45270 */
[----:B----4-:R-:W-:Y:S02]  /*98c0*/  @!P3 PRMT R131, R32, 0x7610, R131 ;  /* 0x000076102083b816 */ /* 0x010fe40000000083 */
[C---:B------:R-:W-:Y:S04]  /*98d0*/  LEA R28, P3, R96.reuse, R2, 0x1 ;  /* 0x00000002601c7211 */ /* 0x040fe800078608ff */
[----:B------:R-:W-:Y:S02]  /*98e0*/  LEA.HI.X R29, R96, R3, R97, 0x1, P3 ;  /* 0x00000003601d7211 */ /* 0x000fe400018f0c61 */
[----:B------:R-:W-:Y:S03]  /*98f0*/  ISETP.LE.OR P3, PT, R89, UR50, P6 ;  /* 0x0000003259007c0c */ /* 0x000fe6000b763670 */
[----:B--2---:R-:W-:Y:S02]  /*9900*/  @!P2 PRMT R146, R35, 0x7610, R146 ;  /* 0x000076102392a816 */ /* 0x004fe40000000092 */
[----:B------:R-:W-:Y:S02]  /*9910*/  ISETP.LE.OR P2, PT, R89, UR50, P0 ;  /* 0x0000003259007c0c */ /* 0x000fe40008743670 */
[----:B------:R-:W-:Y:S06]  /*9920*/  ISETP.GE.OR P0, PT, R56, UR46, P5 ;  /* 0x0000002e38007c0c */ /* 0x000fec000af06670 */
[----:B------:R-:W2:Y:S05]  /*9930*/  @!P3 LDG.E.U16 R24, desc[UR60][R2.64+0x10] ;  /* 0x0000103c0218b981 */ /* 0x000eaa000c1e1500 */
[----:B------:R-:W3:Y:S04]  /*9940*/  @!P2 LDG.E.U16 R25, desc[UR60][R2.64] ;  /* 0x0000003c0219a981 */ /* 0x000ee8000c1e1500 */
[----:B------:R-:W4:Y:S01]  /*9950*/  @!P0 LDG.E.U16 R23, desc[UR60][R28.64] ;  /* 0x0000003c1c178981 */ /* 0x000f22000c1e1500 */
[----:B--2---:R-:W-:Y:S01]  /*9960*/  @!P3 PRMT R159, R24, 0x7610, R159 ;  /* 0x00007610189fb816 */ /* 0x004fe2000000009f */
[----:B------:R-:W-:Y:S01]  /*9970*/  VIADD R24, R88, 0x71 ;  /* 0x0000007158187836 */ /* 0x000fe20000000000 */
[----:B---3--:R-:W-:Y:S02]  /*9980*/  @!P2 PRMT R160, R25, 0x7610, R160 ;  /* 0x0000761019a0a816 */ /* 0x008fe400000000a0 */
[----:B------:R-:W-:Y:S02]  /*9990*/  ISETP.GE.OR P2, PT, R206, UR46, P4 ;  /* 0x0000002ece007c0c */ /* 0x000fe4000a746670 */
[----:B----4-:R-:W-:Y:S02]  /*99a0*/  @!P0 PRMT R160, R160, 0x5410, R23 ;  /* 0x00005410a0a08816 */ /* 0x010fe40000000017 */
[----:B------:R-:W-:Y:S02]  /*99b0*/  ISETP.LE.OR P3, PT, R89, UR50, P2 ;  /* 0x0000003259007c0c */ /* 0x000fe40009763670 */
[----:B------:R-:W-:Y:S02]  /*99c0*/  ISETP.GE.OR P0, PT, R183, UR46, P5 ;  /* 0x0000002eb7007c0c */ /* 0x000fe4000af06670 */
[----:B------:R-:W-:Y:S02]  /*99d0*/  ISETP.GE.OR P2, PT, R206, UR46, P5 ;  /* 0x0000002ece007c0c */ /* 0x000fe4000af46670 */
[C---:B------:R-:W-:Y:S02]  /*99e0*/  ISETP.GE.OR P4, PT, R98.reuse, UR46, P4 ;  /* 0x0000002e62007c0c */ /* 0x040fe4000a786670 */
[----:B------:R-:W-:Y:S05]  /*99f0*/  ISETP.GE.OR P5, PT, R98, UR46, P5 ;  /* 0x0000002e62007c0c */ /* 0x000fea000afa6670 */
[----:B------:R-:W2:Y:S04]  /*9a00*/  @!P3 LDG.E.U16 R25, desc[UR60][R2.64+0x20] ;  /* 0x0000203c0219b981 */ /* 0x000ea8000c1e1500 */
[----:B------:R-:W3:Y:S04]  /*9a10*/  @!P0 LDG.E.U16 R26, desc[UR60][R28.64+0x10] ;  /* 0x0000103c1c1a8981 */ /* 0x000ee8000c1e1500 */
[----:B------:R-:W4:Y:S01]  /*9a20*/  @!P2 LDG.E.U16 R23, desc[UR60][R28.64+0x20] ;  /* 0x0000203c1c17a981 */ /* 0x000f22000c1e1500 */
[----:B--2---:R-:W-:Y:S02]  /*9a30*/  @!P3 PRMT R144, R25, 0x7610, R144 ;  /* 0x000076101990b816 */ /* 0x004fe40000000090 */
[----:B---3--:R-:W-:Y:S02]  /*9a40*/  @!P0 PRMT R159, R159, 0x5410, R26 ;  /* 0x000054109f9f8816 */ /* 0x008fe4000000001a */
[----:B------:R-:W-:Y:S02]  /*9a50*/  ISETP.GE.OR P0, PT, R24, UR47, P1 ;  /* 0x0000002f18007c0c */ /* 0x000fe40008f06670 */
[----:B----4-:R-:W-:Y:S01]  /*9a60*/  @!P2 PRMT R144, R144, 0x5410, R23 ;  /* 0x000054109090a816 */ /* 0x010fe20000000017 */
[----:B------:R-:W2:Y:S01]  /*9a70*/  @!P5 LDG.E.U16 R24, desc[UR60][R28.64+0x30] ;  /* 0x0000303c1c18d981 */ /* 0x000ea2000c1e1500 */
[----:B------:R-:W-:Y:S01]  /*9a80*/  ISETP.LE.OR P2, PT, R89, UR50, P4 ;  /* 0x0000003259007c0c */ /* 0x000fe2000a743670 */
[----:B------:R-:W-:Y:S01]  /*9a90*/  IMAD R23, R97, 0x62, RZ ;  /* 0x0000006261177824 */ /* 0x000fe200078e02ff */
[----:B------:R-:W-:Y:S02]  /*9aa0*/  ISETP.GE.OR P4, PT, R183, UR46, P0 ;  /* 0x0000002eb7007c0c */ /* 0x000fe40008786670 */
[----:B------:R-:W-:Y:S01]  /*9ab0*/  ISETP.GE.OR P3, PT, R56, UR46, P0 ;  /* 0x0000002e38007c0c */ /* 0x000fe20008766670 */
[----:B------:R-:W-:Y:S01]  /*9ac0*/  IMAD.IADD R19, R23, 0x1, R19 ;  /* 0x0000000117137824 */ /* 0x000fe200078e0213 */
[----:B------:R-:W-:Y:S01]  /*9ad0*/  ISETP.GE.OR P6, PT, R206, UR46, P0 ;  /* 0x0000002ece007c0c */ /* 0x000fe200087c6670 */
[----:B------:R-:W-:Y:S06]  /*9ae0*/  VIADD R23, R88, 0x78 ;  /* 0x0000007858177836 */ /* 0x000fec0000000000 */
[----:B------:R0:W3:Y:S04]  /*9af0*/  @!P2 LDG.E.U16 R26, desc[UR60][R2.64+0x30] ;  /* 0x0000303c021aa981 */ /* 0x0000e8000c1e1500 */
[----:B------:R-:W4:Y:S04]  /*9b00*/  @!P4 LDG.E.U16 R25, desc[UR60][R18.64+0x10] ;  /* 0x0000103c1219c981 */ /* 0x000f28000c1e1500 */
[----:B------:R-:W5:Y:S01]  /*9b10*/  @!P3 LDG.E.U16 R27, desc[UR60][R18.64] ;  /* 0x0000003c121bb981 */ /* 0x000f62000c1e1500 */
[----:B0-----:R-:W-:Y:S01]  /*9b20*/  IMAD.WIDE.U32 R2, R96, 0x72, R2 ;  /* 0x0000007260027825 */ /* 0x001fe200078e0002 */
[----:B---3--:R-:W-:Y:S02]  /*9b30*/  @!P2 PRMT R143, R26, 0x7610, R143 ;  /* 0x000076101a8fa816 */ /* 0x008fe4000000008f */
[----:B------:R-:W-:Y:S01]  /*9b40*/  ISETP.GE.OR P2, PT, R23, UR47, P1 ;  /* 0x0000002f17007c0c */ /* 0x000fe20008f46670 */
[----:B------:R-:W3:Y:S01]  /*9b50*/  @!P6 LDG.E.U16 R26, desc[UR60][R18.64+0x20] ;  /* 0x0000203c121ae981 */ /* 0x000ee2000c1e1500 */
[----:B--2---:R-:W-:Y:S01]  /*9b60*/  @!P5 PRMT R143, R143, 0x5410, R24 ;  /* 0x000054108f8fd816 */ /* 0x004fe20000000018 */
[----:B------:R-:W-:Y:S01]  /*9b70*/  IMAD R23, R97, 0x70, RZ ;  /* 0x0000007061177824 */ /* 0x000fe200078e02ff */
[----:B----4-:R-:W-:Y:S02]  /*9b80*/  @!P4 PRMT R146, R146, 0x5410, R25 ;  /* 0x000054109292c816 */ /* 0x010fe40000000019 */
[----:B------:R-:W-:Y:S01]  /*9b90*/  ISETP.GE.OR P5, PT, R98, UR46, P0 ;  /* 0x0000002e62007c0c */ /* 0x000fe200087a6670 */
[----:B------:R-:W-:Y:S01]  /*9ba0*/  IMAD.IADD R21, R23, 0x1, R21 ;  /* 0x0000000117157824 */ /* 0x000fe200078e0215 */
[----:B------:R-:W-:Y:S01]  /*9bb0*/  ISETP.GE.OR P4, PT, R183, UR46, P2 ;  /* 0x0000002eb7007c0c */ /* 0x000fe20009786670 */
[----:B------:R-:W-:Y:S01]  /*9bc0*/  VIADD R23, R88, 0x79 ;  /* 0x0000007958177836 */ /* 0x000fe20000000000 */
[----:B-----5:R-:W-:Y:S02]  /*9bd0*/  @!P3 PRMT R148, R148, 0x5410, R27 ;  /* 0x000054109494b816 */ /* 0x020fe4000000001b */
[C---:B------:R-:W-:Y:S02]  /*9be0*/  ISETP.GE.OR P3, PT, R56.reuse, UR46, P2 ;  /* 0x0000002e38007c0c */ /* 0x040fe40009766670 */
[----:B------:R-:W-:Y:S01]  /*9bf0*/  ISETP.GE.OR P0, PT, R23, UR47, P1 ;  /* 0x0000002f17007c0c */ /* 0x000fe20008f06670 */
[----:B------:R-:W-:Y:S03]  /*9c00*/  IMAD R23, R97, 0x72, RZ ;  /* 0x0000007261177824 */ /* 0x000fe600078e02ff */
[----:B------:R-:W-:Y:S01]  /*9c10*/  ISETP.GE.OR P1, PT, R56, UR46, P0 ;  /* 0x0000002e38007c0c */ /* 0x000fe20008726670 */
[----:B------:R-:W2:Y:S01]  /*9c20*/  @!P5 LDG.E.U16 R24, desc[UR60][R18.64+0x30] ;  /* 0x0000303c1218d981 */ /* 0x000ea2000c1e1500 */
[----:B------:R-:W-:Y:S03]  /*9c30*/  IMAD.IADD R3, R23, 0x1, R3 ;  /* 0x0000000117037824 */ /* 0x000fe600078e0203 */
[----:B------:R-:W4:Y:S04]  /*9c40*/  @!P4 LDG.E.U16 R28, desc[UR60][R20.64+0x10] ;  /* 0x0000103c141cc981 */ /* 0x000f28000c1e1500 */
[----:B------:R-:W5:Y:S01]  /*9c50*/  @!P3 LDG.E.U16 R30, desc[UR60][R20.64] ;  /* 0x0000003c141eb981 */ /* 0x000f62000c1e1500 */
[----:B---3--:R-:W-:Y:S02]  /*9c60*/  @!P6 PRMT R131, R131, 0x5410, R26 ;  /* 0x000054108383e816 */ /* 0x008fe4000000001a */
[----:B--2---:R-:W-:Y:S02]  /*9c70*/  @!P5 PRMT R129, R129, 0x5410, R24 ;  /* 0x000054108181d816 */ /* 0x004fe40000000018 */
[----:B------:R-:W-:Y:S02]  /*9c80*/  ISETP.GE.OR P5, PT, R206, UR46, P2 ;  /* 0x0000002ece007c0c */ /* 0x000fe400097a6670 */
[----:B----4-:R-:W-:Y:S02]  /*9c90*/  @!P4 PRMT R145, R28, 0x7610, R145 ;  /* 0x000076101c91c816 */ /* 0x010fe40000000091 */
[----:B------:R-:W-:Y:S02]  /*9ca0*/  ISETP.GE.OR P4, PT, R98, UR46, P2 ;  /* 0x0000002e62007c0c */ /* 0x000fe40009786670 */
[----:B-----5:R-:W-:Y:S02]  /*9cb0*/  @!P3 PRMT R147, R30, 0x7610, R147 ;  /* 0x000076101e93b816 */ /* 0x020fe40000000093 */
[----:B------:R-:W2:Y:S01]  /*9cc0*/  @!P1 LDG.E.U16 R30, desc[UR60][R2.64] ;  /* 0x0000003c021e9981 */ /* 0x000ea2000c1e1500 */
[----:B------:R-:W-:Y:S02]  /*9cd0*/  ISETP.GE.OR P3, PT, R206, UR46, P0 ;  /* 0x0000002ece007c0c */ /* 0x000fe40008766670 */
[----:B------:R-:W-:Y:S02]  /*9ce0*/  ISETP.GE.OR P2, PT, R183, UR46, P0 ;  /* 0x0000002eb7007c0c */ /* 0x000fe40008746670 */
[----:B------:R-:W3:Y:S01]  /*9cf0*/  @!P5 LDG.E.U16 R26, desc[UR60][R20.64+0x20] ;  /* 0x0000203c141ad981 */ /* 0x000ee2000c1e1500 */
[----:B------:R-:W-:Y:S03]  /*9d00*/  ISETP.GE.OR P0, PT, R98, UR46, P0 ;  /* 0x0000002e62007c0c */ /* 0x000fe60008706670 */
[----:B------:R-:W4:Y:S05]  /*9d10*/  @!P4 LDG.E.U16 R25, desc[UR60][R20.64+0x30] ;  /* 0x0000303c1419c981 */ /* 0x000f2a000c1e1500 */
[----:B------:R-:W5:Y:S04]  /*9d20*/  @!P3 LDG.E.U16 R24, desc[UR60][R2.64+0x20] ;  /* 0x0000203c0218b981 */ /* 0x000f68000c1e1500 */
[----:B------:R-:W5:Y:S04]  /*9d30*/  @!P2 LDG.E.U16 R28, desc[UR60][R2.64+0x10] ;  /* 0x0000103c021ca981 */ /* 0x000f68000c1e1500 */
[----:B------:R-:W5:Y:S01]  /*9d40*/  @!P0 LDG.E.U16 R23, desc[UR60][R2.64+0x30] ;  /* 0x0000303c02178981 */ /* 0x000f62000c1e1500 */
[----:B--2---:R-:W-:Y:S02]  /*9d50*/  @!P1 PRMT R147, R147, 0x5410, R30 ;  /* 0x0000541093939816 */ /* 0x004fe4000000001e */
[----:B---3--:R-:W-:Y:S02]  /*9d60*/  @!P5 PRMT R133, R26, 0x7610, R133 ;  /* 0x000076101a85d816 */ /* 0x008fe40000000085 */
[----:B----4-:R-:W-:Y:S02]  /*9d70*/  @!P4 PRMT R130, R25, 0x7610, R130 ;  /* 0x000076101982c816 */ /* 0x010fe40000000082 */
[----:B-----5:R-:W-:Y:S02]  /*9d80*/  @!P3 PRMT R133, R133, 0x5410, R24 ;  /* 0x000054108585b816 */ /* 0x020fe40000000018 */
[----:B------:R-:W-:Y:S02]  /*9d90*/  @!P2 PRMT R145, R145, 0x5410, R28 ;  /* 0x000054109191a816 */ /* 0x000fe4000000001c */
[----:B------:R-:W-:Y:S07]  /*9da0*/  @!P0 PRMT R130, R130, 0x5410, R23 ;  /* 0x0000541082828816 */ /* 0x000fee0000000017 */
.L_x_569:
[----:B------:R-:W-:Y:S11]  /*9db0*/  LOP3.LUT P0, RZ, R171, 0x20, RZ, 0xc0, !PT ;  /* 0x00000020abff7812 */ /* 0x000ff6000780c0ff */
[----:B------:R-:W-:Y:S02]  /*9dc0*/  @!UPT UIADD3 URZ, UPT, UPT, URZ, URZ, URZ ;  /* 0x000000fffffff290 */ /* 0x000fe4000fffe0ff */
[----:B------:R-:W-:Y:S05]  /*9dd0*/  @!P0 BRA `(.L_x_570) ;  /* 0x0000000000408947 */ /* 0x000fea0003800000 */
[----:B------:R-:W3:Y:S01]  /*9de0*/  LDCU.64 UR8, c[0x4][0xb0] ;  /* 0x01001600ff0877ac */ /* 0x000ee20008000a00 */
[----:B------:R-:W-:Y:S01]  /*9df0*/  MOV R0, 0xd0 ;  /* 0x000000d000007802 */ /* 0x000fe20000000f00 */
[----:B------:R-:W-:Y:S02]  /*9e00*/  HFMA2 R12, -RZ, RZ, 0, 5.9604644775390625e-08 ;  /* 0x00000001ff0c7431 */ /* 0x000fe400000001ff */
[----:B------:R-:W-:Y:S01]  /*9e10*/  IMAD.MOV.U32 R8, RZ, RZ, 0x192 ;  /* 0x00000192ff087424 */ /* 0x000fe200078e00ff */
[----:B-1----:R0:W1:Y:S01]  /*9e20*/  LDC.64 R2, c[0x4][R0] ;  /* 0x0100000000027b82 */ /* 0x0020620000000a00 */
[----:B------:R-:W5:Y:S01]  /*9e30*/  LDCU.64 UR6, c[0x4][0xb8] ;  /* 0x01001700ff0677ac */ /* 0x000f620008000a00 */
[----:B------:R-:W-:Y:S01]  /*9e40*/  IMAD.MOV.U32 R13, RZ, RZ, RZ ;  /* 0x000000ffff0d7224 */ /* 0x000fe200078e00ff */
[----:B------:R-:W4:Y:S01]  /*9e50*/  LDCU.64 UR4, c[0x4][0x50] ;  /* 0x01000a00ff0477ac */ /* 0x000f220008000a00 */
[----:B---3--:R-:W-:Y:S01]  /*9e60*/  MOV R5, UR9 ;  /* 0x0000000900057c02 */ /* 0x008fe20008000f00 */
[----:B--2---:R-:W-:Y:S01]  /*9e70*/  IMAD.U32 R4, RZ, RZ, UR8 ;  /* 0x00000008ff047e24 */ /* 0x004fe2000f8e00ff */
[----:B-----5:R-:W-:Y:S01]  /*9e80*/  MOV R7, UR7 ;  /* 0x0000000700077c02 */ /* 0x020fe20008000f00 */
[----:B----4-:R-:W-:Y:S01]  /*9e90*/  IMAD.U32 R6, RZ, RZ, UR6 ;  /* 0x00000006ff067e24 */ /* 0x010fe2000f8e00ff */
[----:B------:R-:W-:Y:S01]  /*9ea0*/  MOV R11, UR5 ;  /* 0x00000005000b7c02 */ /* 0x000fe20008000f00 */
[----:B------:R-:W-:Y:S02]  /*9eb0*/  IMAD.U32 R10, RZ, RZ, UR4 ;  /* 0x00000004ff0a7e24 */ /* 0x000fe4000f8e00ff */
[----:B------:R-:W-:Y:S07]  /*9ec0*/  LEPC R20, `(.L_x_570) ;  /* 0x000000001014794e */ /* 0x000fee0000000000 */
[----:B01----:R-:W-:Y:S05]  /*9ed0*/  CALL.ABS.NOINC R2 ;  /* 0x0000000002007343 */ /* 0x003fea0003c00000 */
.L_x_570:
[----:B------:R-:W-:Y:S05]  /*9ee0*/  WARPSYNC.ALL ;  /* 0x0000000000007948 */ /* 0x000fea0003800000 */
[C---:B------:R-:W-:Y:S01]  /*9ef0*/  R2UR UR4, R58.reuse ;  /* 0x000000003a0472ca */ /* 0x040fe200000e0000 */
[----:B------:R-:W-:Y:S05]  /*9f00*/  VIADD R0, R58, 0x100040 ;  /* 0x001000403a007836 */ /* 0x000fea0000000000 */
[----:B------:R-:W-:Y:S04]  /*9f10*/  SHF.R.U32.HI R0, RZ, 0x15, R0 ;  /* 0x00000015ff007819 */ /* 0x000fe80000011600 */
[----:B------:R-:W-:Y:S03]  /*9f20*/  LOP3.LUT P0, RZ, R0, 0x3, R161, 0x48, !PT ;  /* 0x0000000300ff7812 */ /* 0x000fe600078048a1 */
[----:B--234-:R-:W0:Y:S10]  /*9f30*/  LDTM.16dp256bit.x8 R24, tmem[UR4+0x40] ;  /* 0x00004004001879ee */ /* 0x01ce3400081a0000 */
[----:B0-----:R-:W-:Y:S05]  /*9f40*/  @!P0 BRA `(.L_x_571) ;  /* 0x0000000000408947 */ /* 0x001fea0003800000 */
[----:B------:R-:W0:Y:S01]  /*9f50*/  LDCU.64 UR8, c[0x4][0xb0] ;  /* 0x01001600ff0877ac */ /* 0x000e220008000a00 */
[----:B------:R-:W-:Y:S01]  /*9f60*/  MOV R0, 0xd0 ;  /* 0x000000d000007802 */ /* 0x000fe20000000f00 */
[----:B------:R-:W-:Y:S02]  /*9f70*/  HFMA2 R12, -RZ, RZ, 0, 5.9604644775390625e-08 ;  /* 0x00000001ff0c7431 */ /* 0x000fe400000001ff */
[----:B------:R-:W-:Y:S01]  /*9f80*/  IMAD.MOV.U32 R8, RZ, RZ, 0x192 ;  /* 0x00000192ff087424 */ /* 0x000fe200078e00ff */
[----:B-1----:R1:W2:Y:S01]  /*9f90*/  LDC.64 R2, c[0x4][R0] ;  /* 0x0100000000027b82 */ /* 0x0022a20000000a00 */
[----:B------:R-:W3:Y:S01]  /*9fa0*/  LDCU.64 UR6, c[0x4][0xb8] ;  /* 0x01001700ff0677ac */ /* 0x000ee20008000a00 */
[----:B------:R-:W-:Y:S01]  /*9fb0*/  IMAD.MOV.U32 R13, RZ, RZ, RZ ;  /* 0x000000ffff0d7224 */ /* 0x000fe200078e00ff */
[----:B------:R-:W4:Y:S01]  /*9fc0*/  LDCU.64 UR4, c[0x4][0x50] ;  /* 0x01000a00ff0477ac */ /* 0x000f220008000a00 */
[----:B0-----:R-:W-:Y:S01]  /*9fd0*/  MOV R5, UR9 ;  /* 0x0000000900057c02 */ /* 0x001fe20008000f00 */
[----:B------:R-:W-:Y:S01]  /*9fe0*/  IMAD.U32 R4, RZ, RZ, UR8 ;  /* 0x00000008ff047e24 */ /* 0x000fe2000f8e00ff */
[----:B---3--:R-:W-:Y:S01]  /*9ff0*/  MOV R7, UR7 ;  /* 0x0000000700077c02 */ /* 0x008fe20008000f00 */
[----:B------:R-:W-:Y:S01]  /*a000*/  IMAD.U32 R6, RZ, RZ, UR6 ;  /* 0x00000006ff067e24 */ /* 0x000fe2000f8e00ff */
[----:B----4-:R-:W-:Y:S01]  /*a010*/  MOV R11, UR5 ;  /* 0x00000005000b7c02 */ /* 0x010fe20008000f00 */
[----:B------:R-:W-:Y:S02]  /*a020*/  IMAD.U32 R10, RZ, RZ, UR4 ;  /* 0x00000004ff0a7e24 */ /* 0x000fe4000f8e00ff */
[----:B------:R-:W-:Y:S07]  /*a030*/  LEPC R20, `(.L_x_571) ;  /* 0x000000001014794e */ /* 0x000fee0000000000 */
[----:B-12---:R-:W-:Y:S05]  /*a040*/  CALL.ABS.NOINC R2 ;  /* 0x0000000002007343 */ /* 0x006fea0003c00000 */
.L_x_571:
[----:B------:R-:W-:Y:S05]  /*a050*/  WARPSYNC.ALL ;  /* 0x0000000000007948 */ /* 0x000fea0003800000 */
[C---:B------:R-:W-:Y:S01]  /*a060*/  SHF.L.U64.HI R23, R164.reuse, 0x6, R165 ;  /* 0x00000006a4177819 */ /* 0x040fe200000102a5 */
[----:B------:R-:W-:Y:S01]  /*a070*/  IMAD.SHL.U32 R21, R164, 0x40, RZ ;  /* 0x00000040a4157824 */ /* 0x000fe200078e00ff */
[----:B------:R-:W-:Y:S01]  /*a080*/  ISETP.GE.AND P6, PT, R22, UR47, PT ;  /* 0x0000002f16007c0c */ /* 0x000fe2000bfc6270 */
[----:B-1----:R-:W-:Y:S01]  /*a090*/  VIADD R3, R88, 0x41 ;  /* 0x0000004158037836 */ /* 0x002fe20000000000 */
[----:B------:R-:W-:Y:S01]  /*a0a0*/  R2UR UR4, R58 ;  /* 0x000000003a0472ca */ /* 0x000fe200000e0000 */
[----:B------:R-:W-:Y:S01]  /*a0b0*/  VIADD R175, R175, 0xc0 ;  /* 0x000000c0afaf7836 */ /* 0x000fe20000000000 */
[----:B------:R-:W-:Y:S01]  /*a0c0*/  IADD3 R188, P1, P0, R188, R210, R21 ;  /* 0x000000d2bcbc7210 */ /* 0x000fe2000783e015 */
[--C-:B------:R-:W-:Y:S01]  /*a0d0*/  HADD2.F32 R0, -RZ, R160.reuse.H0_H0 ;  /* 0x200000a0ff007230 */ /* 0x100fe20000004100 */
[----:B------:R-:W-:Y:S01]  /*a0e0*/  ISETP.LE.AND P3, PT, R89, UR50, PT ;  /* 0x0000003259007c0c */ /* 0x000fe2000bf63270 */
[-C--:B------:R-:W-:Y:S01]  /*a0f0*/  FMUL R24, R24, R93.reuse ;  /* 0x0000005d18187220 */ /* 0x080fe20000400000 */
[----:B------:R-:W-:Y:S01]  /*a100*/  IADD3.X R181, PT, PT, R181, R200, R23, P1, P0 ;  /* 0x000000c8b5b57210 */ /* 0x000fe20000fe0417 */
[----:B------:R-:W-:Y:S01]  /*a110*/  HADD2.F32 R2, -RZ, R160.H1_H1 ;  /* 0x300000a0ff027230 */ /* 0x000fe20000004100 */
[----:B------:R-:W-:Y:S01]  /*a120*/  ISETP.GE.OR P0, PT, R56, UR46, P6 ;  /* 0x0000002e38007c0c */ /* 0x000fe2000b706670 */
[----:B------:R-:W-:Y:S01]  /*a130*/  FMUL R25, R25, R93 ;  /* 0x0000005d19197220 */ /* 0x000fe20000400000 */
[C---:B------:R-:W-:Y:S01]  /*a140*/  LEA R14, P1, R188.reuse, R162, 0x1 ;  /* 0x000000a2bc0e7211 */ /* 0x040fe200078208ff */
[----:B------:R-:W-:Y:S01]  /*a150*/  FFMA R24, R99, R0, R24 ;  /* 0x0000000063187223 */ /* 0x000fe20000000018 */
[----:B------:R-:W-:Y:S01]  /*a160*/  ISETP.LE.OR P0, PT, R89, UR50, P0 ;  /* 0x0000003259007c0c */ /* 0x000fe20008703670 */
[----:B------:R-:W-:Y:S01]  /*a170*/  FFMA R25, R99, R2, R25 ;  /* 0x0000000263197223 */ /* 0x000fe20000000019 */
[----:B------:R-:W-:Y:S01]  /*a180*/  ISETP.GE.OR P4, PT, R3, UR47, P3 ;  /* 0x0000002f03007c0c */ /* 0x000fe20009f86670 */
[--C-:B------:R-:W-:Y:S01]  /*a190*/  HADD2.F32 R0, -RZ, R159.reuse.H0_H0 ;  /* 0x2000009fff007230 */ /* 0x100fe20000004100 */
[----:B------:R-:W-:Y:S01]  /*a1a0*/  LEA.HI.X R15, R188, R163, R181, 0x1, P1 ;  /* 0x000000a3bc0f7211 */ /* 0x000fe200008f0cb5 */
[-C--:B------:R-:W-:Y:S01]  /*a1b0*/  FMUL R26, R26, R93.reuse ;  /* 0x0000005d1a1a7220 */ /* 0x080fe20000400000 */
[----:B------:R-:W-:Y:S01]  /*a1c0*/  F2FP.F16.F32.PACK_AB R3, R25, R24 ;  /* 0x000000181903723e */ /* 0x000fe200000000ff */
[-C--:B------:R-:W-:Y:S01]  /*a1d0*/  FMUL R27, R27, R93.reuse ;  /* 0x0000005d1b1b7220 */ /* 0x080fe20000400000 */
[----:B------:R-:W-:Y:S01]  /*a1e0*/  PRMT R174, R174, 0x654, R175 ;  /* 0x00000654aeae7816 */ /* 0x000fe200000000af */
[----:B------:R-:W-:Y:S01]  /*a1f0*/  FFMA R26, R99, R0, R26 ;  /* 0x00000000631a7223 */ /* 0x000fe2000000001a */
[C---:B------:R-:W-:Y:S01]  /*a200*/  ISETP.GE.AND P5, PT, R56.reuse, UR46, PT ;  /* 0x0000002e38007c0c */ /* 0x040fe2000bfa6270 */
[----:B------:R-:W-:Y:S01]  /*a210*/  HADD2.F32 R0, -RZ, R159.H1_H1 ;  /* 0x3000009fff007230 */ /* 0x000fe20000004100 */
[----:B------:R-:W-:Y:S01]  /*a220*/  ISETP.GE.OR P2, PT, R56, UR46, P4 ;  /* 0x0000002e38007c0c */ /* 0x000fe2000a746670 */
[-C--:B------:R-:W-:Y:S01]  /*a230*/  FMUL R28, R28, R93.reuse ;  /* 0x0000005d1c1c7220 */ /* 0x080fe20000400000 */
[C---:B------:R-:W-:Y:S01]  /*a240*/  IADD3 R6, P1, PT, R14.reuse, R186, RZ ;  /* 0x000000ba0e067210 */ /* 0x040fe20007f3e0ff */
[----:B------:R-:W0:Y:S01]  /*a250*/  LDTM.16dp256bit.x8 R56, tmem[UR4+0x100040] ;  /* 0x10004004003879ee */ /* 0x000e2200081a0000 */
[----:B------:R-:W-:Y:S01]  /*a260*/  PRMT R5, R3, 0x7632, R5 ;  /* 0x0000763203057816 */ /* 0x000fe20000000005 */
[----:B------:R-:W-:Y:S01]  /*a270*/  NOP ;  /* 0x0000000000007918 */ /* 0x000fe20000000000 */
[----:B------:R-:W-:Y:S01]  /*a280*/  LOP3.LUT R171, R171, 0xfffffffd, RZ, 0xc0, !PT ;  /* 0xfffffffdabab7812 */ /* 0x000fe200078ec0ff */
[----:B0-----:R0:W-:Y:S01]  /*a290*/  SYNCS.ARRIVE.TRANS64.RED.A1T0 RZ, [R174+URZ], RZ ;  /* 0x000000ffaeff79a7 */ /* 0x0011e200081004ff */
[----:B------:R1:W-:Y:S01]  /*a2a0*/  @!P0 STG.E.U16 desc[UR60][R14.64], R3 ;  /* 0x000000030e008986 */ /* 0x0003e2000c10153c */
[----:B------:R-:W-:Y:S01]  /*a2b0*/  ISETP.GE.OR P0, PT, R183, UR46, P6 ;  /* 0x0000002eb7007c0c */ /* 0x000fe2000b706670 */
[----:B------:R-:W-:Y:S01]  /*a2c0*/  IMAD.X R7, R15, 0x1, R185, P1 ;  /* 0x000000010f077824 */ /* 0x000fe200008e06b9 */
[----:B------:R-:W-:Y:S01]  /*a2d0*/  ISETP.GE.OR P1, PT, R183, UR46, P4 ;  /* 0x0000002eb7007c0c */ /* 0x000fe2000a726670 */
[----:B------:R-:W-:Y:S01]  /*a2e0*/  FFMA R27, R99, R0, R27 ;  /* 0x00000000631b7223 */ /* 0x000fe2000000001b */
[----:B------:R-:W-:Y:S01]  /*a2f0*/  ISETP.LE.OR P0, PT, R89, UR50, P0 ;  /* 0x0000003259007c0c */ /* 0x000fe20008703670 */
[--C-:B------:R-:W-:Y:S01]  /*a300*/  HADD2.F32 R0, -RZ, R158.reuse.H0_H0 ;  /* 0x2000009eff007230 */ /* 0x100fe20000004100 */
[----:B------:R-:W-:Y:S01]  /*a310*/  @P6 LOP3.LUT R171, R171, 0x2, RZ, 0xfc, !PT ;  /* 0x00000002abab6812 */ /* 0x000fe200078efcff */
[----:B------:R0:W-:Y:S01]  /*a320*/  @!P2 STG.E.U16 desc[UR60][R6.64], R5 ;  /* 0x000000050600a986 */ /* 0x0001e2000c10153c */
[----:B------:R-:W-:Y:S01]  /*a330*/  F2FP.F16.F32.PACK_AB R4, R27, R26 ;  /* 0x0000001a1b04723e */ /* 0x000fe200000000ff */
[----:B------:R-:W-:Y:S01]  /*a340*/  HADD2.F32 R2, -RZ, R158.H1_H1 ;  /* 0x3000009eff027230 */ /* 0x000fe20000004100 */
[----:B------:R-:W-:Y:S01]  /*a350*/  IADD3 R8, P2, PT, R14, R190, RZ ;  /* 0x000000be0e087210 */ /* 0x000fe20007f5e0ff */
[----:B------:R-:W-:Y:S01]  /*a360*/  FMUL R29, R29, R93 ;  /* 0x0000005d1d1d7220 */ /* 0x000fe20000400000 */
[----:B------:R-:W-:Y:S01]  /*a370*/  LOP3.LUT R171, R171, 0xfffffffb, RZ, 0xc0, !PT ;  /* 0xfffffffbabab7812 */ /* 0x000fe200078ec0ff */
[----:B------:R-:W-:Y:S01]  /*a380*/  BSSY.RECONVERGENT B0, `(.L_x_572) ;  /* 0x0000016000007945 */ /* 0x000fe20003800200 */
[----:B------:R-:W-:Y:S01]  /*a390*/  FFMA R28, R99, R0, R28 ;  /* 0x00000000631c7223 */ /* 0x000fe2000000001c */
[----:B------:R-:W-:Y:S01]  /*a3a0*/  IMAD.X R9, R15, 0x1, R187, P2 ;  /* 0x000000010f097824 */ /* 0x000fe200010e06bb */
[----:B------:R-:W-:Y:S01]  /*a3b0*/  @P4 LOP3.LUT R171, R171, 0x4, RZ, 0xfc, !PT ;  /* 0x00000004abab4812 */ /* 0x000fe200078efcff */
[----:B------:R0:W-:Y:S01]  /*a3c0*/  @!P0 STG.E.U16 desc[UR60][R14.64+0x10], R4 ;  /* 0x000010040e008986 */ /* 0x0001e2000c10153c */
[----:B------:R-:W-:Y:S01]  /*a3d0*/  IADD3 R10, P2, PT, R190, R8, RZ ;  /* 0x00000008be0a7210 */ /* 0x000fe20007f5e0ff */
[----:B------:R-:W-:Y:S01]  /*a3e0*/  FFMA R29, R99, R2, R29 ;  /* 0x00000002631d7223 */ /* 0x000fe2000000001d */
[----:B-1----:R-:W-:Y:S05]  /*a3f0*/  PRMT R3, R4, 0x7632, R3 ;  /* 0x0000763204037816 */ /* 0x002fea0000000003 */
[----:B------:R0:W-:Y:S01]  /*a400*/  @!P1 STG.E.U16 desc[UR60][R6.64+0x10], R3 ;  /* 0x0000100306009986 */ /* 0x0001e2000c10153c */
[----:B------:R-:W-:Y:S05]  /*a410*/  @P5 BRA `(.L_x_573) ;  /* 0x0000000000305947 */ /* 0x000fea0003800000 */
[----:B------:R-:W-:Y:S01]  /*a420*/  F2FP.F16.F32.PACK_AB R0, R29, R28 ;  /* 0x0000001c1d00723e */ /* 0x000fe200000000ff */
[----:B------:R-:W-:Y:S03]  /*a430*/  VIADD R2, R88, 0x49 ;  /* 0x0000004958027836 */ /* 0x000fe60000000000 */
[----:B0-----:R-:W-:Y:S02]  /*a440*/  PRMT R3, R0, 0x7632, R3 ;  /* 0x0000763200037816 */ /* 0x001fe40000000003 */
[----:B------:R-:W-:Y:S01]  /*a450*/  ISETP.GE.OR P0, PT, R2, UR47, P3 ;  /* 0x0000002f02007c0c */ /* 0x000fe20009f06670 */
[----:B------:R-:W-:Y:S11]  /*a460*/  VIADD R2, R88, 0x48 ;  /* 0x0000004858027836 */ /* 0x000ff60000000000 */
[----:B------:R-:W-:Y:S01]  /*a470*/  @!UPT UIADD3 URZ, UPT, UPT, URZ, URZ, URZ ;  /* 0x000000fffffff290 */ /* 0x000fe2000fffe0ff */
[----:B------:R-:W-:Y:S05]  /*a480*/  @!P0 IADD3 R4, P1, PT, R14, R198, RZ ;  /* 0x000000c60e048210 */ /* 0x000fea0007f3e0ff */
[----:B------:R-:W-:Y:S01]  /*a490*/  @!P0 IMAD.X R5, R15, 0x1, R180, P1 ;  /* 0x000000010f058824 */ /* 0x000fe200008e06b4 */
[----:B------:R-:W-:Y:S11]  /*a4a0*/  ISETP.GE.OR P1, PT, R2, UR47, P3 ;  /* 0x0000002f02007c0c */ /* 0x000ff60009f26670 */
[----:B------:R-:W-:Y:S02]  /*a4b0*/  @!UPT UIADD3 URZ, UPT, UPT, URZ, URZ, URZ ;  /* 0x000000fffffff290 */ /* 0x000fe4000fffe0ff */
[----:B------:R1:W-:Y:S04]  /*a4c0*/  @!P1 STG.E.U16 desc[UR60][R8.64], R0 ;  /* 0x0000000008009986 */ /* 0x0003e8000c10153c */
[----:B------:R1:W-:Y:S02]  /*a4d0*/  @!P0 STG.E.U16 desc[UR60][R4.64], R3 ;  /* 0x0000000304008986 */ /* 0x0003e4000c10153c */
.L_x_573:
[----:B------:R-:W-:Y:S05]  /*a4e0*/  BSYNC.RECONVERGENT B0 ;  /* 0x0000000000007941 */ /* 0x000fea0003800200 */
.L_x_572:
[--C-:B-1----:R-:W-:Y:S01]  /*a4f0*/  HADD2.F32 R0, -RZ, R156.reuse.H0_H0 ;  /* 0x2000009cff007230 */ /* 0x102fe20000004100 */
[----:B------:R-:W-:Y:S01]  /*a500*/  ISETP.GE.AND P6, PT, R183, UR46, PT ;  /* 0x0000002eb7007c0c */ /* 0x000fe2000bfc6270 */
[-C--:B------:R-:W-:Y:S01]  /*a510*/  FMUL R30, R30, R93.reuse ;  /* 0x0000005d1e1e7220 */ /* 0x080fe20000400000 */
[----:B------:R-:W-:Y:S01]  /*a520*/  IADD3 R198, P0, PT, R14, R198, RZ ;  /* 0x000000c60ec67210 */ /* 0x000fe20007f1e0ff */
[----:B------:R-:W-:Y:S02]  /*a530*/  HADD2.F32 R2, -RZ, R156.H1_H1 ;  /* 0x3000009cff027230 */ /* 0x000fe40000004100 */
[-C--:B------:R-:W-:Y:S01]  /*a540*/  FMUL R31, R31, R93.reuse ;  /* 0x0000005d1f1f7220 */ /* 0x080fe20000400000 */
[--C-:B0-----:R-:W-:Y:S02]  /*a550*/  HADD2.F32 R3, -RZ, R157.reuse.H0_H0 ;  /* 0x2000009dff037230 */ /* 0x101fe40000004100 */
[-C--:B------:R-:W-:Y:S01]  /*a560*/  FMUL R32, R32, R93.reuse ;  /* 0x0000005d20207220 */ /* 0x080fe20000400000 */
[----:B------:R-:W-:Y:S01]  /*a570*/  LOP3.LUT R171, R171, 0xfffffffe, RZ, 0xc0, !PT ;  /* 0xfffffffeabab7812 */ /* 0x000fe200078ec0ff */
[----:B------:R-:W-:Y:S02]  /*a580*/  HADD2.F32 R4, -RZ, R157.H1_H1 ;  /* 0x3000009dff047230 */ /* 0x000fe40000004100 */
[----:B------:R-:W-:Y:S01]  /*a590*/  FMUL R33, R33, R93 ;  /* 0x0000005d21217220 */ /* 0x000fe20000400000 */
[----:B------:R-:W-:Y:S01]  /*a5a0*/  FFMA R30, R99, R0, R30 ;  /* 0x00000000631e7223 */ /* 0x000fe2000000001e */
[----:B------:R-:W-:Y:S01]  /*a5b0*/  IADD3.X R11, PT, PT, R187, R9, RZ, P2, !PT ;  /* 0x00000009bb0b7210 */ /* 0x000fe200017fe4ff */
[C---:B------:R-:W-:Y:S01]  /*a5c0*/  FFMA R31, R99.reuse, R2, R31 ;  /* 0x00000002631f7223 */ /* 0x040fe2000000001f */
[--C-:B------:R-:W-:Y:S02]  /*a5d0*/  HADD2.F32 R0, -RZ, R155.reuse.H0_H0 ;  /* 0x2000009bff007230 */ /* 0x100fe40000004100 */
[----:B------:R-:W-:Y:S01]  /*a5e0*/  FFMA R32, R99, R3, R32 ;  /* 0x0000000363207223 */ /* 0x000fe20000000020 */
[----:B------:R-:W-:Y:S01]  /*a5f0*/  @P6 LOP3.LUT R171, R171, 0x1, RZ, 0xfc, !PT ;  /* 0x00000001abab6812 */ /* 0x000fe200078efcff */
[-C--:B------:R-:W-:Y:S01]  /*a600*/  FMUL R34, R34, R93.reuse ;  /* 0x0000005d22227220 */ /* 0x080fe20000400000 */
[----:B------:R-:W-:Y:S02]  /*a610*/  HADD2.F32 R2, -RZ, R155.H1_H1 ;  /* 0x3000009bff027230 */ /* 0x000fe40000004100 */
[----:B------:R-:W-:Y:S01]  /*a620*/  FFMA R33, R99, R4, R33 ;  /* 0x0000000463217223 */ /* 0x000fe20000000021 */
[----:B------:R-:W-:Y:S01]  /*a630*/  F2FP.F16.F32.PACK_AB R12, R31, R30 ;  /* 0x0000001e1f0c723e */ /* 0x000fe200000000ff */
[-C--:B------:R-:W-:Y:S01]  /*a640*/  FMUL R35, R35, R93.reuse ;  /* 0x0000005d23237220 */ /* 0x080fe20000400000 */
[----:B------:R-:W-:Y:S01]  /*a650*/  FFMA R34, R99, R0, R34 ;  /* 0x0000000063227223 */ /* 0x000fe20000000022 */
[----:B------:R-:W-:Y:S01]  /*a660*/  IADD3.X R199, PT, PT, R15, R180, RZ, P0, !PT ;  /* 0x000000b40fc77210 */ /* 0x000fe200007fe4ff */
[--C-:B------:R-:W-:Y:S01]  /*a670*/  HADD2.F32 R0, -RZ, R154.reuse.H0_H0 ;  /* 0x2000009aff007230 */ /* 0x100fe20000004100 */
[----:B------:R-:W-:Y:S01]  /*a680*/  BSSY.RECONVERGENT B0, `(.L_x_574) ;  /* 0x000000e000007945 */ /* 0x000fe20003800200 */
[----:B------:R-:W-:Y:S01]  /*a690*/  FFMA R35, R99, R2, R35 ;  /* 0x0000000263237223 */ /* 0x000fe20000000023 */
[----:B------:R-:W-:Y:S01]  /*a6a0*/  F2FP.F16.F32.PACK_AB R5, R33, R32 ;  /* 0x000000202105723e */ /* 0x000fe200000000ff */
[-C--:B------:R-:W-:Y:S01]  /*a6b0*/  FMUL R36, R36, R93.reuse ;  /* 0x0000005d24247220 */ /* 0x080fe20000400000 */
[----:B------:R-:W-:Y:S02]  /*a6c0*/  HADD2.F32 R2, -RZ, R154.H1_H1 ;  /* 0x3000009aff027230 */ /* 0x000fe40000004100 */
[----:B------:R-:W-:Y:S01]  /*a6d0*/  FMUL R37, R37, R93 ;  /* 0x0000005d25257220 */ /* 0x000fe20000400000 */
[----:B------:R-:W-:Y:S06]  /*a6e0*/  @P6 BRA `(.L_x_575) ;  /* 0x00000000001c6947 */ /* 0x000fec0003800000 */
[----:B------:R-:W-:Y:S01]  /*a6f0*/  VIADD R4, R88, 0x48 ;  /* 0x0000004858047836 */ /* 0x000fe20000000000 */
[----:B------:R-:W-:Y:S01]  /*a700*/  PRMT R13, R12, 0x7632, R13 ;  /* 0x000076320c0d7816 */ /* 0x000fe2000000000d */
[----:B------:R-:W-:Y:S03]  /*a710*/  VIADD R3, R88, 0x49 ;  /* 0x0000004958037836 */ /* 0x000fe60000000000 */
[----:B------:R-:W-:Y:S02]  /*a720*/  ISETP.GE.OR P1, PT, R4, UR47, P3 ;  /* 0x0000002f04007c0c */ /* 0x000fe40009f26670 */
[----:B------:R-:W-:Y:S11]  /*a730*/  ISETP.GE.OR P0, PT, R3, UR47, P3 ;  /* 0x0000002f03007c0c */ /* 0x000ff60009f06670 */
[----:B------:R0:W-:Y:S04]  /*a740*/  @!P1 STG.E.U16 desc[UR60][R8.64+0x10], R12 ;  /* 0x0000100c08009986 */ /* 0x0001e8000c10153c */
[----:B------:R0:W-:Y:S02]  /*a750*/  @!P0 STG.E.U16 desc[UR60][R198.64+0x10], R13 ;  /* 0x0000100dc6008986 */ /* 0x0001e4000c10153c */
.L_x_575:
[----:B------:R-:W-:Y:S05]  /*a760*/  BSYNC.RECONVERGENT B0 ;  /* 0x0000000000007941 */ /* 0x000fea0003800200 */
.L_x_574:
[C---:B0-----:R-:W-:Y:S01]  /*a770*/  IADD3 R12, P0, PT, R14.reuse, R196, RZ ;  /* 0x000000c40e0c7210 */ /* 0x041fe20007f1e0ff */
[----:B------:R-:W-:Y:S01]  /*a780*/  FFMA R36, R99, R0, R36 ;  /* 0x0000000063247223 */ /* 0x000fe20000000024 */
[----:B------:R-:W-:Y:S01]  /*a790*/  IADD3 R26, P1, PT, R14, R177, RZ ;  /* 0x000000b10e1a7210 */ /* 0x000fe20007f3e0ff */
[----:B------:R-:W-:Y:S01]  /*a7a0*/  BSSY.RECONVERGENT B0, `(.L_x_576) ;  /* 0x0000015000007945 */ /* 0x000fe20003800200 */
[----:B------:R-:W-:Y:S01]  /*a7b0*/  F2FP.F16.F32.PACK_AB R3, R35, R34 ;  /* 0x000000222303723e */ /* 0x000fe200000000ff */
[----:B------:R-:W-:Y:S01]  /*a7c0*/  FFMA R37, R99, R2, R37 ;  /* 0x0000000263257223 */ /* 0x000fe20000000025 */
[C---:B------:R-:W-:Y:S01]  /*a7d0*/  IADD3.X R13, PT, PT, R15.reuse, R184, RZ, P0, !PT ;  /* 0x000000b80f0d7210 */ /* 0x040fe200007fe4ff */
[--C-:B------:R-:W-:Y:S02]  /*a7e0*/  HADD2.F32 R0, -RZ, R153.reuse.H0_H0 ;  /* 0x20000099ff007230 */ /* 0x100fe40000004100 */
[-C--:B------:R-:W-:Y:S01]  /*a7f0*/  FMUL R38, R38, R93.reuse ;  /* 0x0000005d26267220 */ /* 0x080fe20000400000 */
[----:B------:R-:W-:Y:S01]  /*a800*/  IADD3.X R27, PT, PT, R15, R176, RZ, P1, !PT ;  /* 0x000000b00f1b7210 */ /* 0x000fe20000ffe4ff */
[----:B------:R-:W-:Y:S02]  /*a810*/  HADD2.F32 R2, -RZ, R153.H1_H1 ;  /* 0x30000099ff027230 */ /* 0x000fe40000004100 */
[----:B------:R-:W-:Y:S01]  /*a820*/  FMUL R39, R39, R93 ;  /* 0x0000005d27277220 */ /* 0x000fe20000400000 */
[----:B------:R-:W-:Y:S06]  /*a830*/  @P5 BRA `(.L_x_577) ;  /* 0x00000000002c5947 */ /* 0x000fec0003800000 */
[----:B------:R-:W-:Y:S01]  /*a840*/  VIADD R4, R88, 0x51 ;  /* 0x0000005158047836 */ /* 0x000fe20000000000 */
[----:B------:R-:W-:Y:S04]  /*a850*/  PRMT R16, R5, 0x7632, R16 ;  /* 0x0000763205107816 */ /* 0x000fe80000000010 */
        /* <DEDUP_REMOVED lines=9> */
.L_x_577:
[----:B------:R-:W-:Y:S05]  /*a8f0*/  BSYNC.RECONVERGENT B0 ;  /* 0x0000000000007941 */ /* 0x000fea0003800200 */
.L_x_576:
[----:B------:R-:W-:Y:S01]  /*a900*/  F2FP.F16.F32.PACK_AB R4, R37, R36 ;  /* 0x000000242504723e */ /* 0x000fe200000000ff */
[----:B------:R-:W-:Y:S01]  /*a910*/  BSSY.RECONVERGENT B0, `(.L_x_578) ;  /* 0x000000b000007945 */ /* 0x000fe20003800200 */
[C---:B------:R-:W-:Y:S01]  /*a920*/  FFMA R38, R99.reuse, R0, R38 ;  /* 0x0000000063267223 */ /* 0x040fe20000000026 */
[----:B------:R-:W-:Y:S02]  /*a930*/  FFMA R39, R99, R2, R39 ;  /* 0x0000000263277223 */ /* 0x000fe40000000027 */
        /* <DEDUP_REMOVED lines=8> */
.L_x_579:
[----:B------:R-:W-:Y:S05]  /*a9c0*/  BSYNC.RECONVERGENT B0 ;  /* 0x0000000000007941 */ /* 0x000fea0003800200 */
.L_x_578:
[C---:B0-----:R-:W-:Y:S01]  /*a9d0*/  IADD3 R16, P1, PT, R14.reuse, R178, RZ ;  /* 0x000000b20e107210 */ /* 0x041fe20007f3e0ff */
[--C-:B------:R-:W-:Y:S01]  /*a9e0*/  HADD2.F32 R0, -RZ, R152.reuse.H0_H0 ;  /* 0x20000098ff007230 */ /* 0x100fe20000004100 */
[----:B------:R-:W-:Y:S01]  /*a9f0*/  IADD3 R18, P0, PT, R14, R192, RZ ;  /* 0x000000c00e127210 */ /* 0x000fe20007f1e0ff */
[----:B------:R-:W-:Y:S01]  /*aa00*/  FMUL R40, R40, R93 ;  /* 0x0000005d28287220 */ /* 0x000fe20000400000 */
[----:B------:R-:W-:Y:S01]  /*aa10*/  IADD3.X R17, PT, PT, R15, R173, RZ, P1, !PT ;  /* 0x000000ad0f117210 */ /* 0x000fe20000ffe4ff */
[----:B------:R-:W-:Y:S01]  /*aa20*/  HADD2.F32 R2, -RZ, R152.H1_H1 ;  /* 0x30000098ff027230 */ /* 0x000fe20000004100 */
[----:B-1----:R-:W-:Y:S01]  /*aa30*/  F2FP.F16.F32.PACK_AB R3, R39, R38 ;  /* 0x000000262703723e */ /* 0x002fe200000000ff */
[----:B------:R-:W-:Y:S01]  /*aa40*/  FMUL R41, R41, R93 ;  /* 0x0000005d29297220 */ /* 0x000fe20000400000 */
[----:B------:R-:W-:Y:S01]  /*aa50*/  BSSY.RECONVERGENT B0, `(.L_x_580) ;  /* 0x0000010000007945 */ /* 0x000fe20003800200 */
        /* <DEDUP_REMOVED lines=15> */
.L_x_581:
[----:B------:R-:W-:Y:S05]  /*ab50*/  BSYNC.RECONVERGENT B0 ;  /* 0x0000000000007941 */ /* 0x000fea0003800200 */
.L_x_580:
[----:B------:R-:W-:Y:S01]  /*ab60*/  HADD2.F32 R0, -RZ, R151.H0_H0 ;  /* 0x20000097ff007230 */ /* 0x000fe20000004100 */
[----:B0-----:R-:W-:Y:S01]  /*ab70*/  F2FP.F16.F32.PACK_AB R2, R41, R40 ;  /* 0x000000282902723e */ /* 0x001fe200000000ff */
[----:B------:R-:W-:Y:S01]  /*ab80*/  BSSY.RECONVERGENT B0, `(.L_x_582) ;  /* 0x000000a000007945 */ /* 0x000fe20003800200 */
[----:B------:R-:W-:Y:S03]  /*ab90*/  FMUL R42, R42, R93 ;  /* 0x0000005d2a2a7220 */ /* 0x000fe60000400000 */
[----:B------:R-:W-:Y:S05]  /*aba0*/  @P6 BRA `(.L_x_583) ;  /* 0x00000000001c6947 */ /* 0x000fea0003800000 */
[C---:B------:R-:W-:Y:S01]  /*abb0*/  VIADD R5, R88.reuse, 0x58 ;  /* 0x0000005858057836 */ /* 0x040fe20000000000 */
[----:B------:R-:W-:Y:S01]  /*abc0*/  PRMT R20, R3, 0x7632, R20 ;  /* 0x0000763203147816 */ /* 0x000fe20000000014 */
[----:B------:R-:W-:Y:S03]  /*abd0*/  VIADD R4, R88, 0x59 ;  /* 0x0000005958047836 */ /* 0x000fe60000000000 */
[----:B------:R-:W-:Y:S02]  /*abe0*/  ISETP.GE.OR P1, PT, R5, UR47, P3 ;  /* 0x0000002f05007c0c */ /* 0x000fe40009f26670 */
[----:B------:R-:W-:Y:S11]  /*abf0*/  ISETP.GE.OR P0, PT, R4, UR47, P3 ;  /* 0x0000002f04007c0c */ /* 0x000ff60009f06670 */
[----:B------:R0:W-:Y:S04]  /*ac00*/  @!P1 STG.E.U16 desc[UR60][R16.64+0x10], R3 ;  /* 0x0000100310009986 */ /* 0x0001e8000c10153c */
[----:B------:R0:W-:Y:S02]  /*ac10*/  @!P0 STG.E.U16 desc[UR60][R18.64+0x10], R20 ;  /* 0x0000101412008986 */ /* 0x0001e4000c10153c */
.L_x_583:
[----:B------:R-:W-:Y:S05]  /*ac20*/  BSYNC.RECONVERGENT B0 ;  /* 0x0000000000007941 */ /* 0x000fea0003800200 */
.L_x_582:
[----:B------:R-:W-:Y:S04]  /*ac30*/  BSSY.RECONVERGENT B0, `(.L_x_584) ;  /* 0x000000e000007945 */ /* 0x000fe80003800200 */
[----:B------:R-:W-:Y:S05]  /*ac40*/  @P5 BRA `(.L_x_585) ;  /* 0x0000000000305947 */ /* 0x000fea0003800000 */
[----:B------:R-:W-:Y:S01]  /*ac50*/  PRMT R4, R2, 0x7632, R4 ;  /* 0x0000763202047816 */ /* 0x000fe20000000004 */
[C---:B0-----:R-:W-:Y:S05]  /*ac60*/  VIADD R3, R88.reuse, 0x60 ;  /* 0x0000006058037836 */ /* 0x041fea0000000000 */
[----:B------:R-:W-:Y:S01]  /*ac70*/  ISETP.GE.OR P1, PT, R3, UR47, P3 ;  /* 0x0000002f03007c0c */ /* 0x000fe20009f26670 */
[----:B------:R-:W-:Y:S11]  /*ac80*/  VIADD R3, R88, 0x61 ;  /* 0x0000006158037836 */ /* 0x000ff60000000000 */
[----:B------:R-:W-:Y:S01]  /*ac90*/  @!UPT UIADD3 URZ, UPT, UPT, URZ, URZ, URZ ;  /* 0x000000fffffff290 */ /* 0x000fe2000fffe0ff */
[C---:B------:R-:W-:Y:S05]  /*aca0*/  @!P1 IADD3 R20, P0, PT, R14.reuse, R21, RZ ;  /* 0x000000150e149210 */ /* 0x040fea0007f1e0ff */
[----:B------:R-:W-:Y:S01]  /*acb0*/  @!P1 IMAD.X R21, R15, 0x1, R23, P0 ;  /* 0x000000010f159824 */ /* 0x000fe200000e0617 */
[----:B------:R-:W-:Y:S04]  /*acc0*/  ISETP.GE.OR P0, PT, R3, UR47, P3 ;  /* 0x0000002f03007c0c */ /* 0x000fe80009f06670 */
[----:B------:R1:W-:Y:S09]  /*acd0*/  @!P1 STG.E.U16 desc[UR60][R20.64], R2 ;  /* 0x0000000214009986 */ /* 0x0003f2000c10153c */
[----:B------:R-:W-:Y:S05]  /*ace0*/  @!P0 IADD3 R22, P2, PT, R14, R194, RZ ;  /* 0x000000c20e168210 */ /* 0x000fea0007f5e0ff */
[----:B------:R-:W-:Y:S05]  /*acf0*/  @!P0 IMAD.X R23, R15, 0x1, R191, P2 ;  /* 0x000000010f178824 */ /* 0x000fea00010e06bf */
[----:B------:R1:W-:Y:S03]  /*ad00*/  @!P0 STG.E.U16 desc[UR60][R22.64], R4 ;  /* 0x0000000416008986 */ /* 0x0003e6000c10153c */
.L_x_585:
[----:B------:R-:W-:Y:S05]  /*ad10*/  BSYNC.RECONVERGENT B0 ;  /* 0x0000000000007941 */ /* 0x000fea0003800200 */
.L_x_584:
[----:B01----:R-:W-:Y:S01]  /*ad20*/  IADD3 R20, P0, PT, R26, R177, RZ ;  /* 0x000000b11a147210 */ /* 0x003fe20007f1e0ff */
[----:B------:R-:W-:Y:S01]  /*ad30*/  HADD2.F32 R2, -RZ, R151.H1_H1 ;  /* 0x30000097ff027230 */ /* 0x000fe20000004100 */
[C---:B------:R-:W-:Y:S01]  /*ad40*/  IADD3 R194, P2, PT, R14.reuse, R194, RZ ;  /* 0x000000c20ec27210 */ /* 0x040fe20007f5e0ff */
[-C--:B------:R-:W-:Y:S01]  /*ad50*/  FMUL R43, R43, R93.reuse ;  /* 0x0000005d2b2b7220 */ /* 0x080fe20000400000 */
[----:B------:R-:W-:Y:S01]  /*ad60*/  IADD3.X R21, PT, PT, R27, R176, RZ, P0, !PT ;  /* 0x000000b01b157210 */ /* 0x000fe200007fe4ff */
[C---:B------:R-:W-:Y:S01]  /*ad70*/  FFMA R42, R99.reuse, R0, R42 ;  /* 0x00000000632a7223 */ /* 0x040fe2000000002a */
[C---:B------:R-:W-:Y:S01]  /*ad80*/  IADD3 R26, P1, PT, R14.reuse, R214, RZ ;  /* 0x000000d60e1a7210 */ /* 0x040fe20007f3e0ff */
[----:B------:R-:W-:Y:S01]  /*ad90*/  FFMA R43, R99, R2, R43 ;  /* 0x00000002632b7223 */ /* 0x000fe2000000002b */
[----:B------:R-:W-:Y:S01]  /*ada0*/  IADD3 R28, P0, PT, R14, R212, RZ ;  /* 0x000000d40e1c7210 */ /* 0x000fe20007f1e0ff */
[--C-:B------:R-:W-:Y:S02]  /*adb0*/  HADD2.F32 R0, -RZ, R150.reuse.H0_H0 ;  /* 0x20000096ff007230 */ /* 0x100fe40000004100 */
[----:B------:R-:W-:Y:S01]  /*adc0*/  FMUL R44, R44, R93 ;  /* 0x0000005d2c2c7220 */ /* 0x000fe20000400000 */
[----:B------:R-:W-:Y:S01]  /*add0*/  IADD3.X R195, PT, PT, R15, R191, RZ, P2, !PT ;  /* 0x000000bf0fc37210 */ /* 0x000fe200017fe4ff */
[----:B------:R-:W-:Y:S02]  /*ade0*/  HADD2.F32 R2, -RZ, R150.H1_H1 ;  /* 0x30000096ff027230 */ /* 0x000fe40000004100 */
[-C--:B------:R-:W-:Y:S01]  /*adf0*/  FMUL R45, R45, R93.reuse ;  /* 0x0000005d2d2d7220 */ /* 0x080fe20000400000 */
[----:B------:R-:W-:Y:S01]  /*ae00*/  FFMA R44, R99, R0, R44 ;  /* 0x00000000632c7223 */ /* 0x000fe2000000002c */
[----:B------:R-:W-:Y:S01]  /*ae10*/  F2FP.F16.F32.PACK_AB R4, R43, R42 ;  /* 0x0000002a2b04723e */ /* 0x000fe200000000ff */
[--C-:B------:R-:W-:Y:S02]  /*ae20*/  HADD2.F32 R0, -RZ, R149.reuse.H0_H0 ;  /* 0x20000095ff007230 */ /* 0x100fe40000004100 */
[----:B------:R-:W-:Y:S01]  /*ae30*/  FFMA R45, R99, R2, R45 ;  /* 0x00000002632d7223 */ /* 0x000fe2000000002d */
[-C--:B------:R-:W-:Y:S01]  /*ae40*/  FMUL R46, R46, R93.reuse ;  /* 0x0000005d2e2e7220 */ /* 0x080fe20000400000 */
[----:B------:R-:W-:Y:S01]  /*ae50*/  IADD3.X R27, PT, PT, R15, R202, RZ, P1, !PT ;  /* 0x000000ca0f1b7210 */ /* 0x000fe20000ffe4ff */
[----:B------:R-:W-:Y:S02]  /*ae60*/  HADD2.F32 R2, -RZ, R149.H1_H1 ;  /* 0x30000095ff027230 */ /* 0x000fe40000004100 */
[-C--:B------:R-:W-:Y:S01]  /*ae70*/  FMUL R47, R47, R93.reuse ;  /* 0x0000005d2f2f7220 */ /* 0x080fe20000400000 */
[--C-:B------:R-:W-:Y:S02]  /*ae80*/  HADD2.F32 R3, -RZ, R148.reuse.H0_H0 ;  /* 0x20000094ff037230 */ /* 0x100fe40000004100 */
[----:B------:R-:W-:Y:S01]  /*ae90*/  FFMA R46, R99, R0, R46 ;  /* 0x00000000632e7223 */ /* 0x000fe2000000002e */
[----:B------:R-:W-:Y:S01]  /*aea0*/  F2FP.F16.F32.PACK_AB R5, R45, R44 ;  /* 0x0000002c2d05723e */ /* 0x000fe200000000ff */
[----:B------:R-:W-:Y:S01]  /*aeb0*/  FMUL R48, R48, R93 ;  /* 0x0000005d30307220 */ /* 0x000fe20000400000 */
[----:B------:R-:W-:Y:S01]  /*aec0*/  FFMA R47, R99, R2, R47 ;  /* 0x00000002632f7223 */ /* 0x000fe2000000002f */
[----:B------:R-:W-:Y:S01]  /*aed0*/  IADD3.X R29, PT, PT, R15, R205, RZ, P0, !PT ;  /* 0x000000cd0f1d7210 */ /* 0x000fe200007fe4ff */
[----:B------:R-:W-:Y:S02]  /*aee0*/  HADD2.F32 R0, -RZ, R148.H1_H1 ;  /* 0x30000094ff007230 */ /* 0x000fe40000004100 */
[----:B------:R-:W-:Y:S01]  /*aef0*/  FMUL R49, R49, R93 ;  /* 0x0000005d31317220 */ /* 0x000fe20000400000 */
[----:B------:R-:W-:Y:S01]  /*af00*/  BSSY.RECONVERGENT B0, `(.L_x_586) ;  /* 0x000000c000007945 */ /* 0x000fe20003800200 */
[----:B------:R-:W-:Y:S01]  /*af10*/  FFMA R48, R99, R3, R48 ;  /* 0x0000000363307223 */ /* 0x000fe20000000030 */
[----:B------:R-:W-:Y:S01]  /*af20*/  F2FP.F16.F32.PACK_AB R22, R47, R46 ;  /* 0x0000002e2f16723e */ /* 0x000fe200000000ff */
[----:B------:R-:W-:Y:S01]  /*af30*/  FFMA R49, R99, R0, R49 ;  /* 0x0000000063317223 */ /* 0x000fe20000000031 */
        /* <DEDUP_REMOVED lines=8> */
.L_x_587:
[----:B------:R-:W-:Y:S05]  /*afc0*/  BSYNC.RECONVERGENT B0 ;  /* 0x0000000000007941 */ /* 0x000fea0003800200 */
.L_x_586:
[----:B------:R-:W-:Y:S04]  /*afd0*/  BSSY.RECONVERGENT B0, `(.L_x_588) ;  /* 0x000000e000007945 */ /* 0x000fe80003800200 */
[----:B------:R-:W-:Y:S05]  /*afe0*/  @P5 BRA `(.L_x_589) ;  /* 0x0000000000305947 */ /* 0x000fea0003800000 */
[----:B------:R-:W-:Y:S01]  /*aff0*/  PRMT R2, R5, 0x7632, R2 ;  /* 0x0000763205027816 */ /* 0x000fe20000000002 */
[----:B------:R-:W-:Y:S05]  /*b000*/  VIADD R0, R88, 0x68 ;  /* 0x0000006858007836 */ /* 0x000fea0000000000 */
[----:B------:R-:W-:Y:S01]  /*b010*/  ISETP.GE.OR P1, PT, R0, UR47, P3 ;  /* 0x0000002f00007c0c */ /* 0x000fe20009f26670 */
[----:B------:R-:W-:Y:S11]  /*b020*/  VIADD R0, R88, 0x69 ;  /* 0x0000006958007836 */ /* 0x000ff60000000000 */
[----:B------:R-:W-:Y:S01]  /*b030*/  @!UPT UIADD3 URZ, UPT, UPT, URZ, URZ, URZ ;  /* 0x000000fffffff290 */ /* 0x000fe2000fffe0ff */
[----:B------:R-:W-:Y:S05]  /*b040*/  @!P1 IADD3 R212, P0, PT, R14, R212, RZ ;  /* 0x000000d40ed49210 */ /* 0x000fea0007f1e0ff */
[C---:B------:R-:W-:Y:S01]  /*b050*/  @!P1 IMAD.X R213, R15.reuse, 0x1, R205, P0 ;  /* 0x000000010fd59824 */ /* 0x040fe200000e06cd */
[----:B------:R-:W-:Y:S04]  /*b060*/  ISETP.GE.OR P0, PT, R0, UR47, P3 ;  /* 0x0000002f00007c0c */ /* 0x000fe80009f06670 */
[----:B------:R1:W-:Y:S09]  /*b070*/  @!P1 STG.E.U16 desc[UR60][R212.64], R5 ;  /* 0x00000005d4009986 */ /* 0x0003f2000c10153c */
[----:B------:R-:W-:Y:S05]  /*b080*/  @!P0 IADD3 R214, P2, PT, R14, R214, RZ ;  /* 0x000000d60ed68210 */ /* 0x000fea0007f5e0ff */
[----:B------:R-:W-:Y:S05]  /*b090*/  @!P0 IMAD.X R215, R15, 0x1, R202, P2 ;  /* 0x000000010fd78824 */ /* 0x000fea00010e06ca */
[----:B------:R1:W-:Y:S03]  /*b0a0*/  @!P0 STG.E.U16 desc[UR60][R214.64], R2 ;  /* 0x00000002d6008986 */ /* 0x0003e6000c10153c */
.L_x_589:
[----:B------:R-:W-:Y:S05]  /*b0b0*/  BSYNC.RECONVERGENT B0 ;  /* 0x0000000000007941 */ /* 0x000fea0003800200 */
.L_x_588:
[----:B------:R-:W-:Y:S01]  /*b0c0*/  F2FP.F16.F32.PACK_AB R0, R49, R48 ;  /* 0x000000303100723e */ /* 0x000fe200000000ff */
[----:B------:R-:W-:Y:S04]  /*b0d0*/  BSSY.RECONVERGENT B0, `(.L_x_590) ;  /* 0x0000009000007945 */ /* 0x000fe80003800200 */
[----:B------:R-:W-:Y:S05]  /*b0e0*/  @P6 BRA `(.L_x_591) ;  /* 0x00000000001c6947 */ /* 0x000fea0003800000 */
[----:B0-----:R-:W-:Y:S01]  /*b0f0*/  VIADD R3, R88, 0x68 ;  /* 0x0000006858037836 */ /* 0x001fe20000000000 */
[----:B------:R-:W-:Y:S01]  /*b100*/  PRMT R4, R22, 0x7632, R4 ;  /* 0x0000763216047816 */ /* 0x000fe20000000004 */
[----:B-1----:R-:W-:Y:S03]  /*b110*/  VIADD R2, R88, 0x69 ;  /* 0x0000006958027836 */ /* 0x002fe60000000000 */
[----:B------:R-:W-:Y:S02]  /*b120*/  ISETP.GE.OR P1, PT, R3, UR47, P3 ;  /* 0x0000002f03007c0c */ /* 0x000fe40009f26670 */
[----:B------:R-:W-:Y:S11]  /*b130*/  ISETP.GE.OR P0, PT, R2, UR47, P3 ;  /* 0x0000002f02007c0c */ /* 0x000ff60009f06670 */
[----:B------:R2:W-:Y:S04]  /*b140*/  @!P1 STG.E.U16 desc[UR60][R28.64+0x10], R22 ;  /* 0x000010161c009986 */ /* 0x0005e8000c10153c */
[----:B------:R2:W-:Y:S02]  /*b150*/  @!P0 STG.E.U16 desc[UR60][R26.64+0x10], R4 ;  /* 0x000010041a008986 */ /* 0x0005e4000c10153c */
.L_x_591:
[----:B------:R-:W-:Y:S05]  /*b160*/  BSYNC.RECONVERGENT B0 ;  /* 0x0000000000007941 */ /* 0x000fea0003800200 */
.L_x_590:
[----:B------:R-:W-:Y:S04]  /*b170*/  BSSY.RECONVERGENT B0, `(.L_x_592) ;  /* 0x0000010000007945 */ /* 0x000fe80003800200 */
[----:B------:R-:W-:Y:S05]  /*b180*/  @P5 BRA `(.L_x_593) ;  /* 0x0000000000385947 */ /* 0x000fea0003800000 */
[----:B-1----:R-:W-:Y:S01]  /*b190*/  VIADD R2, R88, 0x71 ;  /* 0x0000007158027836 */ /* 0x002fe20000000000 */
[----:B0-----:R-:W-:Y:S04]  /*b1a0*/  PRMT R3, R0, 0x7632, R3 ;  /* 0x0000763200037816 */ /* 0x001fe80000000003 */
[----:B------:R-:W-:Y:S01]  /*b1b0*/  ISETP.GE.OR P1, PT, R2, UR47, P3 ;  /* 0x0000002f02007c0c */ /* 0x000fe20009f26670 */
[----:B------:R-:W-:Y:S11]  /*b1c0*/  VIADD R2, R88, 0x70 ;  /* 0x0000007058027836 */ /* 0x000ff60000000000 */
[----:B------:R-:W-:Y:S01]  /*b1d0*/  @!UPT UIADD3 URZ, UPT, UPT, URZ, URZ, URZ ;  /* 0x000000fffffff290 */ /* 0x000fe2000fffe0ff */
[----:B--2---:R-:W-:Y:S04]  /*b1e0*/  @!P1 IADD3 R4, P0, PT, R14, R220, RZ ;  /* 0x000000dc0e049210 */ /* 0x004fe80007f1e0ff */
[----:B------:R-:W-:Y:S02]  /*b1f0*/  @!P1 IADD3.X R5, PT, PT, R15, R204, RZ, P0, !PT ;  /* 0x000000cc0f059210 */ /* 0x000fe400007fe4ff */
[----:B------:R-:W-:Y:S11]  /*b200*/  ISETP.GE.OR P0, PT, R2, UR47, P3 ;  /* 0x0000002f02007c0c */ /* 0x000ff60009f06670 */
[----:B------:R-:W-:Y:S02]  /*b210*/  @!UPT UIADD3 URZ, UPT, UPT, URZ, URZ, URZ ;  /* 0x000000fffffff290 */ /* 0x000fe4000fffe0ff */
[----:B------:R-:W-:Y:S04]  /*b220*/  @!P0 IMAD.WIDE.U32 R22, R164, 0x60, R14 ;  /* 0x00000060a4168825 */ /* 0x000fe800078e000e */
[----:B------:R-:W-:Y:S04]  /*b230*/  @!P0 IMAD R2, R165, 0x60, RZ ;  /* 0x00000060a5028824 */ /* 0x000fe800078e02ff */
[----:B------:R-:W-:Y:S05]  /*b240*/  @!P0 IMAD.IADD R23, R2, 0x1, R23 ;  /* 0x0000000102178824 */ /* 0x000fea00078e0217 */
[----:B------:R3:W-:Y:S04]  /*b250*/  @!P0 STG.E.U16 desc[UR60][R22.64], R0 ;  /* 0x0000000016008986 */ /* 0x0007e8000c10153c */
[----:B------:R3:W-:Y:S02]  /*b260*/  @!P1 STG.E.U16 desc[UR60][R4.64], R3 ;  /* 0x0000000304009986 */ /* 0x0007e4000c10153c */
.L_x_593:
[----:B------:R-:W-:Y:S05]  /*b270*/  BSYNC.RECONVERGENT B0 ;  /* 0x0000000000007941 */ /* 0x000fea0003800200 */
.L_x_592:
[----:B------:R-:W-:Y:S01]  /*b280*/  IADD3 R178, P1, PT, R178, R16, RZ ;  /* 0x00000010b2b27210 */ /* 0x000fe20007f3e0ff */
[--C-:B---3--:R-:W-:Y:S01]  /*b290*/  HADD2.F32 R0, -RZ, R146.reuse.H0_H0 ;  /* 0x20000092ff007230 */ /* 0x108fe20000004100 */
[----:B------:R-:W-:Y:S01]  /*b2a0*/  IADD3 R220, P0, PT, R14, R220, RZ ;  /* 0x000000dc0edc7210 */ /* 0x000fe20007f1e0ff */
[----:B------:R-:W-:Y:S01]  /*b2b0*/  FMUL R50, R50, R93 ;  /* 0x0000005d32327220 */ /* 0x000fe20000400000 */
[----:B------:R-:W-:Y:S01]  /*b2c0*/  IADD3.X R179, PT, PT, R173, R17, RZ, P1, !PT ;  /* 0x00000011adb37210 */ /* 0x000fe20000ffe4ff */
[----:B-1----:R-:W-:Y:S02]  /*b2d0*/  HADD2.F32 R2, -RZ, R146.H1_H1 ;  /* 0x30000092ff027230 */ /* 0x002fe40000004100 */
[-C--:B------:R-:W-:Y:S01]  /*b2e0*/  FMUL R51, R51, R93.reuse ;  /* 0x0000005d33337220 */ /* 0x080fe20000400000 */
[--C-:B0-----:R-:W-:Y:S02]  /*b2f0*/  HADD2.F32 R3, -RZ, R147.reuse.H0_H0 ;  /* 0x20000093ff037230 */ /* 0x101fe40000004100 */
[-C--:B------:R-:W-:Y:S01]  /*b300*/  FMUL R52, R52, R93.reuse ;  /* 0x0000005d34347220 */ /* 0x080fe20000400000 */
[----:B------:R-:W-:Y:S01]  /*b310*/  IADD3 R30, P4, PT, R14, R218, RZ ;  /* 0x000000da0e1e7210 */ /* 0x000fe20007f9e0ff */
[----:B--2---:R-:W-:Y:S02]  /*b320*/  HADD2.F32 R4, -RZ, R147.H1_H1 ;  /* 0x30000093ff047230 */ /* 0x004fe40000004100 */
[----:B------:R-:W-:Y:S01]  /*b330*/  FMUL R53, R53, R93 ;  /* 0x0000005d35357220 */ /* 0x000fe20000400000 */
[----:B------:R-:W-:Y:S01]  /*b340*/  FFMA R50, R99, R0, R50 ;  /* 0x0000000063327223 */ /* 0x000fe20000000032 */
[----:B------:R-:W-:Y:S01]  /*b350*/  IADD3.X R221, PT, PT, R15, R204, RZ, P0, !PT ;  /* 0x000000cc0fdd7210 */ /* 0x000fe200007fe4ff */
[C---:B------:R-:W-:Y:S01]  /*b360*/  FFMA R51, R99.reuse, R2, R51 ;  /* 0x0000000263337223 */ /* 0x040fe20000000033 */
[C---:B------:R-:W-:Y:S01]  /*b370*/  FFMA R52, R99.reuse, R3, R52 ;  /* 0x0000000363347223 */ /* 0x040fe20000000034 */
[----:B------:R-:W-:Y:S01]  /*b380*/  FFMA R53, R99, R4, R53 ;  /* 0x0000000463357223 */ /* 0x000fe20000000035 */
[----:B------:R-:W-:Y:S01]  /*b390*/  BSSY.RECONVERGENT B0, `(.L_x_594) ;  /* 0x000000f000007945 */ /* 0x000fe20003800200 */
[-C--:B------:R-:W-:Y:S01]  /*b3a0*/  FMUL R54, R54, R93.reuse ;  /* 0x0000005d36367220 */ /* 0x080fe20000400000 */
[----:B------:R-:W-:Y:S01]  /*b3b0*/  F2FP.F16.F32.PACK_AB R5, R51, R50 ;  /* 0x000000323305723e */ /* 0x000fe200000000ff */
[----:B------:R-:W-:Y:S01]  /*b3c0*/  FMUL R55, R55, R93 ;  /* 0x0000005d37377220 */ /* 0x000fe20000400000 */
[----:B------:R-:W-:Y:S01]  /*b3d0*/  F2FP.F16.F32.PACK_AB R22, R53, R52 ;  /* 0x000000343516723e */ /* 0x000fe200000000ff */
        /* <DEDUP_REMOVED lines=10> */
.L_x_595:
[----:B------:R-:W-:Y:S05]  /*b480*/  BSYNC.RECONVERGENT B0 ;  /* 0x0000000000007941 */ /* 0x000fea0003800200 */
.L_x_594:
        /* <DEDUP_REMOVED lines=8> */
[C---:B0-----:R-:W-:Y:S01]  /*b510*/  @!P1 IMAD.X R5, R15.reuse, 0x1, R208, P0 ;  /* 0x000000010f059824 */ /* 0x041fe200000e06d0 */
[----:B------:R-:W-:Y:S04]  /*b520*/  ISETP.GE.OR P0, PT, R0, UR47, P3 ;  /* 0x0000002f00007c0c */ /* 0x000fe80009f06670 */
[----:B------:R1:W-:Y:S09]  /*b530*/  @!P1 STG.E.U16 desc[UR60][R4.64], R22 ;  /* 0x0000001604009986 */ /* 0x0003f2000c10153c */
[----:B------:R-:W-:Y:S05]  /*b540*/  @!P0 IADD3 R218, P2, PT, R14, R218, RZ ;  /* 0x000000da0eda8210 */ /* 0x000fea0007f5e0ff */
[----:B------:R-:W-:Y:S05]  /*b550*/  @!P0 IMAD.X R219, R15, 0x1, R207, P2 ;  /* 0x000000010fdb8824 */ /* 0x000fea00010e06cf */
[----:B------:R1:W-:Y:S03]  /*b560*/  @!P0 STG.E.U16 desc[UR60][R218.64], R2 ;  /* 0x00000002da008986 */ /* 0x0003e6000c10153c */
.L_x_597:
[----:B------:R-:W-:Y:S05]  /*b570*/  BSYNC.RECONVERGENT B0 ;  /* 0x0000000000007941 */ /* 0x000fea0003800200 */
.L_x_596:
[C---:B------:R-:W-:Y:S01]  /*b580*/  LOP3.LUT P2, RZ, R171.reuse, 0x1, RZ, 0xc0, !PT ;  /* 0x00000001abff7812 */ /* 0x040fe2000784c0ff */
[--C-:B------:R-:W-:Y:S01]  /*b590*/  HADD2.F32 R0, -RZ, R145.reuse.H0_H0 ;  /* 0x20000091ff007230 */ /* 0x100fe20000004100 */
[C---:B------:R-:W-:Y:S01]  /*b5a0*/  LOP3.LUT P1, RZ, R171.reuse, 0x2, RZ, 0xc0, !PT ;  /* 0x00000002abff7812 */ /* 0x040fe2000782c0ff */
[----:B-1----:R-:W-:Y:S01]  /*b5b0*/  HADD2.F32 R2, -RZ, R145.H1_H1 ;  /* 0x30000091ff027230 */ /* 0x002fe20000004100 */
[----:B------:R-:W-:Y:S01]  /*b5c0*/  LOP3.LUT P6, RZ, R171, 0x4, RZ, 0xc0, !PT ;  /* 0x00000004abff7812 */ /* 0x000fe200078cc0ff */
[----:B------:R-:W-:Y:S01]  /*b5d0*/  FMUL R56, R56, R93 ;  /* 0x0000005d38387220 */ /* 0x000fe20000400000 */
[----:B------:R-:W-:Y:S01]  /*b5e0*/  IADD3 R216, P0, PT, R14, R216, RZ ;  /* 0x000000d80ed87210 */ /* 0x000fe20007f1e0ff */
[C---:B------:R-:W-:Y:S01]  /*b5f0*/  FFMA R54, R99.reuse, R0, R54 ;  /* 0x0000000063367223 */ /* 0x040fe20000000036 */
[C---:B------:R-:W-:Y:S01]  /*b600*/  ISETP.GE.AND P5, PT, R206.reuse, UR46, PT ;  /* 0x0000002ece007c0c */ /* 0x040fe2000bfa6270 */
[----:B------:R-:W-:Y:S01]  /*b610*/  FFMA R55, R99, R2, R55 ;  /* 0x0000000263377223 */ /* 0x000fe20000000037 */
[C---:B------:R-:W-:Y:S01]  /*b620*/  IADD3.X R31, PT, PT, R15.reuse, R207, RZ, P4, !PT ;  /* 0x000000cf0f1f7210 */ /* 0x040fe200027fe4ff */
[--C-:B------:R-:W-:Y:S01]  /*b630*/  HADD2.F32 R0, -RZ, R144.reuse.H0_H0 ;  /* 0x20000090ff007230 */ /* 0x100fe20000004100 */
[C---:B------:R-:W-:Y:S01]  /*b640*/  ISETP.GE.OR P1, PT, R206.reuse, UR46, P1 ;  /* 0x0000002ece007c0c */ /* 0x040fe20008f26670 */
[----:B------:R-:W-:Y:S01]  /*b650*/  HADD2.F32 R2, -RZ, R144.H1_H1 ;  /* 0x30000090ff027230 */ /* 0x000fe20000004100 */
[----:B------:R-:W-:Y:S01]  /*b660*/  IADD3.X R217, PT, PT, R15, R208, RZ, P0, !PT ;  /* 0x000000d00fd97210 */ /* 0x000fe200007fe4ff */
[----:B------:R-:W-:Y:S01]  /*b670*/  FMUL R57, R57, R93 ;  /* 0x0000005d39397220 */ /* 0x000fe20000400000 */
[----:B------:R-:W-:Y:S01]  /*b680*/  ISETP.GE.OR P6, PT, R206, UR46, P6 ;  /* 0x0000002ece007c0c */ /* 0x000fe2000b7c6670 */
[----:B------:R-:W-:Y:S01]  /*b690*/  BSSY.RECONVERGENT B0, `(.L_x_598) ;  /* 0x000000e000007945 */ /* 0x000fe20003800200 */
[----:B------:R-:W-:Y:S01]  /*b6a0*/  FFMA R56, R99, R0, R56 ;  /* 0x0000000063387223 */ /* 0x000fe20000000038 */
[----:B------:R-:W-:Y:S01]  /*b6b0*/  F2FP.F16.F32.PACK_AB R54, R55, R54 ;  /* 0x000000363736723e */ /* 0x000fe200000000ff */
[----:B------:R-:W-:Y:S01]  /*b6c0*/  FFMA R57, R99, R2, R57 ;  /* 0x0000000263397223 */ /* 0x000fe20000000039 */
        /* <DEDUP_REMOVED lines=10> */
.L_x_599:
[----:B------:R-:W-:Y:S05]  /*b770*/  BSYNC.RECONVERGENT B0 ;  /* 0x0000000000007941 */ /* 0x000fea0003800200 */
.L_x_598:
[--C-:B------:R-:W-:Y:S01]  /*b780*/  HADD2.F32 R0, -RZ, R143.reuse.H0_H0 ;  /* 0x2000008fff007230 */ /* 0x100fe20000004100 */
[----:B------:R-:W-:Y:S01]  /*b790*/  ISETP.LE.OR P1, PT, R89, UR50, P1 ;  /* 0x0000003259007c0c */ /* 0x000fe20008f23670 */
[-C--:B------:R-:W-:Y:S01]  /*b7a0*/  FMUL R58, R58, R93.reuse ;  /* 0x0000005d3a3a7220 */ /* 0x080fe20000400000 */
[----:B-1----:R-:W-:Y:S01]  /*b7b0*/  HADD2.F32 R2, -RZ, R143.H1_H1 ;  /* 0x3000008fff027230 */ /* 0x002fe20000004100 */
[----:B------:R-:W-:Y:S01]  /*b7c0*/  F2FP.F16.F32.PACK_AB R56, R57, R56 ;  /* 0x000000383938723e */ /* 0x000fe200000000ff */
[-C--:B------:R-:W-:Y:S01]  /*b7d0*/  FMUL R59, R59, R93.reuse ;  /* 0x0000005d3b3b7220 */ /* 0x080fe20000400000 */
[C---:B------:R-:W-:Y:S01]  /*b7e0*/  FFMA R58, R99.reuse, R0, R58 ;  /* 0x00000000633a7223 */ /* 0x040fe2000000003a */
[--C-:B------:R-:W-:Y:S01]  /*b7f0*/  HADD2.F32 R0, -RZ, R142.reuse.H0_H0 ;  /* 0x2000008eff007230 */ /* 0x100fe20000004100 */
[----:B------:R-:W-:Y:S01]  /*b800*/  PRMT R4, R56, 0x7632, R4 ;  /* 0x0000763238047816 */ /* 0x000fe20000000004 */
[----:B------:R-:W-:Y:S01]  /*b810*/  FFMA R59, R99, R2, R59 ;  /* 0x00000002633b7223 */ /* 0x000fe2000000003b */
[C---:B------:R-:W-:Y:S01]  /*b820*/  LOP3.LUT P2, RZ, R171.reuse, 0x4, RZ, 0xc0, !PT ;  /* 0x00000004abff7812 */ /* 0x040fe2000784c0ff */
[-C--:B------:R-:W-:Y:S01]  /*b830*/  FMUL R82, R82, R93.reuse ;  /* 0x0000005d52527220 */ /* 0x080fe20000400000 */
[----:B------:R-:W-:Y:S01]  /*b840*/  LOP3.LUT P0, RZ, R171, 0x2, RZ, 0xc0, !PT ;  /* 0x00000002abff7812 */ /* 0x000fe2000780c0ff */
[-C--:B------:R-:W-:Y:S01]  /*b850*/  FMUL R78, R78, R93.reuse ;  /* 0x0000005d4e4e7220 */ /* 0x080fe20000400000 */
[----:B------:R1:W-:Y:S01]  /*b860*/  @!P1 STG.E.U16 desc[UR60][R14.64+0x20], R56 ;  /* 0x000020380e009986 */ /* 0x0003e2000c10153c */
[----:B------:R-:W-:Y:S01]  /*b870*/  ISETP.GE.OR P2, PT, R98, UR46, P2 ;  /* 0x0000002e62007c0c */ /* 0x000fe20009746670 */
[-C--:B------:R-:W-:Y:S01]  /*b880*/  FMUL R81, R81, R93.reuse ;  /* 0x0000005d51517220 */ /* 0x080fe20000400000 */
[----:B------:R-:W-:Y:S01]  /*b890*/  HADD2.F32 R2, -RZ, R142.H1_H1 ;  /* 0x3000008eff027230 */ /* 0x000fe20000004100 */
[----:B------:R1:W-:Y:S01]  /*b8a0*/  @!P6 STG.E.U16 desc[UR60][R6.64+0x20], R4 ;  /* 0x000020040600e986 */ /* 0x0003e2000c10153c */
[----:B------:R-:W-:Y:S01]  /*b8b0*/  F2FP.F16.F32.PACK_AB R58, R59, R58 ;  /* 0x0000003a3b3a723e */ /* 0x000fe200000000ff */
[-C--:B------:R-:W-:Y:S01]  /*b8c0*/  FMUL R76, R76, R93.reuse ;  /* 0x0000005d4c4c7220 */ /* 0x080fe20000400000 */
[----:B------:R-:W-:Y:S01]  /*b8d0*/  ISETP.GE.OR P0, PT, R98, UR46, P0 ;  /* 0x0000002e62007c0c */ /* 0x000fe20008706670 */
[-C--:B------:R-:W-:Y:S01]  /*b8e0*/  FMUL R77, R77, R93.reuse ;  /* 0x0000005d4d4d7220 */ /* 0x080fe20000400000 */
[----:B------:R-:W-:Y:S02]  /*b8f0*/  HADD2.F32 R3, -RZ, R140.H0_H0 ;  /* 0x2000008cff037230 */ /* 0x000fe40000004100 */
[-C--:B------:R-:W-:Y:S01]  /*b900*/  FMUL R80, R80, R93.reuse ;  /* 0x0000005d50507220 */ /* 0x080fe20000400000 */
[----:B------:R-:W-:Y:S01]  /*b910*/  ISETP.LE.OR P0, PT, R89, UR50, P0 ;  /* 0x0000003259007c0c */ /* 0x000fe20008703670 */
[-C--:B------:R-:W-:Y:S01]  /*b920*/  FMUL R70, R70, R93.reuse ;  /* 0x0000005d46467220 */ /* 0x080fe20000400000 */
[----:B0-----:R-:W-:Y:S02]  /*b930*/  HADD2.F32 R5, -RZ, R138.H0_H0 ;  /* 0x2000008aff057230 */ /* 0x001fe40000004100 */
[-C--:B------:R-:W-:Y:S01]  /*b940*/  FMUL R75, R75, R93.reuse ;  /* 0x0000005d4b4b7220 */ /* 0x080fe20000400000 */
[-C--:B------:R-:W-:Y:S01]  /*b950*/  FMUL R79, R79, R93.reuse ;  /* 0x0000005d4f4f7220 */ /* 0x080fe20000400000 */
[-C--:B------:R-:W-:Y:S01]  /*b960*/  FMUL R60, R60, R93.reuse ;  /* 0x0000005d3c3c7220 */ /* 0x080fe20000400000 */
[-C--:B------:R-:W-:Y:S01]  /*b970*/  FMUL R61, R61, R93.reuse ;  /* 0x0000005d3d3d7220 */ /* 0x080fe20000400000 */
[-C--:B------:R-:W-:Y:S01]  /*b980*/  FMUL R62, R62, R93.reuse ;  /* 0x0000005d3e3e7220 */ /* 0x080fe20000400000 */
[-C--:B------:R-:W-:Y:S01]  /*b990*/  FMUL R63, R63, R93.reuse ;  /* 0x0000005d3f3f7220 */ /* 0x080fe20000400000 */
[C---:B------:R-:W-:Y:S01]  /*b9a0*/  FFMA R60, R99.reuse, R0, R60 ;  /* 0x00000000633c7223 */ /* 0x040fe2000000003c */
[--C-:B------:R-:W-:Y:S02]  /*b9b0*/  HADD2.F32 R0, -RZ, R141.reuse.H0_H0 ;  /* 0x2000008dff007230 */ /* 0x100fe40000004100 */
[----:B------:R-:W-:Y:S01]  /*b9c0*/  FFMA R61, R99, R2, R61 ;  /* 0x00000002633d7223 */ /* 0x000fe2000000003d */
[----:B------:R-:W-:Y:S02]  /*b9d0*/  HADD2.F32 R2, -RZ, R141.H1_H1 ;  /* 0x3000008dff027230 */ /* 0x000fe40000004100 */
[-C--:B------:R-:W-:Y:S01]  /*b9e0*/  FMUL R64, R64, R93.reuse ;  /* 0x0000005d40407220 */ /* 0x080fe20000400000 */
[----:B------:R-:W-:Y:S01]  /*b9f0*/  FMUL R65, R65, R93 ;  /* 0x0000005d41417220 */ /* 0x000fe20000400000 */
[C---:B------:R-:W-:Y:S01]  /*ba00*/  FFMA R62, R99.reuse, R0, R62 ;  /* 0x00000000633e7223 */ /* 0x040fe2000000003e */
[----:B------:R-:W-:Y:S02]  /*ba10*/  HADD2.F32 R0, -RZ, R140.H1_H1 ;  /* 0x3000008cff007230 */ /* 0x000fe40000004100 */
[C---:B------:R-:W-:Y:S01]  /*ba20*/  FFMA R63, R99.reuse, R2, R63 ;  /* 0x00000002633f7223 */ /* 0x040fe2000000003f */
[--C-:B------:R-:W-:Y:S02]  /*ba30*/  HADD2.F32 R2, -RZ, R139.reuse.H1_H1 ;  /* 0x3000008bff027230 */ /* 0x100fe40000004100 */
[C---:B------:R-:W-:Y:S01]  /*ba40*/  FFMA R64, R99.reuse, R3, R64 ;  /* 0x0000000363407223 */ /* 0x040fe20000000040 */
[----:B------:R-:W-:Y:S02]  /*ba50*/  HADD2.F32 R3, -RZ, R139.H0_H0 ;  /* 0x2000008bff037230 */ /* 0x000fe40000004100 */
[-C--:B------:R-:W-:Y:S01]  /*ba60*/  FMUL R66, R66, R93.reuse ;  /* 0x0000005d42427220 */ /* 0x080fe20000400000 */
[----:B------:R-:W-:Y:S01]  /*ba70*/  FFMA R65, R99, R0, R65 ;  /* 0x0000000063417223 */ /* 0x000fe20000000041 */
[----:B------:R-:W-:Y:S02]  /*ba80*/  HADD2.F32 R0, -RZ, R138.H1_H1 ;  /* 0x3000008aff007230 */ /* 0x000fe40000004100 */
[-C--:B------:R-:W-:Y:S01]  /*ba90*/  FMUL R67, R67, R93.reuse ;  /* 0x0000005d43437220 */ /* 0x080fe20000400000 */
[-C--:B------:R-:W-:Y:S01]  /*baa0*/  FMUL R68, R68, R93.reuse ;  /* 0x0000005d44447220 */ /* 0x080fe20000400000 */
[----:B------:R-:W-:Y:S01]  /*bab0*/  FMUL R69, R69, R93 ;  /* 0x0000005d45457220 */ /* 0x000fe20000400000 */
[C---:B------:R-:W-:Y:S01]  /*bac0*/  FFMA R66, R99.reuse, R3, R66 ;  /* 0x0000000363427223 */ /* 0x040fe20000000042 */
[--C-:B------:R-:W-:Y:S02]  /*bad0*/  HADD2.F32 R3, -RZ, R137.reuse.H0_H0 ;  /* 0x20000089ff037230 */ /* 0x100fe40000004100 */
[C---:B------:R-:W-:Y:S01]  /*bae0*/  FFMA R67, R99.reuse, R2, R67 ;  /* 0x0000000263437223 */ /* 0x040fe20000000043 */
[--C-:B------:R-:W-:Y:S02]  /*baf0*/  HADD2.F32 R2, -RZ, R136.reuse.H1_H1 ;  /* 0x30000088ff027230 */ /* 0x100fe40000004100 */
[C---:B------:R-:W-:Y:S01]  /*bb00*/  FFMA R68, R99.reuse, R5, R68 ;  /* 0x0000000563447223 */ /* 0x040fe20000000044 */
[----:B------:R-:W-:Y:S01]  /*bb10*/  HADD2.F32 R5, -RZ, R136.H0_H0 ;  /* 0x20000088ff057230 */ /* 0x000fe20000004100 */
[----:B------:R-:W-:Y:S01]  /*bb20*/  ISETP.GE.AND P4, PT, R98, UR46, PT ;  /* 0x0000002e62007c0c */ /* 0x000fe2000bf86270 */
[----:B------:R-:W-:Y:S01]  /*bb30*/  FFMA R69, R99, R0, R69 ;  /* 0x0000000063457223 */ /* 0x000fe20000000045 */
[----:B------:R-:W-:Y:S01]  /*bb40*/  HADD2.F32 R0, -RZ, R137.H1_H1 ;  /* 0x30000089ff007230 */ /* 0x000fe20000004100 */
[----:B------:R-:W-:Y:S01]  /*bb50*/  F2FP.F16.F32.PACK_AB R60, R61, R60 ;  /* 0x0000003c3d3c723e */ /* 0x000fe200000000ff */
[-C--:B------:R-:W-:Y:S01]  /*bb60*/  FMUL R71, R71, R93.reuse ;  /* 0x0000005d47477220 */ /* 0x080fe20000400000 */
[-C--:B------:R-:W-:Y:S01]  /*bb70*/  FMUL R72, R72, R93.reuse ;  /* 0x0000005d48487220 */ /* 0x080fe20000400000 */
[----:B------:R-:W-:Y:S01]  /*bb80*/  FMUL R73, R73, R93 ;  /* 0x0000005d49497220 */ /* 0x000fe20000400000 */
[----:B------:R-:W-:Y:S01]  /*bb90*/  FFMA R70, R99, R3, R70 ;  /* 0x0000000363467223 */ /* 0x000fe20000000046 */
[----:B------:R-:W-:Y:S01]  /*bba0*/  HADD2.F32 R3, -RZ, R135.H0_H0 ;  /* 0x20000087ff037230 */ /* 0x000fe20000004100 */
[----:B------:R-:W-:Y:S01]  /*bbb0*/  F2FP.F16.F32.PACK_AB R62, R63, R62 ;  /* 0x0000003e3f3e723e */ /* 0x000fe200000000ff */
[----:B------:R-:W-:Y:S01]  /*bbc0*/  FFMA R71, R99, R0, R71 ;  /* 0x0000000063477223 */ /* 0x000fe20000000047 */
[--C-:B------:R-:W-:Y:S01]  /*bbd0*/  HADD2.F32 R0, -RZ, R134.reuse.H0_H0 ;  /* 0x20000086ff007230 */ /* 0x100fe20000004100 */
[----:B------:R-:W-:Y:S01]  /*bbe0*/  F2FP.F16.F32.PACK_AB R64, R65, R64 ;  /* 0x000000404140723e */ /* 0x000fe200000000ff */
[----:B------:R-:W-:Y:S01]  /*bbf0*/  FFMA R72, R99, R5, R72 ;  /* 0x0000000563487223 */ /* 0x000fe20000000048 */
[----:B------:R-:W-:Y:S01]  /*bc00*/  HADD2.F32 R5, -RZ, R131.H0_H0 ;  /* 0x20000083ff057230 */ /* 0x000fe20000004100 */
[----:B------:R-:W-:Y:S01]  /*bc10*/  F2FP.F16.F32.PACK_AB R66, R67, R66 ;  /* 0x000000424342723e */ /* 0x000fe200000000ff */
[----:B------:R-:W-:Y:S01]  /*bc20*/  FFMA R73, R99, R2, R73 ;  /* 0x0000000263497223 */ /* 0x000fe20000000049 */
[----:B------:R-:W-:Y:S01]  /*bc30*/  HADD2.F32 R2, -RZ, R134.H1_H1 ;  /* 0x30000086ff027230 */ /* 0x000fe20000004100 */
[----:B------:R1:W-:Y:S01]  /*bc40*/  @!P0 STG.E.U16 desc[UR60][R14.64+0x30], R58 ;  /* 0x0000303a0e008986 */ /* 0x0003e2000c10153c */
[-C--:B------:R-:W-:Y:S01]  /*bc50*/  FMUL R74, R74, R93.reuse ;  /* 0x0000005d4a4a7220 */ /* 0x080fe20000400000 */
[----:B------:R-:W-:Y:S01]  /*bc60*/  F2FP.F16.F32.PACK_AB R68, R69, R68 ;  /* 0x000000444544723e */ /* 0x000fe200000000ff */
[-C--:B------:R-:W-:Y:S01]  /*bc70*/  FMUL R83, R83, R93.reuse ;  /* 0x0000005d53537220 */ /* 0x080fe20000400000 */
[----:B------:R-:W-:Y:S01]  /*bc80*/  FMUL R84, R84, R93 ;  /* 0x0000005d54547220 */ /* 0x000fe20000400000 */
[----:B------:R-:W-:Y:S01]  /*bc90*/  FFMA R74, R99, R0, R74 ;  /* 0x00000000634a7223 */ /* 0x000fe2000000004a */
[----:B------:R-:W-:Y:S01]  /*bca0*/  HADD2.F32 R0, -RZ, R135.H1_H1 ;  /* 0x30000087ff007230 */ /* 0x000fe20000004100 */
[----:B------:R-:W-:Y:S01]  /*bcb0*/  F2FP.F16.F32.PACK_AB R70, R71, R70 ;  /* 0x000000464746723e */ /* 0x000fe200000000ff */
[----:B------:R-:W-:Y:S01]  /*bcc0*/  FFMA R75, R99, R2, R75 ;  /* 0x00000002634b7223 */ /* 0x000fe2000000004b */
[--C-:B------:R-:W-:Y:S01]  /*bcd0*/  HADD2.F32 R2, -RZ, R132.reuse.H1_H1 ;  /* 0x30000084ff027230 */ /* 0x100fe20000004100 */
[----:B------:R-:W-:Y:S01]  /*bce0*/  F2FP.F16.F32.PACK_AB R72, R73, R72 ;  /* 0x000000484948723e */ /* 0x000fe200000000ff */
[C---:B------:R-:W-:Y:S01]  /*bcf0*/  FFMA R76, R99.reuse, R3, R76 ;  /* 0x00000003634c7223 */ /* 0x040fe2000000004c */
[----:B------:R-:W-:Y:S02]  /*bd00*/  HADD2.F32 R3, -RZ, R132.H0_H0 ;  /* 0x20000084ff037230 */ /* 0x000fe40000004100 */
[----:B------:R-:W-:Y:S01]  /*bd10*/  FFMA R77, R99, R0, R77 ;  /* 0x00000000634d7223 */ /* 0x000fe2000000004d */
[----:B------:R-:W-:Y:S01]  /*bd20*/  F2FP.F16.F32.PACK_AB R74, R75, R74 ;  /* 0x0000004a4b4a723e */ /* 0x000fe200000000ff */
[----:B------:R-:W-:Y:S02]  /*bd30*/  HADD2.F32 R0, -RZ, R131.H1_H1 ;  /* 0x30000083ff007230 */ /* 0x000fe40000004100 */
[----:B------:R-:W-:Y:S01]  /*bd40*/  FMUL R85, R85, R93 ;  /* 0x0000005d55557220 */ /* 0x000fe20000400000 */
[----:B------:R-:W-:Y:S01]  /*bd50*/  FFMA R78, R99, R3, R78 ;  /* 0x00000003634e7223 */ /* 0x000fe2000000004e */
[----:B------:R-:W-:Y:S01]  /*bd60*/  F2FP.F16.F32.PACK_AB R76, R77, R76 ;  /* 0x0000004c4d4c723e */ /* 0x000fe200000000ff */
[--C-:B------:R-:W-:Y:S02]  /*bd70*/  HADD2.F32 R3, -RZ, R129.reuse.H0_H0 ;  /* 0x20000081ff037230 */ /* 0x100fe40000004100 */
[C---:B------:R-:W-:Y:S01]  /*bd80*/  FFMA R79, R99.reuse, R2, R79 ;  /* 0x00000002634f7223 */ /* 0x040fe2000000004f */
[C---:B------:R-:W-:Y:S01]  /*bd90*/  FFMA R80, R99.reuse, R5, R80 ;  /* 0x0000000563507223 */ /* 0x040fe20000000050 */
[C---:B------:R-:W-:Y:S01]  /*bda0*/  FFMA R81, R99.reuse, R0, R81 ;  /* 0x0000000063517223 */ /* 0x040fe20000000051 */
[----:B------:R-:W-:Y:S02]  /*bdb0*/  HADD2.F32 R0, -RZ, R129.H1_H1 ;  /* 0x30000081ff007230 */ /* 0x000fe40000004100 */
[----:B------:R-:W-:Y:S01]  /*bdc0*/  FFMA R82, R99, R3, R82 ;  /* 0x0000000363527223 */ /* 0x000fe20000000052 */
[----:B------:R-:W-:Y:S01]  /*bdd0*/  PRMT R3, R58, 0x7632, R3 ;  /* 0x000076323a037816 */ /* 0x000fe20000000003 */
[--C-:B------:R-:W-:Y:S01]  /*bde0*/  HADD2.F32 R5, -RZ, R133.reuse.H0_H0 ;  /* 0x20000085ff057230 */ /* 0x100fe20000004100 */
[----:B------:R-:W-:Y:S01]  /*bdf0*/  F2FP.F16.F32.PACK_AB R78, R79, R78 ;  /* 0x0000004e4f4e723e */ /* 0x000fe200000000ff */
[----:B------:R-:W-:Y:S02]  /*be00*/  HADD2.F32 R2, -RZ, R133.H1_H1 ;  /* 0x30000085ff027230 */ /* 0x000fe40000004100 */
[C---:B------:R-:W-:Y:S01]  /*be10*/  FFMA R83, R99.reuse, R0, R83 ;  /* 0x0000000063537223 */ /* 0x040fe20000000053 */
[----:B------:R1:W-:Y:S01]  /*be20*/  @!P2 STG.E.U16 desc[UR60][R6.64+0x30], R3 ;  /* 0x000030030600a986 */ /* 0x0003e2000c10153c */
[----:B------:R-:W-:Y:S01]  /*be30*/  FFMA R84, R99, R5, R84 ;  /* 0x0000000563547223 */ /* 0x000fe20000000054 */
[----:B------:R-:W-:Y:S01]  /*be40*/  F2FP.F16.F32.PACK_AB R80, R81, R80 ;  /* 0x000000505150723e */ /* 0x000fe200000000ff */
[--C-:B------:R-:W-:Y:S02]  /*be50*/  HADD2.F32 R0, -RZ, R130.reuse.H0_H0 ;  /* 0x20000082ff007230 */ /* 0x100fe40000004100 */
[----:B------:R-:W-:Y:S01]  /*be60*/  FFMA R85, R99, R2, R85 ;  /* 0x0000000263557223 */ /* 0x000fe20000000055 */
[-C--:B------:R-:W-:Y:S01]  /*be70*/  FMUL R86, R86, R93.reuse ;  /* 0x0000005d56567220 */ /* 0x080fe20000400000 */
[----:B------:R-:W-:Y:S01]  /*be80*/  F2FP.F16.F32.PACK_AB R82, R83, R82 ;  /* 0x000000525352723e */ /* 0x000fe200000000ff */
        /* <DEDUP_REMOVED lines=8> */
[----:B-1----:R-:W-:Y:S01]  /*bf10*/  PRMT R3, R60, 0x7632, R3 ;  /* 0x000076323c037816 */ /* 0x002fe20000000003 */
[----:B------:R-:W-:Y:S03]  /*bf20*/  VIADD R0, R88, 0x49 ;  /* 0x0000004958007836 */ /* 0x000fe60000000000 */
[----:B------:R-:W-:Y:S02]  /*bf30*/  ISETP.GE.OR P1, PT, R2, UR47, P3 ;  /* 0x0000002f02007c0c */ /* 0x000fe40009f26670 */
[----:B------:R-:W-:Y:S11]  /*bf40*/  ISETP.GE.OR P0, PT, R0, UR47, P3 ;  /* 0x0000002f00007c0c */ /* 0x000ff60009f06670 */
[----:B------:R0:W-:Y:S04]  /*bf50*/  @!P1 STG.E.U16 desc[UR60][R8.64+0x20], R60 ;  /* 0x0000203c08009986 */ /* 0x0001e8000c10153c */
[----:B------:R0:W-:Y:S02]  /*bf60*/  @!P0 STG.E.U16 desc[UR60][R198.64+0x20], R3 ;  /* 0x00002003c6008986 */ /* 0x0001e4000c10153c */
.L_x_601:
[----:B------:R-:W-:Y:S05]  /*bf70*/  BSYNC.RECONVERGENT B0 ;  /* 0x0000000000007941 */ /* 0x000fea0003800200 */
.L_x_600:
[----:B------:R-:W-:Y:S04]  /*bf80*/  BSSY.RECONVERGENT B0, `(.L_x_602) ;  /* 0x0000009000007945 */ /* 0x000fe80003800200 */
[----:B------:R-:W-:Y:S05]  /*bf90*/  @P4 BRA `(.L_x_603) ;  /* 0x00000000001c4947 */ /* 0x000fea0003800000 */
[----:B------:R-:W-:Y:S01]  /*bfa0*/  VIADD R2, R88, 0x48 ;  /* 0x0000004858027836 */ /* 0x000fe20000000000 */
[----:B01----:R-:W-:Y:S01]  /*bfb0*/  PRMT R3, R62, 0x7632, R3 ;  /* 0x000076323e037816 */ /* 0x003fe20000000003 */
[----:B------:R-:W-:Y:S03]  /*bfc0*/  VIADD R0, R88, 0x49 ;  /* 0x0000004958007836 */ /* 0x000fe60000000000 */
[----:B------:R-:W-:Y:S02]  /*bfd0*/  ISETP.GE.OR P1, PT, R2, UR47, P3 ;  /* 0x0000002f02007c0c */ /* 0x000fe40009f26670 */
[----:B------:R-:W-:Y:S11]  /*bfe0*/  ISETP.GE.OR P0, PT, R0, UR47, P3 ;  /* 0x0000002f00007c0c */ /* 0x000ff60009f06670 */
[----:B------:R2:W-:Y:S04]  /*bff0*/  @!P1 STG.E.U16 desc[UR60][R8.64+0x30], R62 ;  /* 0x0000303e08009986 */ /* 0x0005e8000c10153c */
[----:B------:R2:W-:Y:S02]  /*c000*/  @!P0 STG.E.U16 desc[UR60][R198.64+0x30], R3 ;  /* 0x00003003c6008986 */ /* 0x0005e4000c10153c */
.L_x_603:
[----:B------:R-:W-:Y:S05]  /*c010*/  BSYNC.RECONVERGENT B0 ;  /* 0x0000000000007941 */ /* 0x000fea0003800200 */
.L_x_602:
[----:B------:R-:W-:Y:S04]  /*c020*/  BSSY.RECONVERGENT B0, `(.L_x_604) ;  /* 0x0000009000007945 */ /* 0x000fe80003800200 */
[----:B------:R-:W-:Y:S05]  /*c030*/  @P5 BRA `(.L_x_605) ;  /* 0x00000000001c5947 */ /* 0x000fea0003800000 */
[----:B------:R-:W-:Y:S01]  /*c040*/  VIADD R2, R88, 0x50 ;  /* 0x0000005058027836 */ /* 0x000fe20000000000 */
[----:B-1----:R-:W-:Y:S01]  /*c050*/  PRMT R6, R64, 0x7632, R6 ;  /* 0x0000763240067816 */ /* 0x002fe20000000006 */
[----:B------:R-:W-:Y:S03]  /*c060*/  VIADD R0, R88, 0x51 ;  /* 0x0000005158007836 */ /* 0x000fe60000000000 */
[----:B------:R-:W-:Y:S02]  /*c070*/  ISETP.GE.OR P1, PT, R2, UR47, P3 ;  /* 0x0000002f02007c0c */ /* 0x000fe40009f26670 */
[----:B------:R-:W-:Y:S11]  /*c080*/  ISETP.GE.OR P0, PT, R0, UR47, P3 ;  /* 0x0000002f00007c0c */ /* 0x000ff60009f06670 */
[----:B------:R3:W-:Y:S04]  /*c090*/  @!P1 STG.E.U16 desc[UR60][R10.64+0x20], R64 ;  /* 0x000020400a009986 */ /* 0x0007e8000c10153c */
[----:B------:R3:W-:Y:S02]  /*c0a0*/  @!P0 STG.E.U16 desc[UR60][R12.64+0x20], R6 ;  /* 0x000020060c008986 */ /* 0x0007e4000c10153c */
.L_x_605:
[----:B------:R-:W-:Y:S05]  /*c0b0*/  BSYNC.RECONVERGENT B0 ;  /* 0x0000000000007941 */ /* 0x000fea0003800200 */
.L_x_604:
[----:B------:R-:W-:Y:S04]  /*c0c0*/  BSSY.RECONVERGENT B0, `(.L_x_606) ;  /* 0x0000009000007945 */ /* 0x000fe80003800200 */
[----:B------:R-:W-:Y:S05]  /*c0d0*/  @P4 BRA `(.L_x_607) ;  /* 0x00000000001c4947 */ /* 0x000fea0003800000 */
[----:B------:R-:W-:Y:S01]  /*c0e0*/  VIADD R2, R88, 0x50 ;  /* 0x0000005058027836 */ /* 0x000fe20000000000 */
[----:B-1-3--:R-:W-:Y:S01]  /*c0f0*/  PRMT R6, R66, 0x7632, R6 ;  /* 0x0000763242067816 */ /* 0x00afe20000000006 */
[----:B------:R-:W-:Y:S03]  /*c100*/  VIADD R0, R88, 0x51 ;  /* 0x0000005158007836 */ /* 0x000fe60000000000 */
[----:B------:R-:W-:Y:S02]  /*c110*/  ISETP.GE.OR P1, PT, R2, UR47, P3 ;  /* 0x0000002f02007c0c */ /* 0x000fe40009f26670 */
[----:B------:R-:W-:Y:S11]  /*c120*/  ISETP.GE.OR P0, PT, R0, UR47, P3 ;  /* 0x0000002f00007c0c */ /* 0x000ff60009f06670 */
[----:B------:R4:W-:Y:S04]  /*c130*/  @!P1 STG.E.U16 desc[UR60][R10.64+0x30], R66 ;  /* 0x000030420a009986 */ /* 0x0009e8000c10153c */
[----:B------:R4:W-:Y:S02]  /*c140*/  @!P0 STG.E.U16 desc[UR60][R12.64+0x30], R6 ;  /* 0x000030060c008986 */ /* 0x0009e4000c10153c */
.L_x_607:
[----:B------:R-:W-:Y:S05]  /*c150*/  BSYNC.RECONVERGENT B0 ;  /* 0x0000000000007941 */ /* 0x000fea0003800200 */
.L_x_606:
[----:B------:R-:W-:Y:S04]  /*c160*/  BSSY.RECONVERGENT B0, `(.L_x_608) ;  /* 0x0000009000007945 */ /* 0x000fe80003800200 */
[----:B------:R-:W-:Y:S05]  /*c170*/  @P5 BRA `(.L_x_609) ;  /* 0x00000000001c5947 */ /* 0x000fea0003800000 */
[----:B------:R-:W-:Y:S01]  /*c180*/  VIADD R2, R88, 0x58 ;  /* 0x0000005858027836 */ /* 0x000fe20000000000 */
[----:B0-2---:R-:W-:Y:S01]  /*c190*/  PRMT R9, R68, 0x7632, R9 ;  /* 0x0000763244097816 */ /* 0x005fe20000000009 */
[----:B------:R-:W-:Y:S03]  /*c1a0*/  VIADD R0, R88, 0x59 ;  /* 0x0000005958007836 */ /* 0x000fe60000000000 */
[----:B------:R-:W-:Y:S02]  /*c1b0*/  ISETP.GE.OR P1, PT, R2, UR47, P3 ;  /* 0x0000002f02007c0c */ /* 0x000fe40009f26670 */
[----:B------:R-:W-:Y:S11]  /*c1c0*/  ISETP.GE.OR P0, PT, R0, UR47, P3 ;  /* 0x0000002f00007c0c */ /* 0x000ff60009f06670 */
[----:B------:R0:W-:Y:S04]  /*c1d0*/  @!P1 STG.E.U16 desc[UR60][R16.64+0x20], R68 ;  /* 0x0000204410009986 */ /* 0x0001e8000c10153c */
[----:B------:R0:W-:Y:S02]  /*c1e0*/  @!P0 STG.E.U16 desc[UR60][R18.64+0x20], R9 ;  /* 0x0000200912008986 */ /* 0x0001e4000c10153c */
.L_x_609:
[----:B------:R-:W-:Y:S05]  /*c1f0*/  BSYNC.RECONVERGENT B0 ;  /* 0x0000000000007941 */ /* 0x000fea0003800200 */
.L_x_608:
        /* <DEDUP_REMOVED lines=9> */
.L_x_611:
[----:B------:R-:W-:Y:S05]  /*c290*/  BSYNC.RECONVERGENT B0 ;  /* 0x0000000000007941 */ /* 0x000fea0003800200 */
.L_x_610:
[----:B------:R-:W-:Y:S04]  /*c2a0*/  BSSY.RECONVERGENT B0, `(.L_x_612) ;  /* 0x0000009000007945 */ /* 0x000fe80003800200 */
[----:B------:R-:W-:Y:S05]  /*c2b0*/  @P5 BRA `(.L_x_613) ;  /* 0x00000000001c5947 */ /* 0x000fea0003800000 */
[----:B------:R-:W-:Y:S01]  /*c2c0*/  VIADD R2, R88, 0x60 ;  /* 0x0000006058027836 */ /* 0x000fe20000000000 */
[----:B012---:R-:W-:Y:S01]  /*c2d0*/  PRMT R3, R72, 0x7632, R3 ;  /* 0x0000763248037816 */ /* 0x007fe20000000003 */
[----:B------:R-:W-:Y:S03]  /*c2e0*/  VIADD R0, R88, 0x61 ;  /* 0x0000006158007836 */ /* 0x000fe60000000000 */
[----:B------:R-:W-:Y:S02]  /*c2f0*/  ISETP.GE.OR P1, PT, R2, UR47, P3 ;  /* 0x0000002f02007c0c */ /* 0x000fe40009f26670 */
[----:B------:R-:W-:Y:S11]  /*c300*/  ISETP.GE.OR P0, PT, R0, UR47, P3 ;  /* 0x0000002f00007c0c */ /* 0x000ff60009f06670 */
[----:B------:R0:W-:Y:S04]  /*c310*/  @!P1 STG.E.U16 desc[UR60][R20.64+0x20], R72 ;  /* 0x0000204814009986 */ /* 0x0001e8000c10153c */
[----:B------:R0:W-:Y:S02]  /*c320*/  @!P0 STG.E.U16 desc[UR60][R194.64+0x20], R3 ;  /* 0x00002003c2008986 */ /* 0x0001e4000c10153c */
.L_x_613:
[----:B------:R-:W-:Y:S05]  /*c330*/  BSYNC.RECONVERGENT B0 ;  /* 0x0000000000007941 */ /* 0x000fea0003800200 */
.L_x_612:
        /* <DEDUP_REMOVED lines=9> */
.L_x_615:
[----:B------:R-:W-:Y:S05]  /*c3d0*/  BSYNC.RECONVERGENT B0 ;  /* 0x0000000000007941 */ /* 0x000fea0003800200 */
.L_x_614:
[----:B------:R-:W-:Y:S04]  /*c3e0*/  BSSY.RECONVERGENT B0, `(.L_x_616) ;  /* 0x0000009000007945 */ /* 0x000fe80003800200 */
[----:B------:R-:W-:Y:S05]  /*c3f0*/  @P5 BRA `(.L_x_617) ;  /* 0x00000000001c5947 */ /* 0x000fea0003800000 */
[----:B------:R-:W-:Y:S01]  /*c400*/  VIADD R2, R88, 0x68 ;  /* 0x0000006858027836 */ /* 0x000fe20000000000 */
[----:B---34-:R-:W-:Y:S01]  /*c410*/  PRMT R13, R76, 0x7632, R13 ;  /* 0x000076324c0d7816 */ /* 0x018fe2000000000d */
[----:B------:R-:W-:Y:S03]  /*c420*/  VIADD R0, R88, 0x69 ;  /* 0x0000006958007836 */ /* 0x000fe60000000000 */
[----:B------:R-:W-:Y:S02]  /*c430*/  ISETP.GE.OR P1, PT, R2, UR47, P3 ;  /* 0x0000002f02007c0c */ /* 0x000fe40009f26670 */
[----:B------:R-:W-:Y:S11]  /*c440*/  ISETP.GE.OR P0, PT, R0, UR47, P3 ;  /* 0x0000002f00007c0c */ /* 0x000ff60009f06670 */
[----:B------:R3:W-:Y:S04]  /*c450*/  @!P1 STG.E.U16 desc[UR60][R28.64+0x20], R76 ;  /* 0x0000204c1c009986 */ /* 0x0007e8000c10153c */
[----:B------:R3:W-:Y:S02]  /*c460*/  @!P0 STG.E.U16 desc[UR60][R26.64+0x20], R13 ;  /* 0x0000200d1a008986 */ /* 0x0007e4000c10153c */
.L_x_617:
[----:B------:R-:W-:Y:S05]  /*c470*/  BSYNC.RECONVERGENT B0 ;  /* 0x0000000000007941 */ /* 0x000fea0003800200 */
.L_x_616:
        /* <DEDUP_REMOVED lines=9> */
.L_x_619:
[----:B------:R-:W-:Y:S05]  /*c510*/  BSYNC.RECONVERGENT B0 ;  /* 0x0000000000007941 */ /* 0x000fea0003800200 */
.L_x_618:
[----:B------:R-:W-:Y:S04]  /*c520*/  BSSY.RECONVERGENT B0, `(.L_x_620) ;  /* 0x0000009000007945 */ /* 0x000fe80003800200 */
        /* <DEDUP_REMOVED lines=8> */
.L_x_621:
[----:B------:R-:W-:Y:S05]  /*c5b0*/  BSYNC.RECONVERGENT B0 ;  /* 0x0000000000007941 */ /* 0x000fea0003800200 */
.L_x_620:
[----:B------:R-:W-:Y:S04]  /*c5c0*/  BSSY.RECONVERGENT B0, `(.L_x_622) ;  /* 0x0000009000007945 */ /* 0x000fe80003800200 */
[----:B------:R-:W-:Y:S05]  /*c5d0*/  @P4 BRA `(.L_x_623) ;  /* 0x00000000001c4947 */ /* 0x000fea0003800000 */
[----:B------:R-:W-:Y:S01]  /*c5e0*/  VIADD R2, R88, 0x70 ;  /* 0x0000007058027836 */ /* 0x000fe20000000000 */
[----:B0-----:R-:W-:Y:S01]  /*c5f0*/  PRMT R110, R82, 0x7632, R110 ;  /* 0x00007632526e7816 */ /* 0x001fe2000000006e */
[----:B------:R-:W-:Y:S03]  /*c600*/  VIADD R0, R88, 0x71 ;  /* 0x0000007158007836 */ /* 0x000fe60000000000 */
[----:B------:R-:W-:Y:S02]  /*c610*/  ISETP.GE.OR P1, PT, R2, UR47, P3 ;  /* 0x0000002f02007c0c */ /* 0x000fe40009f26670 */
[----:B------:R-:W-:Y:S11]  /*c620*/  ISETP.GE.OR P0, PT, R0, UR47, P3 ;  /* 0x0000002f00007c0c */ /* 0x000ff60009f06670 */
[----:B------:R0:W-:Y:S04]  /*c630*/  @!P1 STG.E.U16 desc[UR60][R178.64+0x30], R82 ;  /* 0x00003052b2009986 */ /* 0x0001e8000c10153c */
[----:B------:R0:W-:Y:S02]  /*c640*/  @!P0 STG.E.U16 desc[UR60][R220.64+0x30], R110 ;  /* 0x0000306edc008986 */ /* 0x0001e4000c10153c */
.L_x_623:
[----:B------:R-:W-:Y:S05]  /*c650*/  BSYNC.RECONVERGENT B0 ;  /* 0x0000000000007941 */ /* 0x000fea0003800200 */
.L_x_622:
        /* <DEDUP_REMOVED lines=9> */
.L_x_625:
[----:B------:R-:W-:Y:S05]  /*c6f0*/  BSYNC.RECONVERGENT B0 ;  /* 0x0000000000007941 */ /* 0x000fea0003800200 */
.L_x_624:
[----:B------:R-:W-:Y:S01]  /*c700*/  IADD3 R0, PT, PT, R90, 0x1, RZ ;  /* 0x000000015a007810 */ /* 0x000fe20007ffe0ff */
[----:B------:R-:W-:Y:S01]  /*c710*/  BSSY.RECONVERGENT B0, `(.L_x_626) ;  /* 0x000000a000007945 */ /* 0x000fe20003800200 */
[----:B------:R-:W-:Y:S03]  /*c720*/  F2FP.F16.F32.PACK_AB R86, R87, R86 ;  /* 0x000000565756723e */ /* 0x000fe600000000ff */
[----:B------:R-:W-:Y:S05]  /*c730*/  @P4 BRA `(.L_x_627) ;  /* 0x00000000001c4947 */ /* 0x000fea0003800000 */
[----:B------:R-:W-:Y:S01]  /*c740*/  VIADD R2, R88, 0x78 ;  /* 0x0000007858027836 */ /* 0x000fe20000000000 */
[----:B-1----:R-:W-:Y:S01]  /*c750*/  PRMT R15, R86, 0x7632, R15 ;  /* 0x00007632560f7816 */ /* 0x002fe2000000000f */
[----:B0-2---:R-:W-:Y:S03]  /*c760*/  VIADD R3, R88, 0x79 ;  /* 0x0000007958037836 */ /* 0x005fe60000000000 */
[----:B------:R-:W-:Y:S02]  /*c770*/  ISETP.GE.OR P1, PT, R2, UR47, P3 ;  /* 0x0000002f02007c0c */ /* 0x000fe40009f26670 */
[----:B------:R-:W-:Y:S11]  /*c780*/  ISETP.GE.OR P0, PT, R3, UR47, P3 ;  /* 0x0000002f03007c0c */ /* 0x000ff60009f06670 */
[----:B------:R0:W-:Y:S04]  /*c790*/  @!P1 STG.E.U16 desc[UR60][R216.64+0x30], R86 ;  /* 0x00003056d8009986 */ /* 0x0001e8000c10153c */
[----:B------:R0:W-:Y:S02]  /*c7a0*/  @!P0 STG.E.U16 desc[UR60][R30.64+0x30], R15 ;  /* 0x0000300f1e008986 */ /* 0x0001e4000c10153c */
.L_x_627:
[----:B------:R-:W-:Y:S05]  /*c7b0*/  BSYNC.RECONVERGENT B0 ;  /* 0x0000000000007941 */ /* 0x000fea0003800200 */
.L_x_626:
[----:B------:R-:W-:Y:S01]  /*c7c0*/  ISETP.NE.AND P0, PT, R172, 0x2, PT ;  /* 0x00000002ac00780c */ /* 0x000fe20003f05270 */
[----:B------:R-:W-:Y:S01]  /*c7d0*/  UISETP.NE.AND UP0, UPT, UR58, URZ, UPT ;  /* 0x000000ff3a00728c */ /* 0x000fe2000bf05270 */
[----:B------:R-:W-:Y:S01]  /*c7e0*/  ISETP.NE.AND P1, PT, R0, 0x4, PT ;  /* 0x000000040000780c */ /* 0x000fe20003f25270 */
[----:B------:R-:W-:Y:S01]  /*c7f0*/  UIADD3 UR10, UPT, UPT, UR48, UR51, URZ ;  /* 0x00000033300a7290 */ /* 0x000fe2000fffe0ff */
[----:B012---:R-:W-:Y:S01]  /*c800*/  SEL R3, RZ, 0x1, P0 ;  /* 0x00000001ff037807 */ /* 0x007fe20000000000 */
[----:B------:R-:W-:Y:S01]  /*c810*/  UIADD3 UR35, UPT, UPT, UR49, UR54, URZ ;  /* 0x0000003631237290 */ /* 0x000fe2000fffe0ff */
[----:B------:R-:W-:Y:S02]  /*c820*/  SEL R2, RZ, 0x1, P1 ;  /* 0x00000001ff027807 */ /* 0x000fe40000800000 */
[----:B------:R-:W-:Y:S02]  /*c830*/  LOP3.LUT R168, R168, R3, RZ, 0x3c, !PT ;  /* 0x00000003a8a87212 */ /* 0x000fe400078e3cff */
[----:B------:R-:W-:Y:S02]  /*c840*/  LOP3.LUT R169, R169, R2, RZ, 0x3c, !PT ;  /* 0x00000002a9a97212 */ /* 0x000fe400078e3cff */
[----:B------:R-:W-:Y:S02]  /*c850*/  SEL R22, R172, RZ, P0 ;  /* 0x000000ffac167207 */ /* 0x000fe40000000000 */
[----:B------:R-:W-:Y:S01]  /*c860*/  SEL R90, R0, RZ, P1 ;  /* 0x000000ff005a7207 */ /* 0x000fe20000800000 */
[----:B------:R-:W-:Y:S06]  /*c870*/  BRA.U UP0, `(.L_x_628) ;  /* 0xffffff7500307547 */ /* 0x000fec000b83ffff */
[----:B------:R-:W-:Y:S05]  /*c880*/  EXIT ;  /* 0x000000000000794d */ /* 0x000fea0003800000 */
.L_x_455:
[----:B--2---:R2:W3:Y:S02]  /*c890*/  SYNCS.PHASECHK.TRANS64.TRYWAIT P0, [R3+URZ+0xf0], R2 ;  /* 0x0000f002030075a7 */ /* 0x0044e400080011ff */
[----:B---3--:R-:W-:Y:S05]  /*c8a0*/  @!P0 NANOSLEEP.SYNCS 0x989680 ;  /* 0x009896800000895d */ /* 0x008fea0003900000 */
[----:B------:R-:W3:Y:S02]  /*c8b0*/  @!P0 SYNCS.PHASECHK.TRANS64 P0, [R3+URZ+0xf0], R2 ;  /* 0x0000f002030085a7 */ /* 0x000ee400080010ff */
[----:B---3--:R-:W-:Y:S05]  /*c8c0*/  @!P0 BRA `(.L_x_455) ;  /* 0xfffffffc00f08947 */ /* 0x008fea000383ffff */
[----:B------:R-:W-:Y:S05]  /*c8d0*/  BRA `(.L_x_629) ;  /* 0xffffff4c00087947 */ /* 0x000fea000383ffff */
.L_x_458:
[----:B-1----:R-:W-:-:S07]  /*c8e0*/  MOV R0, UR33 ;  /* 0x0000002100007c02 */ /* 0x002fce0008000f00 */
.L_x_630:
[----:B-1----:R1:W2:Y:S02]  /*c8f0*/  SYNCS.PHASECHK.TRANS64.TRYWAIT P0, [R0+URZ+0x30], R3 ;  /* 0x00003003000075a7 */ /* 0x0022a400080011ff */
[----:B--2---:R-:W-:Y:S05]  /*c900*/  @!P0 NANOSLEEP.SYNCS 0x989680 ;  /* 0x009896800000895d */ /* 0x004fea0003900000 */
[----:B------:R-:W2:Y:S02]  /*c910*/  @!P0 SYNCS.PHASECHK.TRANS64 P0, [R0+URZ+0x30], R3 ;  /* 0x00003003000085a7 */ /* 0x000ea400080010ff */
[----:B--2---:R-:W-:Y:S05]  /*c920*/  @!P0 BRA `(.L_x_630) ;  /* 0xfffffffc00f08947 */ /* 0x004fea000383ffff */
[----:B------:R-:W-:Y:S05]  /*c930*/  BRA `(.L_x_457) ;  /* 0xffffff4c00547947 */ /* 0x000fea000383ffff */
.L_x_465:
[----:B-1----:R-:W-:-:S07]  /*c940*/  MOV R0, UR17 ;  /* 0x0000001100007c02 */ /* 0x002fce0008000f00 */
.L_x_631:
[----:B-1----:R1:W2:Y:S02]  /*c950*/  SYNCS.PHASECHK.TRANS64.TRYWAIT P0, [R0+URZ+0x30], R3 ;  /* 0x00003003000075a7 */ /* 0x0022a400080011ff */
[----:B--2---:R-:W-:Y:S05]  /*c960*/  @!P0 NANOSLEEP.SYNCS 0x989680 ;  /* 0x009896800000895d */ /* 0x004fea0003900000 */
[----:B------:R-:W2:Y:S02]  /*c970*/  @!P0 SYNCS.PHASECHK.TRANS64 P0, [R0+URZ+0x30], R3 ;  /* 0x00003003000085a7 */ /* 0x000ea400080010ff */
[----:B--2---:R-:W-:Y:S05]  /*c980*/  @!P0 BRA `(.L_x_631) ;  /* 0xfffffffc00f08947 */ /* 0x004fea000383ffff */
[----:B------:R-:W-:Y:S05]  /*c990*/  BRA `(.L_x_464) ;  /* 0xffffff50001c7947 */ /* 0x000fea000383ffff */
.L_x_470:
[----:B-1----:R1:W2:Y:S02]  /*c9a0*/  SYNCS.PHASECHK.TRANS64.TRYWAIT P0, [R3+URZ+0x80], R0 ;  /* 0x00008000030075a7 */ /* 0x0022a400080011ff */
[----:B--2---:R-:W-:Y:S05]  /*c9b0*/  @!P0 NANOSLEEP.SYNCS 0x989680 ;  /* 0x009896800000895d */ /* 0x004fea0003900000 */
[----:B------:R-:W2:Y:S02]  /*c9c0*/  @!P0 SYNCS.PHASECHK.TRANS64 P0, [R3+URZ+0x80], R0 ;  /* 0x00008000030085a7 */ /* 0x000ea400080010ff */
[----:B--2---:R-:W-:Y:S05]  /*c9d0*/  @!P0 BRA `(.L_x_470) ;  /* 0xfffffffc00f08947 */ /* 0x004fea000383ffff */
[----:B------:R-:W-:Y:S05]  /*c9e0*/  BRA `(.L_x_632) ;  /* 0xffffff5000d07947 */ /* 0x000fea000383ffff */
.L_x_474:
[----:B-1----:R-:W-:-:S07]  /*c9f0*/  MOV R0, UR4 ;  /* 0x0000000400007c02 */ /* 0x002fce0008000f00 */
.L_x_633:
[----:B0-----:R0:W1:Y:S02]  /*ca00*/  SYNCS.PHASECHK.TRANS64.TRYWAIT P0, [R0+URZ], R3 ;  /* 0x00000003000075a7 */ /* 0x00106400080011ff */
[----:B-1----:R-:W-:Y:S05]  /*ca10*/  @!P0 NANOSLEEP.SYNCS 0x989680 ;  /* 0x009896800000895d */ /* 0x002fea0003900000 */
[----:B------:R-:W1:Y:S02]  /*ca20*/  @!P0 SYNCS.PHASECHK.TRANS64 P0, [R0+URZ], R3 ;  /* 0x00000003000085a7 */ /* 0x000e6400080010ff */
[----:B-1----:R-:W-:Y:S05]  /*ca30*/  @!P0 BRA `(.L_x_633) ;  /* 0xfffffffc00f08947 */ /* 0x002fea000383ffff */
[----:B------:R-:W-:Y:S05]  /*ca40*/  BRA `(.L_x_634) ;  /* 0xffffff5800587947 */ /* 0x000fea000383ffff */
.L_x_475:
[----:B-1----:R-:W-:-:S07]  /*ca50*/  MOV R0, UR4 ;  /* 0x0000000400007c02 */ /* 0x002fce0008000f00 */
.L_x_635:
[----:B0-----:R0:W1:Y:S02]  /*ca60*/  SYNCS.PHASECHK.TRANS64.TRYWAIT P0, [R0+URZ], R3 ;  /* 0x00000003000075a7 */ /* 0x00106400080011ff */
[----:B-1----:R-:W-:Y:S05]  /*ca70*/  @!P0 NANOSLEEP.SYNCS 0x989680 ;  /* 0x009896800000895d */ /* 0x002fea0003900000 */
[----:B------:R-:W1:Y:S02]  /*ca80*/  @!P0 SYNCS.PHASECHK.TRANS64 P0, [R0+URZ], R3 ;  /* 0x00000003000085a7 */ /* 0x000e6400080010ff */
[----:B-1----:R-:W-:Y:S05]  /*ca90*/  @!P0 BRA `(.L_x_635) ;  /* 0xfffffffc00f08947 */ /* 0x002fea000383ffff */
[----:B------:R-:W-:Y:S05]  /*caa0*/  BRA `(.L_x_636) ;  /* 0xffffff5800647947 */ /* 0x000fea000383ffff */
.L_x_476:
[----:B-1----:R-:W-:-:S07]  /*cab0*/  MOV R0, UR4 ;  /* 0x0000000400007c02 */ /* 0x002fce0008000f00 */
.L_x_637:
[----:B0-----:R0:W1:Y:S02]  /*cac0*/  SYNCS.PHASECHK.TRANS64.TRYWAIT P0, [R0+URZ], R3 ;  /* 0x00000003000075a7 */ /* 0x00106400080011ff */
[----:B-1----:R-:W-:Y:S05]  /*cad0*/  @!P0 NANOSLEEP.SYNCS 0x989680 ;  /* 0x009896800000895d */ /* 0x002fea0003900000 */
[----:B------:R-:W1:Y:S02]  /*cae0*/  @!P0 SYNCS.PHASECHK.TRANS64 P0, [R0+URZ], R3 ;  /* 0x00000003000085a7 */ /* 0x000e6400080010ff */
[----:B-1----:R-:W-:Y:S05]  /*caf0*/  @!P0 BRA `(.L_x_637) ;  /* 0xfffffffc00f08947 */ /* 0x002fea000383ffff */
[----:B------:R-:W-:Y:S05]  /*cb00*/  BRA `(.L_x_638) ;  /* 0xffffff5800707947 */ /* 0x000fea000383ffff */
.L_x_477:
[----:B-1----:R-:W-:-:S07]  /*cb10*/  MOV R0, UR4 ;  /* 0x0000000400007c02 */ /* 0x002fce0008000f00 */
.L_x_639:
[----:B0-----:R0:W1:Y:S02]  /*cb20*/  SYNCS.PHASECHK.TRANS64.TRYWAIT P0, [R0+URZ], R3 ;  /* 0x00000003000075a7 */ /* 0x00106400080011ff */
[----:B-1----:R-:W-:Y:S05]  /*cb30*/  @!P0 NANOSLEEP.SYNCS 0x989680 ;  /* 0x009896800000895d */ /* 0x002fea0003900000 */
[----:B------:R-:W1:Y:S02]  /*cb40*/  @!P0 SYNCS.PHASECHK.TRANS64 P0, [R0+URZ], R3 ;  /* 0x00000003000085a7 */ /* 0x000e6400080010ff */
[----:B-1----:R-:W-:Y:S05]  /*cb50*/  @!P0 BRA `(.L_x_639) ;  /* 0xfffffffc00f08947 */ /* 0x002fea000383ffff */
[----:B------:R-:W-:Y:S05]  /*cb60*/  BRA `(.L_x_640) ;  /* 0xffffff58007c7947 */ /* 0x000fea000383ffff */
.L_x_478:
[----:B-1----:R-:W-:-:S07]  /*cb70*/  MOV R0, UR4 ;  /* 0x0000000400007c02 */ /* 0x002fce0008000f00 */
.L_x_641:
[----:B0-----:R0:W1:Y:S02]  /*cb80*/  SYNCS.PHASECHK.TRANS64.TRYWAIT P0, [R0+URZ], R3 ;  /* 0x00000003000075a7 */ /* 0x00106400080011ff */
[----:B-1----:R-:W-:Y:S05]  /*cb90*/  @!P0 NANOSLEEP.SYNCS 0x989680 ;  /* 0x009896800000895d */ /* 0x002fea0003900000 */
[----:B------:R-:W1:Y:S02]  /*cba0*/  @!P0 SYNCS.PHASECHK.TRANS64 P0, [R0+URZ], R3 ;  /* 0x00000003000085a7 */ /* 0x000e6400080010ff */
[----:B-1----:R-:W-:Y:S05]  /*cbb0*/  @!P0 BRA `(.L_x_641) ;  /* 0xfffffffc00f08947 */ /* 0x002fea000383ffff */
[----:B------:R-:W-:Y:S05]  /*cbc0*/  BRA `(.L_x_642) ;  /* 0xffffff5800887947 */ /* 0x000fea000383ffff */
.L_x_481:
[----:B-1----:R1:W2:Y:S02]  /*cbd0*/  SYNCS.PHASECHK.TRANS64.TRYWAIT P0, [R2+URZ+0xe0], R5 ;  /* 0x0000e005020075a7 */ /* 0x0022a400080011ff */
[----:B--2---:R-:W-:Y:S05]  /*cbe0*/  @!P0 NANOSLEEP.SYNCS 0x989680 ;  /* 0x009896800000895d */ /* 0x004fea0003900000 */
[----:B------:R-:W2:Y:S02]  /*cbf0*/  @!P0 SYNCS.PHASECHK.TRANS64 P0, [R2+URZ+0xe0], R5 ;  /* 0x0000e005020085a7 */ /* 0x000ea400080010ff */
[----:B--2---:R-:W-:Y:S05]  /*cc00*/  @!P0 BRA `(.L_x_481) ;  /* 0xfffffffc00f08947 */ /* 0x004fea000383ffff */
[----:B------:R-:W-:Y:S05]  /*cc10*/  BRA `(.L_x_643) ;  /* 0xffffff5800e47947 */ /* 0x000fea000383ffff */
.L_x_482:
[----:B------:R-:W-:-:S07]  /*cc20*/  MOV R2, UR5 ;  /* 0x0000000500027c02 */ /* 0x000fce0008000f00 */
.L_x_644:
[----:B-1----:R1:W2:Y:S02]  /*cc30*/  SYNCS.PHASECHK.TRANS64.TRYWAIT P0, [R2+URZ+0x90], R5 ;  /* 0x00009005020075a7 */ /* 0x0022a400080011ff */
[----:B--2---:R-:W-:Y:S05]  /*cc40*/  @!P0 NANOSLEEP.SYNCS 0x989680 ;  /* 0x009896800000895d */ /* 0x004fea0003900000 */
[----:B------:R-:W2:Y:S02]  /*cc50*/  @!P0 SYNCS.PHASECHK.TRANS64 P0, [R2+URZ+0x90], R5 ;  /* 0x00009005020085a7 */ /* 0x000ea400080010ff */
[----:B--2---:R-:W-:Y:S05]  /*cc60*/  @!P0 BRA `(.L_x_644) ;  /* 0xfffffffc00f08947 */ /* 0x004fea000383ffff */
[----:B------:R-:W-:Y:S05]  /*cc70*/  BRA `(.L_x_645) ;  /* 0xffffff5800f47947 */ /* 0x000fea000383ffff */
.L_x_483:
[----:B-1----:R1:W2:Y:S02]  /*cc80*/  SYNCS.PHASECHK.TRANS64.TRYWAIT P0, [R2+URZ+0x80], R5 ;  /* 0x00008005020075a7 */ /* 0x0022a400080011ff */
[----:B--2---:R-:W-:Y:S05]  /*cc90*/  @!P0 NANOSLEEP.SYNCS 0x989680 ;  /* 0x009896800000895d */ /* 0x004fea0003900000 */
[----:B------:R-:W2:Y:S02]  /*cca0*/  @!P0 SYNCS.PHASECHK.TRANS64 P0, [R2+URZ+0x80], R5 ;  /* 0x00008005020085a7 */ /* 0x000ea400080010ff */
[----:B--2---:R-:W-:Y:S05]  /*ccb0*/  @!P0 BRA `(.L_x_483) ;  /* 0xfffffffc00f08947 */ /* 0x004fea000383ffff */
[----:B------:R-:W-:Y:S05]  /*ccc0*/  BRA `(.L_x_646) ;  /* 0xffffff5c00247947 */ /* 0x000fea000383ffff */
.L_x_486:
[----:B------:R-:W-:-:S07]  /*ccd0*/  MOV R0, UR5 ;  /* 0x0000000500007c02 */ /* 0x000fce0008000f00 */
.L_x_647:
[----:B-1----:R1:W2:Y:S02]  /*cce0*/  SYNCS.PHASECHK.TRANS64.TRYWAIT P0, [R0+URZ+0x90], R3 ;  /* 0x00009003000075a7 */ /* 0x0022a400080011ff */
[----:B--2---:R-:W-:Y:S05]  /*ccf0*/  @!P0 NANOSLEEP.SYNCS 0x989680 ;  /* 0x009896800000895d */ /* 0x004fea0003900000 */
[----:B------:R-:W2:Y:S02]  /*cd00*/  @!P0 SYNCS.PHASECHK.TRANS64 P0, [R0+URZ+0x90], R3 ;  /* 0x00009003000085a7 */ /* 0x000ea400080010ff */
[----:B--2---:R-:W-:Y:S05]  /*cd10*/  @!P0 BRA `(.L_x_647) ;  /* 0xfffffffc00f08947 */ /* 0x004fea000383ffff */
[----:B------:R-:W-:Y:S05]  /*cd20*/  BRA `(.L_x_485) ;  /* 0xffffff5c00787947 */ /* 0x000fea000383ffff */
.L_x_493:
[----:B-1----:R1:W2:Y:S02]  /*cd30*/  SYNCS.PHASECHK.TRANS64.TRYWAIT P0, [R0+URZ+0x80], R5 ;  /* 0x00008005000075a7 */ /* 0x0022a400080011ff */
[----:B--2---:R-:W-:Y:S05]  /*cd40*/  @!P0 NANOSLEEP.SYNCS 0x989680 ;  /* 0x009896800000895d */ /* 0x004fea0003900000 */
[----:B------:R-:W2:Y:S02]  /*cd50*/  @!P0 SYNCS.PHASECHK.TRANS64 P0, [R0+URZ+0x80], R5 ;  /* 0x00008005000085a7 */ /* 0x000ea400080010ff */
[----:B--2---:R-:W-:Y:S05]  /*cd60*/  @!P0 BRA `(.L_x_493) ;  /* 0xfffffffc00f08947 */ /* 0x004fea000383ffff */
[----:B------:R-:W-:Y:S05]  /*cd70*/  BRA `(.L_x_648) ;  /* 0xffffff6000ec7947 */ /* 0x000fea000383ffff */
.L_x_494:
[----:B------:R-:W-:-:S07]  /*cd80*/  MOV R3, UR7 ;  /* 0x0000000700037c02 */ /* 0x000fce0008000f00 */
.L_x_649:
[----:B-1----:R1:W2:Y:S02]  /*cd90*/  SYNCS.PHASECHK.TRANS64.TRYWAIT P1, [R3+URZ+0xc0], R0 ;  /* 0x0000c000030075a7 */ /* 0x0022a400080211ff */
[----:B--2---:R-:W-:Y:S05]  /*cda0*/  @!P1 NANOSLEEP.SYNCS 0x989680 ;  /* 0x009896800000995d */ /* 0x004fea0003900000 */
[----:B------:R-:W2:Y:S02]  /*cdb0*/  @!P1 SYNCS.PHASECHK.TRANS64 P1, [R3+URZ+0xc0], R0 ;  /* 0x0000c000030095a7 */ /* 0x000ea400080210ff */
[----:B--2---:R-:W-:Y:S05]  /*cdc0*/  @!P1 BRA `(.L_x_649) ;  /* 0xfffffffc00f09947 */ /* 0x004fea000383ffff */
[----:B------:R-:W-:Y:S05]  /*cdd0*/  BRA `(.L_x_650) ;  /* 0xffffff6400247947 */ /* 0x000fea000383ffff */
.L_x_497:
[----:B------:R-:W-:Y:S07]  /*cde0*/  MOV R0, UR6 ;  /* 0x0000000600007c02 */ /* 0x000fee0008000f00 */
.L_x_651:
[----:B-1----:R1:W2:Y:S02]  /*cdf0*/  SYNCS.PHASECHK.TRANS64.TRYWAIT P0, [R0+URZ], R3 ;  /* 0x00000003000075a7 */ /* 0x0022a400080011ff */
[----:B--2---:R-:W-:Y:S05]  /*ce00*/  @!P0 NANOSLEEP.SYNCS 0x989680 ;  /* 0x009896800000895d */ /* 0x004fea0003900000 */
[----:B------:R-:W2:Y:S02]  /*ce10*/  @!P0 SYNCS.PHASECHK.TRANS64 P0, [R0+URZ], R3 ;  /* 0x00000003000085a7 */ /* 0x000ea400080010ff */
[----:B--2---:R-:W-:Y:S05]  /*ce20*/  @!P0 BRA `(.L_x_651) ;  /* 0xfffffffc00f08947 */ /* 0x004fea000383ffff */
[----:B------:R-:W-:Y:S05]  /*ce30*/  BRA `(.L_x_496) ;  /* 0xffffff6400407947 */ /* 0x000fea000383ffff */
.L_x_500:
[----:B------:R-:W-:-:S07]  /*ce40*/  MOV R0, UR6 ;  /* 0x0000000600007c02 */ /* 0x000fce0008000f00 */
.L_x_652:
[----:B--2---:R2:W3:Y:S02]  /*ce50*/  SYNCS.PHASECHK.TRANS64.TRYWAIT P0, [R0+URZ], R3 ;  /* 0x00000003000075a7 */ /* 0x0044e400080011ff */
[----:B---3--:R-:W-:Y:S05]  /*ce60*/  @!P0 NANOSLEEP.SYNCS 0x989680 ;  /* 0x009896800000895d */ /* 0x008fea0003900000 */
[----:B------:R-:W3:Y:S02]  /*ce70*/  @!P0 SYNCS.PHASECHK.TRANS64 P0, [R0+URZ], R3 ;  /* 0x00000003000085a7 */ /* 0x000ee400080010ff */
[----:B---3--:R-:W-:Y:S05]  /*ce80*/  @!P0 BRA `(.L_x_652) ;  /* 0xfffffffc00f08947 */ /* 0x008fea000383ffff */
[----:B------:R-:W-:Y:S05]  /*ce90*/  BRA `(.L_x_653) ;  /* 0xffffff68001c7947 */ /* 0x000fea000383ffff */
.L_x_501:
[----:B------:R-:W-:-:S07]  /*cea0*/  MOV R0, UR6 ;  /* 0x0000000600007c02 */ /* 0x000fce0008000f00 */
.L_x_654:
[----:B-1----:R1:W2:Y:S02]  /*ceb0*/  SYNCS.PHASECHK.TRANS64.TRYWAIT P0, [R0+URZ], R3 ;  /* 0x00000003000075a7 */ /* 0x0022a400080011ff */
[----:B--2---:R-:W-:Y:S05]  /*cec0*/  @!P0 NANOSLEEP.SYNCS 0x989680 ;  /* 0x009896800000895d */ /* 0x004fea0003900000 */
[----:B------:R-:W2:Y:S02]  /*ced0*/  @!P0 SYNCS.PHASECHK.TRANS64 P0, [R0+URZ], R3 ;  /* 0x00000003000085a7 */ /* 0x000ea400080010ff */
[----:B--2---:R-:W-:Y:S05]  /*cee0*/  @!P0 BRA `(.L_x_654) ;  /* 0xfffffffc00f08947 */ /* 0x004fea000383ffff */
[----:B------:R-:W-:Y:S05]  /*cef0*/  BRA `(.L_x_655) ;  /* 0xffffff6800287947 */ /* 0x000fea000383ffff */
.L_x_502:
[----:B------:R-:W-:-:S07]  /*cf00*/  MOV R0, UR6 ;  /* 0x0000000600007c02 */ /* 0x000fce0008000f00 */
.L_x_656:
[----:B-1----:R1:W2:Y:S02]  /*cf10*/  SYNCS.PHASECHK.TRANS64.TRYWAIT P0, [R0+URZ], R3 ;  /* 0x00000003000075a7 */ /* 0x0022a400080011ff */
[----:B--2---:R-:W-:Y:S05]  /*cf20*/  @!P0 NANOSLEEP.SYNCS 0x989680 ;  /* 0x009896800000895d */ /* 0x004fea0003900000 */
[----:B------:R-:W2:Y:S02]  /*cf30*/  @!P0 SYNCS.PHASECHK.TRANS64 P0, [R0+URZ], R3 ;  /* 0x00000003000085a7 */ /* 0x000ea400080010ff */
[----:B--2---:R-:W-:Y:S05]  /*cf40*/  @!P0 BRA `(.L_x_656) ;  /* 0xfffffffc00f08947 */ /* 0x004fea000383ffff */
[----:B------:R-:W-:Y:S05]  /*cf50*/  BRA `(.L_x_657) ;  /* 0xffffff6800347947 */ /* 0x000fea000383ffff */
.L_x_503:
[----:B------:R-:W-:-:S07]  /*cf60*/  MOV R0, UR7 ;  /* 0x0000000700007c02 */ /* 0x000fce0008000f00 */
.L_x_658:
[----:B-1----:R1:W2:Y:S02]  /*cf70*/  SYNCS.PHASECHK.TRANS64.TRYWAIT P0, [R0+URZ], R3 ;  /* 0x00000003000075a7 */ /* 0x0022a400080011ff */
[----:B--2---:R-:W-:Y:S05]  /*cf80*/  @!P0 NANOSLEEP.SYNCS 0x989680 ;  /* 0x009896800000895d */ /* 0x004fea0003900000 */
[----:B------:R-:W2:Y:S02]  /*cf90*/  @!P0 SYNCS.PHASECHK.TRANS64 P0, [R0+URZ], R3 ;  /* 0x00000003000085a7 */ /* 0x000ea400080010ff */
[----:B--2---:R-:W-:Y:S05]  /*cfa0*/  @!P0 BRA `(.L_x_658) ;  /* 0xfffffffc00f08947 */ /* 0x004fea000383ffff */
[----:B------:R-:W-:Y:S05]  /*cfb0*/  BRA `(.L_x_659) ;  /* 0xffffff6800407947 */ /* 0x000fea000383ffff */
.L_x_507:
[----:B-1----:R1:W2:Y:S02]  /*cfc0*/  SYNCS.PHASECHK.TRANS64.TRYWAIT P0, [R3+URZ+0x80], R0 ;  /* 0x00008000030075a7 */ /* 0x0022a400080011ff */
[----:B--2---:R-:W-:Y:S05]  /*cfd0*/  @!P0 NANOSLEEP.SYNCS 0x989680 ;  /* 0x009896800000895d */ /* 0x004fea0003900000 */
[----:B------:R-:W2:Y:S02]  /*cfe0*/  @!P0 SYNCS.PHASECHK.TRANS64 P0, [R3+URZ+0x80], R0 ;  /* 0x00008000030085a7 */ /* 0x000ea400080010ff */
[----:B--2---:R-:W-:Y:S05]  /*cff0*/  @!P0 BRA `(.L_x_507) ;  /* 0xfffffffc00f08947 */ /* 0x004fea000383ffff */
[----:B------:R-:W-:Y:S05]  /*d000*/  BRA `(.L_x_660) ;  /* 0xffffff6c006c7947 */ /* 0x000fea000383ffff */
.L_x_509:
[----:B0-----:R0:W1:Y:S02]  /*d010*/  SYNCS.PHASECHK.TRANS64.TRYWAIT P0, [R175+URZ+0xa0], R0 ;  /* 0x0000a000af0075a7 */ /* 0x00106400080011ff */
[----:B-1----:R-:W-:Y:S05]  /*d020*/  @!P0 NANOSLEEP.SYNCS 0x989680 ;  /* 0x009896800000895d */ /* 0x002fea0003900000 */
[----:B------:R-:W1:Y:S02]  /*d030*/  @!P0 SYNCS.PHASECHK.TRANS64 P0, [R175+URZ+0xa0], R0 ;  /* 0x0000a000af0085a7 */ /* 0x000e6400080010ff */
[----:B-1----:R-:W-:Y:S05]  /*d040*/  @!P0 BRA `(.L_x_509) ;  /* 0xfffffffc00f08947 */ /* 0x002fea000383ffff */
[----:B------:R-:W-:Y:S05]  /*d050*/  BRA `(.L_x_661) ;  /* 0xffffff7000f07947 */ /* 0x000fea000383ffff */
        .weak           $__internal_0_$__cuda_sm10x_tcgen05_guardrail_trap_col_being_dealloced_not_returned_by_alloc
        .type           $__internal_0_$__cuda_sm10x_tcgen05_guardrail_trap_col_being_dealloced_not_returned_by_alloc,@function
        .size           $__internal_0_$__cuda_sm10x_tcgen05_guardrail_trap_col_being_dealloced_not_returned_by_alloc,($__internal_1_$__cuda_sm10x_tcgen05_guardrail_trap_phase_invalid_during_alloc - $__internal_0_$__cuda_sm10x_tcgen05_guardrail_trap_col_being_dealloced_not_returned_by_alloc)
$__internal_0_$__cuda_sm10x_tcgen05_guardrail_trap_col_being_dealloced_not_returned_by_alloc:
[----:B------:R-:W-:Y:S05]  /*d060*/  BPT.TRAP 0x1 ;  /* 0x000000040000795c */ /* 0x000fea0000300000 */
[----:B------:R-:W-:-:S04]  /*d070*/  MOV R3, 0x0 ;  /* 0x0000000000037802 */ /* 0x000fc80000000f00 */
[----:B------:R-:W-:Y:S05]  /*d080*/  RET.REL.NODEC R2 `(_ZN7cutlass13device_kernelINS_4gemm6kernel13GemmUniversalIN4cute5tupleIJiiiiEEENS1_10collective13CollectiveMmaINS1_35MainloopSm100TmaUmmaWarpSpecializedILi6ELi2ELi4ENS5_IJNS4_1CILi2EEESB_NSA_ILi1EEEEEEEENS5_IJNSA_ILi128EEESF_NSA_ILi64EEEEEENS_6half_tENS5_IJlSC_lEEESI_SJ_NS4_8TiledMMAINS4_8MMA_AtomIJNS4_20SM100_MMA_F16BF16_SSISI_SI_fLi128ELi128ELNS4_4UMMA5MajorE0ELSO_0ELNSN_7ScaleInE0ELSP_0EEEEEENS4_6LayoutINS5_IJSC_SC_SC_EEENS5_IJNSA_ILi0EEESU_SU_EEEEENS5_IJNS4_10UnderscoreESX_SX_EEEEENS4_23SM90_TMA_LOAD_MULTICASTENS4_14ComposedLayoutINS4_7SwizzleILi3ELi4ELi3EEENS4_18smem_ptr_flag_bitsILi16EEENSS_INS5_IJNSA_ILi8EEESG_EEENS5_IJSG_SC_EEEEEEEvNS4_8identityES10_S1A_vS1B_EENS_8epilogue10collective18CollectiveEpilogueINS1D_26Sm100NoSmemWarpSpecializedEJNS5_IJSF_SG_EEESI_NS5_IJSC_llEEESI_S1I_NS1D_6fusion15Sm90TreeVisitorINS1J_11Sm90ComputeINS_24homogeneous_multiply_addESI_fLNS_15FloatRoundStyleE2EvEEJNS1J_19Sm90ScalarBroadcastIfSV_Li1ENS_10multipliesEEENS1J_12Sm90SrcFetchISI_EENS1K_INS1L_IS1Q_ffLS1N_2EvEEJS1R_NS1J_12Sm90AccFetchEEEEEEENS4_5SM1004TMEM4LOAD26SM100_TMEM_LOAD_16dp256b8xES16_S16_EEEvvEEEEvNT_6ParamsE) ;  /* 0xffffff2c02dc7950 */ /* 0x000fea0003c3ffff */
        .weak           $__internal_1_$__cuda_sm10x_tcgen05_guardrail_trap_phase_invalid_during_alloc
        .type           $__internal_1_$__cuda_sm10x_tcgen05_guardrail_trap_phase_invalid_during_alloc,@function
        .size           $__internal_1_$__cuda_sm10x_tcgen05_guardrail_trap_phase_invalid_during_alloc,($__internal_2_$__cuda_sm10x_tcgen05_guardrail_trap_unallocated_columns_being_dealloced - $__internal_1_$__cuda_sm10x_tcgen05_guardrail_trap_phase_invalid_during_alloc)
$__internal_1_$__cuda_sm10x_tcgen05_guardrail_trap_phase_invalid_during_alloc:
[----:B------:R-:W-:Y:S05]  /*d090*/  BPT.TRAP 0x1 ;  /* 0x000000040000795c */ /* 0x000fea0000300000 */
[----:B------:R-:W-:-:S04]  /*d0a0*/  HFMA2 R5, -RZ, RZ, 0, 0 ;  /* 0x00000000ff057431 */ /* 0x000fc800000001ff */
[----:B------:R-:W-:Y:S05]  /*d0b0*/  RET.REL.NODEC R4 `(_ZN7cutlass13device_kernelINS_4gemm6kernel13GemmUniversalIN4cute5tupleIJiiiiEEENS1_10collective13CollectiveMmaINS1_35MainloopSm100TmaUmmaWarpSpecializedILi6ELi2ELi4ENS5_IJNS4_1CILi2EEESB_NSA_ILi1EEEEEEEENS5_IJNSA_ILi128EEESF_NSA_ILi64EEEEEENS_6half_tENS5_IJlSC_lEEESI_SJ_NS4_8TiledMMAINS4_8MMA_AtomIJNS4_20SM100_MMA_F16BF16_SSISI_SI_fLi128ELi128ELNS4_4UMMA5MajorE0ELSO_0ELNSN_7ScaleInE0ELSP_0EEEEEENS4_6LayoutINS5_IJSC_SC_SC_EEENS5_IJNSA_ILi0EEESU_SU_EEEEENS5_IJNS4_10UnderscoreESX_SX_EEEEENS4_23SM90_TMA_LOAD_MULTICASTENS4_14ComposedLayoutINS4_7SwizzleILi3ELi4ELi3EEENS4_18smem_ptr_flag_bitsILi16EEENSS_INS5_IJNSA_ILi8EEESG_EEENS5_IJSG_SC_EEEEEEEvNS4_8identityES10_S1A_vS1B_EENS_8epilogue10collective18CollectiveEpilogueINS1D_26Sm100NoSmemWarpSpecializedEJNS5_IJSF_SG_EEESI_NS5_IJSC_llEEESI_S1I_NS1D_6fusion15Sm90TreeVisitorINS1J_11Sm90ComputeINS_24homogeneous_multiply_addESI_fLNS_15FloatRoundStyleE2EvEEJNS1J_19Sm90ScalarBroadcastIfSV_Li1ENS_10multipliesEEENS1J_12Sm90SrcFetchISI_EENS1K_INS1L_IS1Q_ffLS1N_2EvEEJS1R_NS1J_12Sm90AccFetchEEEEEEENS4_5SM1004TMEM4LOAD26SM100_TMEM_LOAD_16dp256b8xES16_S16_EEEvvEEEEvNT_6ParamsE) ;  /* 0xffffff2c04d07950 */ /* 0x000fea0003c3ffff */
        .weak           $__internal_2_$__cuda_sm10x_tcgen05_guardrail_trap_unallocated_columns_being_dealloced
        .type           $__internal_2_$__cuda_sm10x_tcgen05_guardrail_trap_unallocated_columns_being_dealloced,@function
        .size           $__internal_2_$__cuda_sm10x_tcgen05_guardrail_trap_unallocated_columns_being_dealloced,(.L_x_2120 - $__internal_2_$__cuda_sm10x_tcgen05_guardrail_trap_unallocated_columns_being_dealloced)
$__internal_2_$__cuda_sm10x_tcgen05_guardrail_trap_unallocated_columns_being_dealloced:
[----:B------:R-:W-:Y:S05]  /*d0c0*/  BPT.TRAP 0x1 ;  /* 0x000000040000795c */ /* 0x000fea0000300000 */
[----:B------:R-:W-:-:S04]  /*d0d0*/  MOV R3, 0x0 ;  /* 0x0000000000037802 */ /* 0x000fc80000000f00 */
[----:B------:R-:W-:Y:S05]  /*d0e0*/  RET.REL.NODEC R2 `(_ZN7cutlass13device_kernelINS_4gemm6kernel13GemmUniversalIN4cute5tupleIJiiiiEEENS1_10collective13CollectiveMmaINS1_35MainloopSm100TmaUmmaWarpSpecializedILi6ELi2ELi4ENS5_IJNS4_1CILi2EEESB_NSA_ILi1EEEEEEEENS5_IJNSA_ILi128EEESF_NSA_ILi64EEEEEENS_6half_tENS5_IJlSC_lEEESI_SJ_NS4_8TiledMMAINS4_8MMA_AtomIJNS4_20SM100_MMA_F16BF16_SSISI_SI_fLi128ELi128ELNS4_4UMMA5MajorE0ELSO_0ELNSN_7ScaleInE0ELSP_0EEEEEENS4_6LayoutINS5_IJSC_SC_SC_EEENS5_IJNSA_ILi0EEESU_SU_EEEEENS5_IJNS4_10UnderscoreESX_SX_EEEEENS4_23SM90_TMA_LOAD_MULTICASTENS4_14ComposedLayoutINS4_7SwizzleILi3ELi4ELi3EEENS4_18smem_ptr_flag_bitsILi16EEENSS_INS5_IJNSA_ILi8EEESG_EEENS5_IJSG_SC_EEEEEEEvNS4_8identityES10_S1A_vS1B_EENS_8epilogue10collective18CollectiveEpilogueINS1D_26Sm100NoSmemWarpSpecializedEJNS5_IJSF_SG_EEESI_NS5_IJSC_llEEESI_S1I_NS1D_6fusion15Sm90TreeVisitorINS1J_11Sm90ComputeINS_24homogeneous_multiply_addESI_fLNS_15FloatRoundStyleE2EvEEJNS1J_19Sm90ScalarBroadcastIfSV_Li1ENS_10multipliesEEENS1J_12Sm90SrcFetchISI_EENS1K_INS1L_IS1Q_ffLS1N_2EvEEJS1R_NS1J_12Sm90AccFetchEEEEEEENS4_5SM1004TMEM4LOAD26SM100_TMEM_LOAD_16dp256b8xES16_S16_EEEvvEEEEvNT_6ParamsE) ;  /* 0xffffff2c02c47950 */ /* 0x000fea0003c3ffff */
.L_x_662:
        /* <DEDUP_REMOVED lines=9> */
.L_x_2120:


//--------------------- .text._ZN7cutlass13device_kernelINS_4gemm6kernel13GemmUniversalIN4cute5tupleIJiiiiEEENS1_10collective13CollectiveMmaINS1_35MainloopSm100TmaUmmaWarpSpecializedILi6ELi2ELi4ENS5_IJNS4_1CILi2EEESB_NSA_ILi1EEEEEEEENS5_IJNSA_ILi128EEESF_NSA_ILi64EEEEEENS_6half_tENS5_IJlSC_lEEESI_SJ_NS4_8TiledMMAINS4_8MMA_AtomIJNS4_20SM100_MMA_F16BF16_SSISI_SI_fLi128ELi128ELNS4_4UMMA5MajorE0ELSO_0ELNSN_7ScaleInE0ELSP_0EEEEEENS4_6LayoutINS5_IJSC_SC_SC_EEENS5_IJNSA_ILi0EEESU_SU_EEEEENS5_IJNS4_10UnderscoreESX_SX_EEEEENS4_23SM90_TMA_LOAD_MULTICASTENS4_14ComposedLayoutINS4_7SwizzleILi3ELi4ELi3EEENS4_18smem_ptr_flag_bitsILi16EEENSS_INS5_IJNSA_ILi8EEESG_EEENS5_IJSG_SC_EEEEEEEvNS4_8identityES10_S1A_vS1B_EENS_8epilogue10collective18CollectiveEpilogueINS1D_23Sm100TmaWarpSpecializedILi4ELi2ELi32ELb1ELb0EEEJSH_NS5_IJNSS_ISF_SC_EENSS_INSA_ILi32EEESC_EEEEESI_NS5_IJSC_llEEESI_S1M_NS1D_6fusion15Sm90TreeVisitorINS1N_11Sm90ComputeINS_24homogeneous_multiply_addESI_fLNS_15FloatRoundStyleE2EvEEJNS1N_19Sm90ScalarBroadcastIfSV_Li1ENS_10multipliesEEENS1N_12Sm90SrcFetchISI_EENS1O_INS1P_IS1U_ffLS1R_2EvEEJS1V_NS1N_12Sm90AccFetchEEEEEEENS4_5SM1004TMEM4LOAD26SM100_TMEM_LOAD_16dp256b4xENS4_13SM90_TMA_LOADENS11_IS13_S15_NSS_INS5_IJSG_S16_EEENS5_IJSC_SG_EEEEEEENS4_17SM75_U16x8_LDSM_TENS4_14SM90_TMA_STOREES2A_NS4_17SM90_U16x8_STSM_TENS4_39AutoVectorizingCopyWithAssumedAlignmentILi128EEEEEEvvEEEEvNT_6ParamsE --------------------------
	.section	.text._ZN7cutlass13device_kernelINS_4gemm6kernel13GemmUniversalIN4cute5tupleIJiiiiEEENS1_10collective13CollectiveMmaINS1_35MainloopSm100TmaUmmaWarpSpecializedILi6ELi2ELi4ENS5_IJNS4_1CILi2EEESB_NSA_ILi1EEEEEEEENS5_IJNSA_ILi128EEESF_NSA_ILi64EEEEEENS_6half_tENS5_IJlSC_lEEESI_SJ_NS4_8TiledMMAINS4_8MMA_AtomIJNS4_20SM100_MMA_F16BF16_SSISI_SI_fLi128ELi128ELNS4_4UMMA5MajorE0ELSO_0ELNSN_7ScaleInE0ELSP_0EEEEEENS4_6LayoutINS5_IJSC_SC_SC_EEENS5_IJNSA_ILi0EEESU_SU_EEEEENS5_IJNS4_10UnderscoreESX_SX_EEEEENS4_23SM90_TMA_LOAD_MULTICASTENS4_14ComposedLayoutINS4_7SwizzleILi3ELi4ELi3EEENS4_18smem_ptr_flag_bitsILi16EEENSS_INS5_IJNSA_ILi8EEESG_EEENS5_IJSG_SC_EEEEEEEvNS4_8identityES10_S1A_vS1B_EENS_8epilogue10collective18CollectiveEpilogueINS1D_23Sm100TmaWarpSpecializedILi4ELi2ELi32ELb1ELb0EEEJSH_NS5_IJNSS_ISF_SC_EENSS_INSA_ILi32EEESC_EEEEESI_NS5_IJSC_llEEESI_S1M_NS1D_6fusion15Sm90TreeVisitorINS1N_11Sm90ComputeINS_24homogeneous_multiply_addESI_fLNS_15FloatRoundStyleE2EvEEJNS1N_19Sm90ScalarBroadcastIfSV_Li1ENS_10multipliesEEENS1N_12Sm90SrcFetchISI_EENS1O_INS1P_IS1U_ffLS1R_2EvEEJS1V_NS1N_12Sm90AccFetchEEEEEEENS4_5SM1004TMEM4LOAD26SM100_TMEM_LOAD_16dp256b4xENS4_13SM90_TMA_LOADENS11_IS13_S15_NSS_INS5_IJSG_S16_EEENS5_IJSC_SG_EEEEEEENS4_17SM75_U16x8_LDSM_TENS4_14SM90_TMA_STOREES2A_NS4_17SM90_U16x8_STSM_TENS4_39AutoVectorizingCopyWithAssumedAlignmentILi128EEEEEEvvEEEEvNT_6ParamsE,"ax",@progbits
	.align	128
.text._ZN7cutlass13device_kernelINS_4gemm6kernel13GemmUniversalIN4cute5tupleIJiiiiEEENS1_10collective13CollectiveMmaINS1_35MainloopSm100TmaUmmaWarpSpecializedILi6ELi2ELi4ENS5_IJNS4_1CILi2EEESB_NSA_ILi1EEEEEEEENS5_IJNSA_ILi128EEESF_NSA_ILi64EEEEEENS_6half_tENS5_IJlSC_lEEESI_SJ_NS4_8TiledMMAINS4_8MMA_AtomIJNS4_20SM100_MMA_F16BF16_SSISI_SI_fLi128ELi128ELNS4_4UMMA5MajorE0ELSO_0ELNSN_7ScaleInE0ELSP_0EEEEEENS4_6LayoutINS5_IJSC_SC_SC_EEENS5_IJNSA_ILi0EEESU_SU_EEEEENS5_IJNS4_10UnderscoreESX_SX_EEEEENS4_23SM90_TMA_LOAD_MULTICASTENS4_14ComposedLayoutINS4_7SwizzleILi3ELi4ELi3EEENS4_18smem_ptr_flag_bitsILi16EEENSS_INS5_IJNSA_ILi8EEESG_EEENS5_IJSG_SC_EEEEEEEvNS4_8identityES10_S1A_vS1B_EENS_8epilogue10collective18CollectiveEpilogueINS1D_23Sm100TmaWarpSpecializedILi4ELi2ELi32ELb1ELb0EEEJSH_NS5_IJNSS_ISF_SC_EENSS_INSA_ILi32EEESC_EEEEESI_NS5_IJSC_llEEESI_S1M_NS1D_6fusion15Sm90TreeVisitorINS1N_11Sm90ComputeINS_24homogeneous_multiply_addESI_fLNS_15FloatRoundStyleE2EvEEJNS1N_19Sm90ScalarBroadcastIfSV_Li1ENS_10multipliesEEENS1N_12Sm90SrcFetchISI_EENS1O_INS1P_IS1U_ffLS1R_2EvEEJS1V_NS1N_12Sm90AccFetchEEEEEEENS4_5SM1004TMEM4LOAD26SM100_TMEM_LOAD_16dp256b4xENS4_13SM90_TMA_LOADENS11_IS13_S15_NSS_INS5_IJSG_S16_EEENS5_IJSC_SG_EEEEEEENS4_17SM75_U16x8_LDSM_TENS4_14SM90_TMA_STOREES2A_NS4_17SM90_U16x8_STSM_TENS4_39AutoVectorizingCopyWithAssumedAlignmentILi128EEEEEEvvEEEEvNT_6ParamsE:
        .type           _ZN7cutlass13device_kernelINS_4gemm6kernel13GemmUniversalIN4cute5tupleIJiiiiEEENS1_10collective13CollectiveMmaINS1_35MainloopSm100TmaUmmaWarpSpecializedILi6ELi2ELi4ENS5_IJNS4_1CILi2EEESB_NSA_ILi1EEEEEEEENS5_IJNSA_ILi128EEESF_NSA_ILi64EEEEEENS_6half_tENS5_IJlSC_lEEESI_SJ_NS4_8TiledMMAINS4_8MMA_AtomIJNS4_20SM100_MMA_F16BF16_SSISI_SI_fLi128ELi128ELNS4_4UMMA5MajorE0ELSO_0ELNSN_7ScaleInE0ELSP_0EEEEEENS4_6LayoutINS5_IJSC_SC_SC_EEENS5_IJNSA_ILi0EEESU_SU_EEEEENS5_IJNS4_10UnderscoreESX_SX_EEEEENS4_23SM90_TMA_LOAD_MULTICASTENS4_14ComposedLayoutINS4_7SwizzleILi3ELi4ELi3EEENS4_18smem_ptr_flag_bitsILi16EEENSS_INS5_IJNSA_ILi8EEESG_EEENS5_IJSG_SC_EEEEEEEvNS4_8identityES10_S1A_vS1B_EENS_8epilogue10collective18CollectiveEpilogueINS1D_23Sm100TmaWarpSpecializedILi4ELi2ELi32ELb1ELb0EEEJSH_NS5_IJNSS_ISF_SC_EENSS_INSA_ILi32EEESC_EEEEESI_NS5_IJSC_llEEESI_S1M_NS1D_6fusion15Sm90TreeVisitorINS1N_11Sm90ComputeINS_24homogeneous_multiply_addESI_fLNS_15FloatRoundStyleE2EvEEJNS1N_19Sm90ScalarBroadcastIfSV_Li1ENS_10multipliesEEENS1N_12Sm90SrcFetchISI_EENS1O_INS1P_IS1U_ffLS1R_2EvEEJS1V_NS1N_12Sm90AccFetchEEEEEEENS4_5SM1004TMEM4LOAD26SM100_TMEM_LOAD_16dp256b4xENS4_13SM90_TMA_LOADENS11_IS13_S15_NSS_INS5_IJSG_S16_EEENS5_IJSC_SG_EEEEEEENS4_17SM75_U16x8_LDSM_TENS4_14SM90_TMA_STOREES2A_NS4_17SM90_U16x8_STSM_TENS4_39AutoVectorizingCopyWithAssumedAlignmentILi128EEEEEEvvEEEEvNT_6ParamsE,@function
        .size           _ZN7cutlass13device_kernelINS_4gemm6kernel13GemmUniversalIN4cute5tupleIJiiiiEEENS1_10collective13CollectiveMmaINS1_35MainloopSm100TmaUmmaWarpSpecializedILi6ELi2ELi4ENS5_IJNS4_1CILi2EEESB_NSA_ILi1EEEEEEEENS5_IJNSA_ILi128EEESF_NSA_ILi64EEEEEENS_6half_tENS5_IJlSC_lEEESI_SJ_NS4_8TiledMMAINS4_8MMA_AtomIJNS4_20SM100_MMA_F16BF16_SSISI_SI_fLi128ELi128ELNS4_4UMMA5MajorE0ELSO_0ELNSN_7ScaleInE0ELSP_0EEEEEENS4_6LayoutINS5_IJSC_SC_SC_EEENS5_IJNSA_ILi0EEESU_SU_EEEEENS5_IJNS4_10UnderscoreESX_SX_EEEEENS4_23SM90_TMA_LOAD_MULTICASTENS4_14ComposedLayoutINS4_7SwizzleILi3ELi4ELi3EEENS4_18smem_ptr_flag_bitsILi16EEENSS_INS5_IJNSA_ILi8EEESG_EEENS5_IJSG_SC_EEEEEEEvNS4_8identityES10_S1A_vS1B_EENS_8epilogue10collective18CollectiveEpilogueINS1D_23Sm100TmaWarpSpecializedILi4ELi2ELi32ELb1ELb0EEEJSH_NS5_IJNSS_ISF_SC_EENSS_INSA_ILi32EEESC_EEEEESI_NS5_IJSC_llEEESI_S1M_NS1D_6fusion15Sm90TreeVisitorINS1N_11Sm90ComputeINS_24homogeneous_multiply_addESI_fLNS_15FloatRoundStyleE2EvEEJNS1N_19Sm90ScalarBroadcastIfSV_Li1ENS_10multipliesEEENS1N_12Sm90SrcFetchISI_EENS1O_INS1P_IS1U_ffLS1R_2EvEEJS1V_NS1N_12Sm90AccFetchEEEEEEENS4_5SM1004TMEM4LOAD26SM100_TMEM_LOAD_16dp256b4xENS4_13SM90_TMA_LOADENS11_IS13_S15_NSS_INS5_IJSG_S16_EEENS5_IJSC_SG_EEEEEEENS4_17SM75_U16x8_LDSM_TENS4_14SM90_TMA_STOREES2A_NS4_17SM90_U16x8_STSM_TENS4_39AutoVectorizingCopyWithAssumedAlignmentILi128EEEEEEvvEEEEvNT_6ParamsE,(.L_x_2124 - _ZN7cutlass13device_kernelINS_4gemm6kernel13GemmUniversalIN4cute5tupleIJiiiiEEENS1_10collective13CollectiveMmaINS1_35MainloopSm100TmaUmmaWarpSpecializedILi6ELi2ELi4ENS5_IJNS4_1CILi2EEESB_NSA_ILi1EEEEEEEENS5_IJNSA_ILi128EEESF_NSA_ILi64EEEEEENS_6half_tENS5_IJlSC_lEEESI_SJ_NS4_8TiledMMAINS4_8MMA_AtomIJNS4_20SM100_MMA_F16BF16_SSISI_SI_fLi128ELi128ELNS4_4UMMA5MajorE0ELSO_0ELNSN_7ScaleInE0ELSP_0EEEEEENS4_6LayoutINS5_IJSC_SC_SC_EEENS5_IJNSA_ILi0EEESU_SU_EEEEENS5_IJNS4_10UnderscoreESX_SX_EEEEENS4_23SM90_TMA_LOAD_MULTICASTENS4_14ComposedLayoutINS4_7SwizzleILi3ELi4ELi3EEENS4_18smem_ptr_flag_bitsILi16EEENSS_INS5_IJNSA_ILi8EEESG_EEENS5_IJSG_SC_EEEEEEEvNS4_8identityES10_S1A_vS1B_EENS_8epilogue10collective18CollectiveEpilogueINS1D_23Sm100TmaWarpSpecializedILi4ELi2ELi32ELb1ELb0EEEJSH_NS5_IJNSS_ISF_SC_EENSS_INSA_ILi32EEESC_EEEEESI_NS5_IJSC_llEEESI_S1M_NS1D_6fusion15Sm90TreeVisitorINS1N_11Sm90ComputeINS_24homogeneous_multiply_addESI_fLNS_15FloatRoundStyleE2EvEEJNS1N_19Sm90ScalarBroadcastIfSV_Li1ENS_10multipliesEEENS1N_12Sm90SrcFetchISI_EENS1O_INS1P_IS1U_ffLS1R_2EvEEJS1V_NS1N_12Sm90AccFetchEEEEEEENS4_5SM1004TMEM4LOAD26SM100_TMEM_LOAD_16dp256b4xENS4_13SM90_TMA_LOADENS11_IS13_S15_NSS_INS5_IJSG_S16_EEENS5_IJSC_SG_EEEEEEENS4_17SM75_U16x8_LDSM_TENS4_14SM90_TMA_STOREES2A_NS4_17SM90_U16x8_STSM_TENS4_39AutoVectorizingCopyWithAssumedAlignmentILi128EEEEEEvvEEEEvNT_6ParamsE)
        .other          _ZN7cutlass13device_kernelINS_4gemm6kernel13GemmUniversalIN4cute5tupleIJiiiiEEENS1_10collective13CollectiveMmaINS1_35MainloopSm100TmaUmmaWarpSpecializedILi6ELi2ELi4ENS5_IJNS4_1CILi2EEESB_NSA_ILi1EEEEEEEENS5_IJNSA_ILi128EEESF_NSA_ILi64EEEEEENS_6half_tENS5_IJlSC_lEEESI_SJ_NS4_8TiledMMAINS4_8MMA_AtomIJNS4_20SM100_MMA_F16BF16_SSISI_SI_fLi128ELi128ELNS4_4UMMA5MajorE0ELSO_0ELNSN_7ScaleInE0ELSP_0EEEEEENS4_6LayoutINS5_IJSC_SC_SC_EEENS5_IJNSA_ILi0EEESU_SU_EEEEENS5_IJNS4_10UnderscoreESX_SX_EEEEENS4_23SM90_TMA_LOAD_MULTICASTENS4_14ComposedLayoutINS4_7SwizzleILi3ELi4ELi3EEENS4_18smem_ptr_flag_bitsILi16EEENSS_INS5_IJNSA_ILi8EEESG_EEENS5_IJSG_SC_EEEEEEEvNS4_8identityES10_S1A_vS1B_EENS_8epilogue10collective18CollectiveEpilogueINS1D_23Sm100TmaWarpSpecializedILi4ELi2ELi32ELb1ELb0EEEJSH_NS5_IJNSS_ISF_SC_EENSS_INSA_ILi32EEESC_EEEEESI_NS5_IJSC_llEEESI_S1M_NS1D_6fusion15Sm90TreeVisitorINS1N_11Sm90ComputeINS_24homogeneous_multiply_addESI_fLNS_15FloatRoundStyleE2EvEEJNS1N_19Sm90ScalarBroadcastIfSV_Li1ENS_10multipliesEEENS1N_12Sm90SrcFetchISI_EENS1O_INS1P_IS1U_ffLS1R_2EvEEJS1V_NS1N_12Sm90AccFetchEEEEEEENS4_5SM1004TMEM4LOAD26SM100_TMEM_LOAD_16dp256b4xENS4_13SM90_TMA_LOADENS11_IS13_S15_NSS_INS5_IJSG_S16_EEENS5_IJSC_SG_EEEEEEENS4_17SM75_U16x8_LDSM_TENS4_14SM90_TMA_STOREES2A_NS4_17SM90_U16x8_STSM_TENS4_39AutoVectorizingCopyWithAssumedAlignmentILi128EEEEEEvvEEEEvNT_6ParamsE,@"STO_CUDA_ENTRY STV_DEFAULT"
_ZN7cutlass13device_kernelINS_4gemm6kernel13GemmUniversalIN4cute5tupleIJiiiiEEENS1_10collective13CollectiveMmaINS1_35MainloopSm100TmaUmmaWarpSpecializedILi6ELi2ELi4ENS5_IJNS4_1CILi2EEESB_NSA_ILi1EEEEEEEENS5_IJNSA_ILi128EEESF_NSA_ILi64EEEEEENS_6half_tENS5_IJlSC_lEEESI_SJ_NS4_8TiledMMAINS4_8MMA_AtomIJNS4_20SM100_MMA_F16BF16_SSISI_SI_fLi128ELi128ELNS4_4UMMA5MajorE0ELSO_0ELNSN_7ScaleInE0ELSP_0EEEEEENS4_6LayoutINS5_IJSC_SC_SC_EEENS5_IJNSA_ILi0EEESU_SU_EEEEENS5_IJNS4_10UnderscoreESX_SX_EEEEENS4_23SM90_TMA_LOAD_MULTICASTENS4_14ComposedLayoutINS4_7SwizzleILi3ELi4ELi3EEENS4_18smem_ptr_flag_bitsILi16EEENSS_INS5_IJNSA_ILi8EEESG_EEENS5_IJSG_SC_EEEEEEEvNS4_8identityES10_S1A_vS1B_EENS_8epilogue10collective18CollectiveEpilogueINS1D_23Sm100TmaWarpSpecializedILi4ELi2ELi32ELb1ELb0EEEJSH_NS5_IJNSS_ISF_SC_EENSS_INSA_ILi32EEESC_EEEEESI_NS5_IJSC_llEEESI_S1M_NS1D_6fusion15Sm90TreeVisitorINS1N_11Sm90ComputeINS_24homogeneous_multiply_addESI_fLNS_15FloatRoundStyleE2EvEEJNS1N_19Sm90ScalarBroadcastIfSV_Li1ENS_10multipliesEEENS1N_12Sm90SrcFetchISI_EENS1O_INS1P_IS1U_ffLS1R_2EvEEJS1V_NS1N_12Sm90AccFetchEEEEEEENS4_5SM1004TMEM4LOAD26SM100_TMEM_LOAD_16dp256b4xENS4_13SM90_TMA_LOADENS11_IS13_S15_NSS_INS5_IJSG_S16_EEENS5_IJSC_SG_EEEEEEENS4_17SM75_U16x8_LDSM_TENS4_14SM90_TMA_STOREES2A_NS4_17SM90_U16x8_STSM_TENS4_39AutoVectorizingCopyWithAssumedAlignmentILi128EEEEEEvvEEEEvNT_6ParamsE:
[----:B------:R-:W1:Y:S01]  /*0000*/  LDC R1, c[0x0][0x37c] ;  /* 0x0000df00ff017b82 */ /* 0x000e620000000800 */
[----:B------:R-:W2:Y:S01]  /*0010*/  S2R R81, SR_TID.X ;  /* 0x0000000000517919 */ /* 0x000ea20000002100 */
[----:B------:R-:W3:Y:S01]  /*0020*/  LDCU.64 UR4, c[0x0][0x888] ;  /* 0x00011100ff0477ac */ /* 0x000ee20008000a00 */
[----:B------:R-:W4:Y:S01]  /*0030*/  LDCU.64 UR6, c[0x0][0x358] ;  /* 0x00006b00ff0677ac */ /* 0x000f220008000a00 */
[----:B---3--:R-:W-:-:S04]  /*0040*/  ISETP.NE.U32.AND P1, PT, RZ, UR4, PT ;  /* 0x00000004ff007c0c */ /* 0x008fc8000bf25070 */
[----:B------:R-:W-:Y:S01]  /*0050*/  ISETP.NE.AND.EX P1, PT, RZ, UR5, PT, P1 ;  /* 0x00000005ff007c0c */ /* 0x000fe2000bf25310 */
[----:B------:R-:W3:Y:S01]  /*0060*/  LDCU.64 UR4, c[0x0][0x8a8] ;  /* 0x00011500ff0477ac */ /* 0x000ee20008000a00 */
[----:B--2---:R-:W-:-:S11]  /*0070*/  SHF.R.U32.HI R73, RZ, 0x5, R81 ;  /* 0x00000005ff497819 */ /* 0x004fd60000011651 */
[----:B------:R-:W4:Y:S01]  /*0080*/  @P1 LDC.64 R2, c[0x0][0x888] ;  /* 0x00022200ff021b82 */ /* 0x000f220000000a00 */
[----:B------:R-:W2:Y:S01]  /*0090*/  SHFL.IDX PT, R0, R73, RZ, 0x1f ;  /* 0x00001fff49007589 */ /* 0x000ea200000e0000 */
[----:B---3--:R-:W-:-:S04]  /*00a0*/  ISETP.NE.U32.AND P0, PT, RZ, UR4, PT ;  /* 0x00000004ff007c0c */ /* 0x008fc8000bf05070 */
[----:B------:R-:W-:Y:S02]  /*00b0*/  ISETP.NE.AND.EX P0, PT, RZ, UR5, PT, P0 ;  /* 0x00000005ff007c0c */ /* 0x000fe4000bf05300 */
[----:B------:R-:W-:Y:S01]  /*00c0*/  ELECT P4, URZ, PT ;  /* 0x0000000000ff782f */ /* 0x000fe20003880000 */
[----:B------:R-:W-:Y:S01]  /*00d0*/  BSSY.RECONVERGENT B0, `(.L_x_663) ;  /* 0x0000011000007945 */ /* 0x000fe20003800200 */
[----:B----4-:R3:W5:Y:S01]  /*00e0*/  @P1 LDG.E R45, desc[UR6][R2.64] ;  /* 0x00000006022d1981 */ /* 0x010762000c1e1900 */
[----:B--2---:R-:W-:-:S08]  /*00f0*/  R2UR UR10, R0 ;  /* 0x00000000000a72ca */ /* 0x004fd000000e0000 */
[----:B------:R-:W2:Y:S05]  /*0100*/  @P0 LDC.64 R42, c[0x0][0x8a8] ;  /* 0x00022a00ff2a0b82 */ /* 0x000eaa0000000a00 */
[----:B------:R-:W-:-:S05]  /*0110*/  IMAD.U32 R0, RZ, RZ, UR10 ;  /* 0x0000000aff007e24 */ /* 0x000fca000f8e00ff */
[C---:B------:R-:W-:Y:S02]  /*0120*/  ISETP.NE.OR P3, PT, R0.reuse, 0x1, !P4 ;  /* 0x000000010000780c */ /* 0x040fe40006765670 */
[----:B------:R-:W-:Y:S01]  /*0130*/  ISETP.NE.OR P2, PT, R0, 0x3, !P4 ;  /* 0x000000030000780c */ /* 0x000fe20006745670 */
[----:B--2---:R3:W5:Y:S10]  /*0140*/  @P0 LDG.E R42, desc[UR6][R42.64] ;  /* 0x000000062a2a0981 */ /* 0x004774000c1e1900 */
[----:B-1----:R-:W-:Y:S05]  /*0150*/  @P3 BRA `(.L_x_664) ;  /* 0x0000000000203947 */ /* 0x002fea0003800000 */
[----:B------:R-:W1:Y:S02]  /*0160*/  LDCU.64 UR4, c[0x0][0x348] ;  /* 0x00006900ff0477ac */ /* 0x000e640008000a00 */
[----:B-1----:R-:W-:Y:S02]  /*0170*/  UIADD3 UR6, UP1, UPT, UR4, 0x80, URZ ;  /* 0x0000008004067890 */ /* 0x002fe4000ff3e0ff */
[----:B------:R-:W-:Y:S02]  /*0180*/  UIADD3 UR4, UP0, UPT, UR4, 0x180, URZ ;  /* 0x0000018004047890 */ /* 0x000fe4000ff1e0ff */
[----:B------:R-:W-:Y:S02]  /*0190*/  UIADD3.X UR7, UPT, UPT, URZ, UR5, URZ, UP1, !UPT ;  /* 0x00000005ff077290 */ /* 0x000fe40008ffe4ff */
[----:B------:R-:W-:-:S07]  /*01a0*/  UIADD3.X UR5, UPT, UPT, URZ, UR5, URZ, UP0, !UPT ;  /* 0x00000005ff057290 */ /* 0x000fce00087fe4ff */
[----:B------:R1:W-:Y:S02]  /*01b0*/  UTMACCTL.PF [UR6] ;  /* 0x00000000060079b9 */ /* 0x0003e40008040000 */
[----:B------:R1:W-:Y:S02]  /*01c0*/  UTMACCTL.PF [UR4] ;  /* 0x00000000040079b9 */ /* 0x0003e40008040000 */
[----:B-1----:R-:W-:Y:S01]  /*01d0*/  NOP ;  /* 0x0000000000007918 */ /* 0x002fe20000000000 */
.L_x_664:
[----:B------:R-:W-:Y:S05]  /*01e0*/  BSYNC.RECONVERGENT B0 ;  /* 0x0000000000007941 */ /* 0x000fea0003800200 */
.L_x_663:
[----:B------:R-:W-:Y:S04]  /*01f0*/  BSSY.RECONVERGENT B0, `(.L_x_665) ;  /* 0x000000a000007945 */ /* 0x000fe80003800200 */
[----:B------:R-:W-:Y:S05]  /*0200*/  @P2 BRA `(.L_x_666) ;  /* 0x0000000000202947 */ /* 0x000fea0003800000 */
        /* <DEDUP_REMOVED lines=8> */
.L_x_666:
[----:B------:R-:W-:Y:S05]  /*0290*/  BSYNC.RECONVERGENT B0 ;  /* 0x0000000000007941 */ /* 0x000fea0003800200 */
.L_x_665:
[----:B---3--:R-:W1:Y:S01]  /*02a0*/  SHFL.IDX PT, R2, R73, RZ, 0x1f ;  /* 0x00001fff49027589 */ /* 0x008e6200000e0000 */
[----:B------:R-:W-:-:S04]  /*02b0*/  UISETP.NE.AND UP0, UPT, UR10, 0x2, UPT ;  /* 0x000000020a00788c */ /* 0x000fc8000bf05270 */
[----:B------:R-:W-:Y:S01]  /*02c0*/  USEL UR47, URZ, 0x1, UP0 ;  /* 0x00000001ff2f7887 */ /* 0x000fe20008000000 */
[----:B-1----:R-:W-:-:S13]  /*02d0*/  ISETP.NE.AND P2, PT, R2, RZ, PT ;  /* 0x000000ff0200720c */ /* 0x002fda0003f45270 */
[----:B------:R-:W-:Y:S05]  /*02e0*/  @P2 BRA `(.L_x_667) ;  /* 0x0000000000682947 */ /* 0x000fea0003800000 */
[----:B------:R-:W1:Y:S01]  /*02f0*/  S2UR UR6, SR_CgaCtaId ;  /* 0x00000000000679c3 */ /* 0x000e620000008800 */
        /* <DEDUP_REMOVED lines=10> */
[----:B-1----:R-:W-:Y:S01]  /*03a0*/  ULEA UR6, UR6, UR7, 0x18 ;  /* 0x0000000706067291 */ /* 0x002fe2000f8ec0ff */
[----:B------:R-:W1:Y:S11]  /*03b0*/  FENCE.VIEW.ASYNC.S ;  /* 0x00000000000073c6 */ /* 0x000e760000000000 */
[----:B-1----:R1:W2:Y:S01]  /*03c0*/  SYNCS.EXCH.64 URZ, [UR6], UR8 ;  /* 0x0000000806ff75b2 */ /* 0x0022a20008000100 */
[----:B------:R1:W3:Y:S01]  /*03d0*/  SYNCS.EXCH.64 URZ, [UR6+0x30], UR4 ;  /* 0x0000300406ff75b2 */ /* 0x0002e20008000100 */
[----:B------:R1:W4:Y:S01]  /*03e0*/  SYNCS.EXCH.64 URZ, [UR6+0x8], UR8 ;  /* 0x0000080806ff75b2 */ /* 0x0003220008000100 */
[----:B------:R1:W1:Y:S01]  /*03f0*/  SYNCS.EXCH.64 URZ, [UR6+0x38], UR4 ;  /* 0x0000380406ff75b2 */ /* 0x0002620008000100 */
        /* <DEDUP_REMOVED lines=8> */
[----:B------:R-:W-:Y:S01]  /*0480*/  NOP ;  /* 0x0000000000007918 */ /* 0x000fe20000000000 */
.L_x_667:
[----:B------:R-:W2:Y:S01]  /*0490*/  SHFL.IDX PT, R2, R73, RZ, 0x1f ;  /* 0x00001fff49027589 */ /* 0x000ea200000e0000 */
[----:B------:R-:W-:Y:S01]  /*04a0*/  NOP ;  /* 0x0000000000007918 */ /* 0x000fe20000000000 */
[----:B--2---:R-:W-:-:S13]  /*04b0*/  ISETP.NE.AND P2, PT, R2, 0x1, PT ;  /* 0x000000010200780c */ /* 0x004fda0003f45270 */
[----:B------:R-:W-:Y:S05]  /*04c0*/  @P2 BRA `(.L_x_668) ;  /* 0x0000000000582947 */ /* 0x000fea0003800000 */
[----:B-1----:R-:W1:Y:S01]  /*04d0*/  S2UR UR6, SR_CgaCtaId ;  /* 0x00000000000679c3 */ /* 0x002e620000008800 */
        /* <DEDUP_REMOVED lines=12> */
[----:B-1----:R2:W1:Y:S01]  /*05a0*/  SYNCS.EXCH.64 URZ, [UR6+0x60], UR8 ;  /* 0x0000600806ff75b2 */ /* 0x0024620008000100 */
[----:B------:R2:W1:Y:S01]  /*05b0*/  SYNCS.EXCH.64 URZ, [UR6+0x80], UR4 ;  /* 0x0000800406ff75b2 */ /* 0x0004620008000100 */
[----:B------:R2:W1:Y:S01]  /*05c0*/  SYNCS.EXCH.64 URZ, [UR6+0x68], UR8 ;  /* 0x0000680806ff75b2 */ /* 0x0004620008000100 */
[----:B------:R2:W1:Y:S01]  /*05d0*/  SYNCS.EXCH.64 URZ, [UR6+0x88], UR4 ;  /* 0x0000880406ff75b2 */ /* 0x0004620008000100 */
[----:B------:R2:W1:Y:S01]  /*05e0*/  SYNCS.EXCH.64 URZ, [UR6+0x70], UR8 ;  /* 0x0000700806ff75b2 */ /* 0x0004620008000100 */
[----:B------:R2:W1:Y:S01]  /*05f0*/  SYNCS.EXCH.64 URZ, [UR6+0x90], UR4 ;  /* 0x0000900406ff75b2 */ /* 0x0004620008000100 */
[----:B------:R2:W1:Y:S01]  /*0600*/  SYNCS.EXCH.64 URZ, [UR6+0x78], UR8 ;  /* 0x0000780806ff75b2 */ /* 0x0004620008000100 */
[----:B------:R2:W1:Y:S02]  /*0610*/  SYNCS.EXCH.64 URZ, [UR6+0x98], UR4 ;  /* 0x0000980406ff75b2 */ /* 0x0004640008000100 */
[----:B--2---:R-:W-:Y:S01]  /*0620*/  NOP ;  /* 0x0000000000007918 */ /* 0x004fe20000000000 */
.L_x_668:
[----:B------:R-:W2:Y:S01]  /*0630*/  SHFL.IDX PT, R2, R73, RZ, 0x1f ;  /* 0x00001fff49027589 */ /* 0x000ea200000e0000 */
[----:B------:R-:W-:Y:S01]  /*0640*/  NOP ;  /* 0x0000000000007918 */ /* 0x000fe20000000000 */
[----:B--2---:R-:W-:-:S13]  /*0650*/  ISETP.NE.AND P2, PT, R2, 0x3, PT ;  /* 0x000000030200780c */ /* 0x004fda0003f45270 */
[----:B------:R-:W-:Y:S05]  /*0660*/  @P2 BRA `(.L_x_669) ;  /* 0x0000000000302947 */ /* 0x000fea0003800000 */
[----:B-1----:R-:W1:Y:S01]  /*0670*/  S2UR UR5, SR_CgaCtaId ;  /* 0x00000000000579c3 */ /* 0x002e620000008800 */
[----:B------:R-:W-:Y:S01]  /*0680*/  UMOV UR6, 0x400 ;  /* 0x0000040000067882 */ /* 0x000fe20000000000 */
[----:B------:R-:W-:Y:S01]  /*0690*/  UMOV UR4, 0x20 ;  /* 0x0000002000047882 */ /* 0x000fe20000000000 */
[----:B------:R-:W-:Y:S01]  /*06a0*/  ELECT P2, URZ, PT ;  /* 0x0000000000ff782f */ /* 0x000fe20003840000 */
[----:B-1----:R-:W-:Y:S02]  /*06b0*/  ULEA UR5, UR5, UR6, 0x18 ;  /* 0x0000000605057291 */ /* 0x002fe4000f8ec0ff */
[----:B------:R-:W-:-:S04]  /*06c0*/  UIADD3 UR6, UPT, UPT, -UR4, 0x100000, URZ ;  /* 0x0010000004067890 */ /* 0x000fc8000fffe1ff */
[----:B------:R-:W-:Y:S02]  /*06d0*/  USHF.L.U32 UR7, UR6, 0xb, URZ ;  /* 0x0000000b06077899 */ /* 0x000fe400080006ff */
[----:B------:R-:W-:Y:S01]  /*06e0*/  USHF.L.U32 UR6, UR6, 0x1, URZ ;  /* 0x0000000106067899 */ /* 0x000fe200080006ff */
[----:B------:R-:W1:Y:S11]  /*06f0*/  FENCE.VIEW.ASYNC.S ;  /* 0x00000000000073c6 */ /* 0x000e760000000000 */
[----:B-1----:R2:W1:Y:S01]  /*0700*/  SYNCS.EXCH.64 URZ, [UR5+0xa0], UR6 ;  /* 0x0000a00605ff75b2 */ /* 0x0024620008000100 */
[----:B------:R2:W1:Y:S02]  /*0710*/  SYNCS.EXCH.64 URZ, [UR5+0xa8], UR6 ;  /* 0x0000a80605ff75b2 */ /* 0x0004640008000100 */
[----:B--2---:R-:W-:Y:S01]  /*0720*/  NOP ;  /* 0x0000000000007918 */ /* 0x004fe20000000000 */
.L_x_669:
[----:B------:R-:W2:Y:S01]  /*0730*/  SHFL.IDX PT, R2, R73, RZ, 0x1f ;  /* 0x00001fff49027589 */ /* 0x000ea200000e0000 */
[----:B-----5:R-:W1:Y:S01]  /*0740*/  @!P1 LDC R45, c[0x0][0x880] ;  /* 0x00022000ff2d9b82 */ /* 0x020e620000000800 */
[----:B------:R-:W-:Y:S01]  /*0750*/  NOP ;  /* 0x0000000000007918 */ /* 0x000fe20000000000 */
[----:B--2---:R-:W-:-:S13]  /*0760*/  ISETP.NE.AND P2, PT, R2, 0x4, PT ;  /* 0x000000040200780c */ /* 0x004fda0003f45270 */
[----:B------:R-:W-:Y:S05]  /*0770*/  @P2 BRA `(.L_x_670) ;  /* 0x0000000000542947 */ /* 0x000fea0003800000 */
[----:B------:R-:W-:Y:S01]  /*0780*/  ELECT P2, URZ, PT ;  /* 0x0000000000ff782f */ /* 0x000fe20003840000 */
[----:B-1----:R-:W1:Y:S01]  /*0790*/  S2UR UR5, SR_CgaCtaId ;  /* 0x00000000000579c3 */ /* 0x002e620000008800 */
[----:B------:R-:W-:Y:S01]  /*07a0*/  UMOV UR7, 0x3a0 ;  /* 0x000003a000077882 */ /* 0x000fe20000000000 */
[----:B------:R-:W-:Y:S01]  /*07b0*/  UMOV UR6, 0x400 ;  /* 0x0000040000067882 */ /* 0x000fe20000000000 */
[----:B------:R-:W-:Y:S02]  /*07c0*/  UMOV UR4, 0x1 ;  /* 0x0000000100047882 */ /* 0x000fe40000000000 */
[----:B------:R-:W-:-:S04]  /*07d0*/  UIADD3 UR8, UPT, UPT, -UR4, 0x100000, URZ ;  /* 0x0010000004087890 */ /* 0x000fc8000fffe1ff */
[----:B------:R-:W-:Y:S02]  /*07e0*/  USHF.L.U32 UR9, UR8, 0xb, URZ ;  /* 0x0000000b08097899 */ /* 0x000fe400080006ff */
[----:B------:R-:W-:Y:S01]  /*07f0*/  USHF.L.U32 UR8, UR8, 0x1, URZ ;  /* 0x0000000108087899 */ /* 0x000fe200080006ff */
[----:B------:R-:W-:Y:S01]  /*0800*/  @P2 FSETP.NEU.AND P1, PT, R45, RZ, PT ;  /* 0x000000ff2d00220b */ /* 0x000fe20003f2d000 */
[----:B-1----:R-:W-:-:S12]  /*0810*/  ULEA UR5, UR5, UR6, 0x18 ;  /* 0x0000000605057291 */ /* 0x002fd8000f8ec0ff */
[----:B------:R-:W-:Y:S01]  /*0820*/  @P2 VOTEU.ANY UP0, P1 ;  /* 0x0000000000ff2886 */ /* 0x000fe20000800100 */
[----:B------:R-:W-:-:S04]  /*0830*/  USEL UR7, UR7, 0x320, UP0 ;  /* 0x0000032007077887 */ /* 0x000fc80008000000 */
[----:B------:R-:W-:-:S04]  /*0840*/  UIADD3 UR6, UPT, UPT, -UR7, 0x100000, URZ ;  /* 0x0010000007067890 */ /* 0x000fc8000fffe1ff */
[----:B------:R-:W-:Y:S02]  /*0850*/  USHF.L.U32 UR7, UR6, 0xb, URZ ;  /* 0x0000000b06077899 */ /* 0x000fe400080006ff */
[----:B------:R-:W-:Y:S01]  /*0860*/  USHF.L.U32 UR6, UR6, 0x1, URZ ;  /* 0x0000000106067899 */ /* 0x000fe200080006ff */
[----:B------:R-:W1:Y:S02]  /*0870*/  FENCE.VIEW.ASYNC.S ;  /* 0x00000000000073c6 */ /* 0x000e640000000000 */
[----:B-1----:R2:W1:Y:S09]  /*0880*/  SYNCS.EXCH.64 URZ, [UR5+0xb0], UR8 ;  /* 0x0000b00805ff75b2 */ /* 0x0024720008000100 */
[----:B------:R2:W1:Y:S01]  /*0890*/  SYNCS.EXCH.64 URZ, [UR5+0xc0], UR6 ;  /* 0x0000c00605ff75b2 */ /* 0x0004620008000100 */
[----:B------:R2:W1:Y:S01]  /*08a0*/  SYNCS.EXCH.64 URZ, [UR5+0xb8], UR8 ;  /* 0x0000b80805ff75b2 */ /* 0x0004620008000100 */
[----:B------:R2:W1:Y:S02]  /*08b0*/  SYNCS.EXCH.64 URZ, [UR5+0xc8], UR6 ;  /* 0x0000c80605ff75b2 */ /* 0x0004640008000100 */
[----:B--2---:R-:W-:Y:S01]  /*08c0*/  NOP ;  /* 0x0000000000007918 */ /* 0x004fe20000000000 */
.L_x_670:
        /* <DEDUP_REMOVED lines=26> */
.L_x_671:
[----:B------:R-:W2:Y:S01]  /*0a70*/  SHFL.IDX PT, R2, R73, RZ, 0x1f ;  /* 0x00001fff49027589 */ /* 0x000ea200000e0000 */
[----:B------:R-:W1:Y:S01]  /*0a80*/  S2UR UR53, SR_CgaCtaId ;  /* 0x00000000003579c3 */ /* 0x000e620000008800 */
[----:B------:R-:W-:Y:S01]  /*0a90*/  NOP ;  /* 0x0000000000007918 */ /* 0x000fe20000000000 */
[----:B--2---:R-:W-:-:S13]  /*0aa0*/  ISETP.NE.AND P1, PT, R2, 0x3, PT ;  /* 0x000000030200780c */ /* 0x004fda0003f25270 */
[----:B-1----:R-:W-:Y:S05]  /*0ab0*/  @P1 BRA `(.L_x_672) ;  /* 0x0000000000341947 */ /* 0x002fea0003800000 */
[----:B------:R-:W-:Y:S01]  /*0ac0*/  UMOV UR5, 0x400 ;  /* 0x0000040000057882 */ /* 0x000fe20000000000 */
[----:B------:R-:W-:Y:S01]  /*0ad0*/  UMOV UR4, 0x20 ;  /* 0x0000002000047882 */ /* 0x000fe20000000000 */
[----:B------:R-:W-:Y:S02]  /*0ae0*/  ULEA UR5, UR53, UR5, 0x18 ;  /* 0x0000000535057291 */ /* 0x000fe4000f8ec0ff */
[----:B------:R-:W-:-:S04]  /*0af0*/  UIADD3 UR6, UPT, UPT, -UR4, 0x100000, URZ ;  /* 0x0010000004067890 */ /* 0x000fc8000fffe1ff */
[----:B------:R-:W-:Y:S02]  /*0b00*/  USHF.L.U32 UR7, UR6, 0xb, URZ ;  /* 0x0000000b06077899 */ /* 0x000fe400080006ff */
[----:B------:R-:W-:Y:S01]  /*0b10*/  USHF.L.U32 UR6, UR6, 0x1, URZ ;  /* 0x0000000106067899 */ /* 0x000fe200080006ff */
[----:B------:R-:W-:Y:S01]  /*0b20*/  ELECT P1, URZ, PT ;  /* 0x0000000000ff782f */ /* 0x000fe20003820000 */
[----:B------:R-:W1:Y:S10]  /*0b30*/  FENCE.VIEW.ASYNC.S ;  /* 0x00000000000073c6 */ /* 0x000e740000000000 */
[----:B-1----:R1:W2:Y:S01]  /*0b40*/  SYNCS.EXCH.64 URZ, [UR5+0x110], UR6 ;  /* 0x0001100605ff75b2 */ /* 0x0022a20008000100 */
[----:B------:R1:W1:Y:S01]  /*0b50*/  SYNCS.EXCH.64 URZ, [UR5+0x120], UR6 ;  /* 0x0001200605ff75b2 */ /* 0x0002620008000100 */
[----:B------:R1:W1:Y:S01]  /*0b60*/  SYNCS.EXCH.64 URZ, [UR5+0x118], UR6 ;  /* 0x0001180605ff75b2 */ /* 0x0002620008000100 */
[----:B------:R1:W1:Y:S01]  /*0b70*/  SYNCS.EXCH.64 URZ, [UR5+0x128], UR6 ;  /* 0x0001280605ff75b2 */ /* 0x0002620008000100 */
[----:B------:R-:W-:Y:S01]  /*0b80*/  NOP ;  /* 0x0000000000007918 */ /* 0x000fe20000000000 */
.L_x_672:
[----:B------:R-:W5:Y:S01]  /*0b90*/  LDCU UR4, c[0x0][0x36c] ;  /* 0x00006d80ff0477ac */ /* 0x000f620008000800 */
[----:B------:R-:W1:Y:S01]  /*0ba0*/  @!P0 LDC R42, c[0x0][0x8a0] ;  /* 0x00022800ff2a8b82 */ /* 0x000e620000000800 */
[----:B------:R-:W-:Y:S01]  /*0bb0*/  ISETP.NE.OR P4, PT, R0, 0x2, !P4 ;  /* 0x000000020000780c */ /* 0x000fe20006785670 */
[----:B------:R-:W-:Y:S01]  /*0bc0*/  NOP ;  /* 0x0000000000007918 */ /* 0x000fe20000000000 */
[----:B------:R-:W-:Y:S01]  /*0bd0*/  LOP3.LUT R0, R81, 0x1f, RZ, 0xc0, !PT ;  /* 0x0000001f51007812 */ /* 0x000fe200078ec0ff */
[----:B------:R-:W-:Y:S02]  /*0be0*/  UISETP.NE.AND UP3, UPT, UR10, URZ, UPT ;  /* 0x000000ff0a00728c */ /* 0x000fe4000bf65270 */
[----:B-----5:R-:W-:-:S09]  /*0bf0*/  UISETP.EQ.U32.AND UP6, UPT, UR4, 0x1, UPT ;  /* 0x000000010400788c */ /* 0x020fd2000bfc2070 */
[----:B------:R-:W-:Y:S05]  /*0c00*/  BRA.U !UP6, `(.L_x_673) ;  /* 0x000000010e087547 */ /* 0x000fea000b800000 */
[----:B-1234-:R-:W-:Y:S01]  /*0c10*/  UCGABAR_ARV ;  /* 0x00000000000079c7 */ /* 0x01efe20008000000 */
[----:B------:R-:W-:Y:S05]  /*0c20*/  BRA `(.L_x_674) ;  /* 0x0000000000047947 */ /* 0x000fea0003800000 */
.L_x_673:
[----:B-1234-:R-:W-:Y:S01]  /*0c30*/  NOP ;  /* 0x0000000000007918 */ /* 0x01efe20000000000 */
.L_x_674:
[----:B------:R-:W1:Y:S01]  /*0c40*/  S2UR UR26, SR_CTAID.X ;  /* 0x00000000001a79c3 */ /* 0x000e620000002500 */
[----:B------:R-:W-:-:S05]  /*0c50*/  CS2R.32 R3, SR_CgaSize ;  /* 0x0000000000037805 */ /* 0x000fca0000008a00 */
[----:B------:R-:W-:-:S05]  /*0c60*/  IMAD R3, R3, -0xa0, RZ ;  /* 0xffffff6003037824 */ /* 0x000fca00078e02ff */
[----:B------:R-:W-:-:S14]  /*0c70*/  R2UR UR5, R3 ;  /* 0x00000000030572ca */ /* 0x000fdc00000e0000 */
[----:B------:R-:W2:Y:S01]  /*0c80*/  LDCU UR5, c[0x0][UR5+0x2b0] ;  /* 0x00005600050577ac */ /* 0x000ea20008000800 */
[----:B------:R-:W-:-:S05]  /*0c90*/  CS2R.32 R3, SR_CgaSize ;  /* 0x0000000000037805 */ /* 0x000fca0000008a00 */
[----:B------:R-:W-:-:S05]  /*0ca0*/  IMAD R3, R3, -0xa0, RZ ;  /* 0xffffff6003037824 */ /* 0x000fca00078e02ff */
[----:B------:R-:W-:-:S14]  /*0cb0*/  R2UR UR4, R3 ;  /* 0x00000000030472ca */ /* 0x000fdc00000e0000 */
[----:B------:R-:W3:Y:S01]  /*0cc0*/  LDCU UR4, c[0x0][UR4+0x2b4] ;  /* 0x00005680040477ac */ /* 0x000ee20008000800 */
[----:B------:R-:W4:Y:S01]  /*0cd0*/  S2UR UR25, SR_CTAID.Y ;  /* 0x00000000001979c3 */ /* 0x000f220000002600 */
[----:B------:R-:W-:-:S05]  /*0ce0*/  CS2R.32 R3, SR_CgaSize ;  /* 0x0000000000037805 */ /* 0x000fca0000008a00 */
[----:B------:R-:W-:-:S05]  /*0cf0*/  IMAD R3, R3, -0xa0, RZ ;  /* 0xffffff6003037824 */ /* 0x000fca00078e02ff */
[----:B------:R-:W-:-:S14]  /*0d00*/  R2UR UR55, R3 ;  /* 0x00000000033772ca */ /* 0x000fdc00000e0000 */
[----:B------:R-:W5:Y:S01]  /*0d10*/  LDCU UR55, c[0x0][UR55+0x2a0] ;  /* 0x00005400373777ac */ /* 0x000f620008000800 */
[----:B------:R-:W-:-:S05]  /*0d20*/  CS2R.32 R3, SR_CgaSize ;  /* 0x0000000000037805 */ /* 0x000fca0000008a00 */
[----:B------:R-:W-:-:S05]  /*0d30*/  IMAD R3, R3, -0xa0, RZ ;  /* 0xffffff6003037824 */ /* 0x000fca00078e02ff */
[----:B------:R-:W-:-:S14]  /*0d40*/  R2UR UR54, R3 ;  /* 0x00000000033672ca */ /* 0x000fdc00000e0000 */
[----:B------:R-:W5:Y:S01]  /*0d50*/  LDCU UR54, c[0x0][UR54+0x2a4] ;  /* 0x00005480363677ac */ /* 0x000f620008000800 */
[----:B------:R-:W5:Y:S01]  /*0d60*/  LDCU UR7, c[0x0][0xb30] ;  /* 0x00016600ff0777ac */ /* 0x000f620008000800 */
[----:B------:R-:W-:Y:S02]  /*0d70*/  ULOP3.LUT UR22, UR53, 0x1, URZ, 0xc0, !UPT ;  /* 0x0000000135167892 */ /* 0x000fe4000f8ec0ff */
[----:B------:R-:W-:Y:S01]  /*0d80*/  ULOP3.LUT UR6, UR53, 0x2, URZ, 0xc0, !UPT ;  /* 0x0000000235067892 */ /* 0x000fe2000f8ec0ff */
[----:B-1----:R-:W-:Y:S01]  /*0d90*/  I2FP.F32.U32 R3, UR26 ;  /* 0x0000001a00037c45 */ /* 0x002fe20008201000 */
[----:B------:R-:W-:Y:S02]  /*0da0*/  UISETP.GT.U32.AND UP1, UPT, UR22, 0xffff, UPT ;  /* 0x0000ffff1600788c */ /* 0x000fe4000bf24070 */
[----:B------:R-:W-:Y:S02]  /*0db0*/  UISETP.GT.U32.AND UP0, UPT, UR6, 0xffff, UPT ;  /* 0x0000ffff0600788c */ /* 0x000fe4000bf04070 */
[----:B--2---:R-:W-:Y:S01]  /*0dc0*/  FMUL R3, R3, UR5 ;  /* 0x0000000503037c20 */ /* 0x004fe20008400000 */
[----:B------:R-:W-:Y:S01]  /*0dd0*/  USEL UR8, UR22, 0xffff, !UP1 ;  /* 0x0000ffff16087887 */ /* 0x000fe2000c800000 */
[----:B----4-:R-:W-:Y:S01]  /*0de0*/  I2FP.F32.U32 R2, UR25 ;  /* 0x0000001900027c45 */ /* 0x010fe20008201000 */
[----:B------:R-:W-:-:S03]  /*0df0*/  USEL UR6, UR6, 0xffff, !UP0 ;  /* 0x0000ffff06067887 */ /* 0x000fc6000c000000 */
[----:B------:R-:W1:Y:S01]  /*0e00*/  F2I.U32.TRUNC.NTZ R3, R3 ;  /* 0x0000000300037305 */ /* 0x000e62000020f000 */
[----:B------:R-:W-:Y:S01]  /*0e10*/  USHF.L.U32 UR21, UR53, 0xb, URZ ;  /* 0x0000000b35157899 */ /* 0x000fe200080006ff */
[----:B---3--:R-:W-:Y:S01]  /*0e20*/  FMUL R2, R2, UR4 ;  /* 0x0000000402027c20 */ /* 0x008fe20008400000 */
[----:B------:R-:W-:Y:S02]  /*0e30*/  USHF.L.U32 UR15, UR53, 0xc, URZ ;  /* 0x0000000c350f7899 */ /* 0x000fe400080006ff */
[----:B------:R-:W-:Y:S02]  /*0e40*/  ULOP3.LUT UR8, UR8, 0xffff, URZ, 0xc0, !UPT ;  /* 0x0000ffff08087892 */ /* 0x000fe4000f8ec0ff */
[----:B------:R-:W-:Y:S01]  /*0e50*/  ULOP3.LUT UR6, UR6, 0xffff, URZ, 0xc0, !UPT ;  /* 0x0000ffff06067892 */ /* 0x000fe2000f8ec0ff */
[----:B------:R-:W2:Y:S01]  /*0e60*/  F2I.U32.TRUNC.NTZ R2, R2 ;  /* 0x0000000200027305 */ /* 0x000ea2000020f000 */
[----:B------:R-:W-:Y:S01]  /*0e70*/  UMOV UR14, 0x5 ;  /* 0x00000005000e7882 */ /* 0x000fe20000000000 */
[----:B------:R-:W-:Y:S01]  /*0e80*/  UMOV UR13, 0x3 ;  /* 0x00000003000d7882 */ /* 0x000fe20000000000 */
[----:B------:R-:W-:Y:S01]  /*0e90*/  USHF.R.U32.HI UR11, URZ, 0x1, UR53 ;  /* 0x00000001ff0b7899 */ /* 0x000fe20008011635 */
[----:B------:R-:W3:Y:S01]  /*0ea0*/  LDCU UR17, c[0x0][0xb24] ;  /* 0x00016480ff1177ac */ /* 0x000ee20008000800 */
[----:B-1----:R-:W-:Y:S01]  /*0eb0*/  R2UR UR5, R3 ;  /* 0x00000000030572ca */ /* 0x002fe200000e0000 */
[----:B------:R-:W1:Y:S01]  /*0ec0*/  LDCU UR37, c[0x0][0xb24] ;  /* 0x00016480ff2577ac */ /* 0x000e620008000800 */
[----:B------:R-:W-:Y:S01]  /*0ed0*/  UISETP.NE.AND UP4, UPT, UR10, 0x2, UPT ;  /* 0x000000020a00788c */ /* 0x000fe2000bf85270 */
[----:B--2---:R-:W-:Y:S01]  /*0ee0*/  R2UR UR4, R2 ;  /* 0x00000000020472ca */ /* 0x004fe200000e0000 */
[----:B------:R-:W-:Y:S01]  /*0ef0*/  ULOP3.LUT UR21, UR21, 0x1000, URZ, 0xc0, !UPT ;  /* 0x0000100015157892 */ /* 0x000fe2000f8ec0ff */
[----:B------:R-:W-:Y:S01]  /*0f00*/  PRMT R2, RZ, 0x7610, R2 ;  /* 0x00007610ff027816 */ /* 0x000fe20000000002 */
[----:B------:R-:W-:-:S07]  /*0f10*/  ULOP3.LUT UR15, UR15, 0x1000, URZ, 0xc0, !UPT ;  /* 0x000010000f0f7892 */ /* 0x000fce000f8ec0ff */
[----:B------:R-:W-:Y:S02]  /*0f20*/  UIADD3 UR5, UPT, UPT, -UR5, URZ, URZ ;  /* 0x000000ff05057290 */ /* 0x000fe4000fffe1ff */
[----:B-----5:R-:W-:Y:S02]  /*0f30*/  UISETP.NE.AND UP5, UPT, UR7, 0x1, UPT ;  /* 0x000000010700788c */ /* 0x020fe4000bfa5270 */
[----:B------:R-:W-:Y:S02]  /*0f40*/  USHF.L.U32 UR14, UR14, UR8, URZ ;  /* 0x000000080e0e7299 */ /* 0x000fe400080006ff */
[----:B------:R-:W-:Y:S02]  /*0f50*/  USHF.L.U32 UR13, UR13, UR6, URZ ;  /* 0x000000060d0d7299 */ /* 0x000fe400080006ff */
[----:B------:R-:W-:Y:S02]  /*0f60*/  UIADD3 UR4, UPT, UPT, -UR4, URZ, URZ ;  /* 0x000000ff04047290 */ /* 0x000fe4000fffe1ff */
[----:B------:R-:W-:-:S02]  /*0f70*/  UIMAD UR55, UR55, UR5, UR26 ;  /* 0x00000005373772a4 */ /* 0x000fc4000f8e021a */
[----:B------:R-:W-:Y:S01]  /*0f80*/  UIMAD UR54, UR54, UR4, UR25 ;  /* 0x00000004363672a4 */ /* 0x000fe2000f8e0219 */
[----:B-1-3--:R-:W-:Y:S11]  /*0f90*/  BRA.U UP3, `(.L_x_675) ;  /* 0x00000001033c7547 */ /* 0x00aff6000b800000 */
        /* <DEDUP_REMOVED lines=15> */
.L_x_675:
[----:B------:R-:W1:Y:S01]  /*1090*/  S2UR UR36, SR_CTAID.Z ;  /* 0x00000000002479c3 */ /* 0x000e620000002700 */
[----:B------:R-:W-:-:S09]  /*10a0*/  UISETP.GE.AND UP0, UPT, UR17, 0x1, UPT ;  /* 0x000000011100788c */ /* 0x000fd2000bf06270 */
[----:B------:R-:W-:Y:S05]  /*10b0*/  BRA.U !UP0, `(.L_x_676) ;  /* 0x0000000108b47547 */ /* 0x000fea000b800000 */
[----:B------:R-:W2:Y:S01]  /*10c0*/  LDCU.128 UR4, c[0x0][0xb10] ;  /* 0x00016200ff0477ac */ /* 0x000ea20008000c00 */
[----:B------:R-:W3:Y:S01]  /*10d0*/  LDCU UR16, c[0x0][0xb0c] ;  /* 0x00016180ff1077ac */ /* 0x000ee20008000800 */
[----:B------:R-:W4:Y:S01]  /*10e0*/  LDCU UR19, c[0x0][0x370] ;  /* 0x00006e00ff1377ac */ /* 0x000f220008000800 */
[----:B------:R-:W5:Y:S01]  /*10f0*/  LDCU UR18, c[0x0][0x374] ;  /* 0x00006e80ff1277ac */ /* 0x000f620008000800 */
[----:B------:R-:W1:Y:S01]  /*1100*/  LDCU UR12, c[0x0][0xb20] ;  /* 0x00016400ff0c77ac */ /* 0x000e620008000800 */
[----:B------:R-:W1:Y:S01]  /*1110*/  LDCU.64 UR8, c[0x0][0xb28] ;  /* 0x00016500ff0877ac */ /* 0x000e620008000a00 */
[----:B--2---:R-:W-:Y:S02]  /*1120*/  UISETP.NE.AND UP0, UPT, UR6, 0x1, UPT ;  /* 0x000000010600788c */ /* 0x004fe4000bf05270 */
[----:B---3--:R-:W-:Y:S02]  /*1130*/  UISETP.NE.AND UP1, UPT, UR16, 0x1, UPT ;  /* 0x000000011000788c */ /* 0x008fe4000bf25270 */
[----:B------:R-:W-:-:S02]  /*1140*/  UISETP.NE.AND UP2, UPT, UR17, 0x1, UPT ;  /* 0x000000011100788c */ /* 0x000fc4000bf45270 */
[----:B-----5:R-:W-:Y:S02]  /*1150*/  UIMAD.WIDE.U32 UR28, UR18, UR7, URZ ;  /* 0x00000007121c72a5 */ /* 0x020fe4000f8e00ff */
[----:B----4-:R-:W-:Y:S02]  /*1160*/  UIMAD.WIDE.U32 UR30, UR19, UR4, URZ ;  /* 0x00000004131e72a5 */ /* 0x010fe4000f8e00ff */
[----:B------:R-:W-:Y:S02]  /*1170*/  UIMAD.WIDE.U32 UR32, UR25, UR7, URZ ;  /* 0x00000007192072a5 */ /* 0x000fe4000f8e00ff */
[----:B-1----:R-:W-:Y:S02]  /*1180*/  @UP0 USHF.R.U32.HI UR18, URZ, UR12, UR29 ;  /* 0x0000000cff120299 */ /* 0x002fe4000801161d */
[----:B------:R-:W-:Y:S02]  /*1190*/  @UP1 USHF.R.U32.HI UR19, URZ, UR5, UR31 ;  /* 0x00000005ff131299 */ /* 0x000fe4000801161f */
[----:B------:R-:W-:-:S02]  /*11a0*/  UIMAD.WIDE.U32 UR30, UR18, UR8, URZ ;  /* 0x00000008121e72a5 */ /* 0x000fc4000f8e00ff */
        /* <DEDUP_REMOVED lines=13> */
[----:B------:R-:W-:Y:S02]  /*1280*/  USHF.R.U32.HI UR4, URZ, UR9, UR5 ;  /* 0x00000009ff047299 */ /* 0x000fe40008011605 */
[----:B------:R-:W-:Y:S02]  /*1290*/  UIMAD.WIDE.U32 UR30, UR29, UR8, URZ ;  /* 0x000000081d1e72a5 */ /* 0x000fe4000f8e00ff */
[----:B------:R-:W-:Y:S02]  /*12a0*/  USEL UR4, UR33, UR4, !UP2 ;  /* 0x0000000421047287 */ /* 0x000fe4000d000000 */
[----:B------:R-:W-:Y:S02]  /*12b0*/  UIADD3 UR5, UPT, UPT, -UR33, URZ, URZ ;  /* 0x000000ff21057290 */ /* 0x000fe4000fffe1ff */
[----:B------:R-:W-:-:S02]  /*12c0*/  UIADD3 UR8, UPT, UPT, -UR4, URZ, URZ ;  /* 0x000000ff04087290 */ /* 0x000fc4000fffe1ff */
[----:B------:R-:W-:Y:S02]  /*12d0*/  @!UP0 USHF.R.U32.HI UR9, URZ, UR9, UR31 ;  /* 0x00000009ff098299 */ /* 0x000fe4000801161f */
[----:B------:R-:W-:Y:S02]  /*12e0*/  UIMAD UR8, UR17, UR8, UR33 ;  /* 0x00000008110872a4 */ /* 0x000fe4000f8e0221 */
[----:B------:R-:W-:Y:S02]  /*12f0*/  @!UP0 USEL UR9, UR29, UR9, !UP2 ;  /* 0x000000091d098287 */ /* 0x000fe4000d000000 */
[----:B------:R-:W-:Y:S02]  /*1300*/  UIADD3 UR7, UPT, UPT, -UR29, URZ, URZ ;  /* 0x000000ff1d077290 */ /* 0x000fe4000fffe1ff */
[----:B------:R-:W-:Y:S02]  /*1310*/  @!UP0 UIMAD UR8, UR8, UR19, UR9 ;  /* 0x00000013080882a4 */ /* 0x000fe4000f8e0209 */
[----:B------:R-:W-:-:S02]  /*1320*/  @!UP0 UIADD3 UR4, UPT, UPT, UR4, -UR9, URZ ;  /* 0x8000000904048290 */ /* 0x000fc4000fffe0ff */
[----:B------:R-:W-:Y:S02]  /*1330*/  UIMAD UR5, UR6, UR5, UR25 ;  /* 0x00000005060572a4 */ /* 0x000fe4000f8e0219 */
[----:B------:R-:W-:Y:S02]  /*1340*/  @!UP0 UIMAD UR33, UR4, UR17, UR29 ;  /* 0x00000011042182a4 */ /* 0x000fe4000f8e021d */
[----:B------:R-:W-:Y:S01]  /*1350*/  UIMAD UR7, UR16, UR7, UR26 ;  /* 0x00000007100772a4 */ /* 0x000fe2000f8e021a */
[----:B------:R-:W-:Y:S01]  /*1360*/  @!UP0 UMOV UR29, UR8 ;  /* 0x00000008001d8c82 */ /* 0x000fe20008000000 */
[----:B------:R-:W-:Y:S02]  /*1370*/  UIMAD UR25, UR33, UR6, UR5 ;  /* 0x00000006211972a4 */ /* 0x000fe4000f8e0205 */
[----:B------:R-:W-:-:S12]  /*1380*/  UIMAD UR26, UR29, UR16, UR7 ;  /* 0x000000101d1a72a4 */ /* 0x000fd8000f8e0207 */
.L_x_676:
[----:B------:R-:W-:Y:S05]  /*1390*/  BRA.U UP5, `(.L_x_677) ;  /* 0x00000001053c7547 */ /* 0x000fea000b800000 */
[----:B------:R-:W2:Y:S01]  /*13a0*/  LDCU.128 UR4, c[0x0][0xb10] ;  /* 0x00016200ff0477ac */ /* 0x000ea20008000c00 */
[----:B------:R-:W3:Y:S01]  /*13b0*/  LDCU UR9, c[0x0][0xb0c] ;  /* 0x00016180ff0977ac */ /* 0x000ee20008000800 */
[----:B------:R-:W4:Y:S01]  /*13c0*/  LDCU UR8, c[0x0][0xb20] ;  /* 0x00016400ff0877ac */ /* 0x000f220008000800 */
[----:B--2---:R-:W-:Y:S02]  /*13d0*/  UIMAD.WIDE.U32 UR16, UR26, UR4, URZ ;  /* 0x000000041a1072a5 */ /* 0x004fe4000f8e00ff */
[----:B------:R-:W-:Y:S02]  /*13e0*/  UIMAD.WIDE.U32 UR18, UR25, UR7, URZ ;  /* 0x00000007191272a5 */ /* 0x000fe4000f8e00ff */
[----:B---3--:R-:W-:Y:S02]  /*13f0*/  UISETP.NE.AND UP1, UPT, UR9, 0x1, UPT ;  /* 0x000000010900788c */ /* 0x008fe4000bf25270 */
[----:B------:R-:W-:Y:S02]  /*1400*/  UISETP.NE.AND UP0, UPT, UR6, 0x1, UPT ;  /* 0x000000010600788c */ /* 0x000fe4000bf05270 */
[----:B------:R-:W-:-:S02]  /*1410*/  USHF.R.U32.HI UR5, URZ, UR5, UR17 ;  /* 0x00000005ff057299 */ /* 0x000fc40008011611 */
[----:B----4-:R-:W-:Y:S02]  /*1420*/  USHF.R.U32.HI UR8, URZ, UR8, UR19 ;  /* 0x00000008ff087299 */ /* 0x010fe40008011613 */
[----:B------:R-:W-:Y:S02]  /*1430*/  USEL UR5, UR26, UR5, !UP1 ;  /* 0x000000051a057287 */ /* 0x000fe4000c800000 */
[----:B------:R-:W-:-:S04]  /*1440*/  USEL UR8, UR25, UR8, !UP0 ;  /* 0x0000000819087287 */ /* 0x000fc8000c000000 */
[----:B------:R-:W-:Y:S02]  /*1450*/  UIADD3 UR4, UPT, UPT, UR5, -UR8, URZ ;  /* 0x8000000805047290 */ /* 0x000fe4000fffe0ff */
[----:B------:R-:W-:Y:S02]  /*1460*/  UIADD3 UR5, UPT, UPT, -UR5, UR8, URZ ;  /* 0x0000000805057290 */ /* 0x000fe4000fffe1ff */
[----:B------:R-:W-:Y:S02]  /*1470*/  UIMAD UR25, UR4, UR6, UR25 ;  /* 0x00000006041972a4 */ /* 0x000fe4000f8e0219 */
[----:B------:R-:W-:-:S12]  /*1480*/  UIMAD UR26, UR5, UR9, UR26 ;  /* 0x00000009051a72a4 */ /* 0x000fd8000f8e021a */
.L_x_677:
[----:B------:R-:W-:Y:S05]  /*1490*/  BRA.U !UP6, `(.L_x_678) ;  /* 0x000000010e0c7547 */ /* 0x000fea000b800000 */
[----:B------:R-:W-:Y:S01]  /*14a0*/  UCGABAR_WAIT ;  /* 0x0000000000007dc7 */ /* 0x000fe20008000000 */
[----:B------:R-:W-:Y:S01]  /*14b0*/  CCTL.IVALL ;  /* 0x00000000ff00798f */ /* 0x000fe20002000000 */
[----:B------:R-:W-:Y:S05]  /*14c0*/  BRA `(.L_x_679) ;  /* 0x0000000000047947 */ /* 0x000fea0003800000 */
.L_x_678:
[----:B------:R-:W-:Y:S06]  /*14d0*/  BAR.SYNC.DEFER_BLOCKING 0x0 ;  /* 0x0000000000007b1d */ /* 0x000fec0000010000 */
.L_x_679:
[----:B------:R-:W-:Y:S05]  /*14e0*/  BRA.U UP4, `(.L_x_680) ;  /* 0x0000001504087547 */ /* 0x000fea000b800000 */
[----:B------:R-:W2:Y:S01]  /*14f0*/  LDCU UR28, c[0x0][0x38c] ;  /* 0x00007180ff1c77ac */ /* 0x000ea20008000800 */
[----:B------:R-:W-:Y:S01]  /*1500*/  FSETP.EQ.AND P1, PT, R45, RZ, PT ;  /* 0x000000ff2d00720b */ /* 0x000fe20003f22000 */
[----:B------:R-:W-:Y:S01]  /*1510*/  IMAD.MOV.U32 R12, RZ, RZ, 0x1 ;  /* 0x00000001ff0c7424 */ /* 0x000fe200078e00ff */
[----:B------:R-:W-:Y:S01]  /*1520*/  ISETP.EQ.OR P2, PT, R0, RZ, P4 ;  /* 0x000000ff0000720c */ /* 0x000fe20002742670 */
[----:B------:R-:W-:Y:S01]  /*1530*/  USHF.L.U32 UR11, UR11, 0x6, URZ ;  /* 0x000000060b0b7899 */ /* 0x000fe200080006ff */
[----:B------:R-:W-:Y:S01]  /*1540*/  CS2R R10, SRZ ;  /* 0x00000000000a7805 */ /* 0x000fe2000001ff00 */
[----:B------:R-:W-:Y:S01]  /*1550*/  UISETP.NE.AND UP1, UPT, UR10, URZ, UPT ;  /* 0x000000ff0a00728c */ /* 0x000fe2000bf25270 */
[----:B------:R-:W-:Y:S01]  /*1560*/  IMAD.MOV.U32 R9, RZ, RZ, RZ ;  /* 0x000000ffff097224 */ /* 0x000fe200078e00ff */
[----:B------:R-:W3:Y:S01]  /*1570*/  LDCU UR24, c[0x0][0x370] ;  /* 0x00006e00ff1877ac */ /* 0x000ee20008000800 */
[----:B------:R-:W-:Y:S01]  /*1580*/  IMAD.MOV.U32 R8, RZ, RZ, 0x1 ;  /* 0x00000001ff087424 */ /* 0x000fe200078e00ff */
[----:B------:R-:W4:Y:S01]  /*1590*/  LDCU.64 UR38, c[0x0][0x348] ;  /* 0x00006900ff2677ac */ /* 0x000f220008000a00 */
[----:B------:R-:W1:Y:S01]  /*15a0*/  LDCU UR23, c[0x0][0x374] ;  /* 0x00006e80ff1777ac */ /* 0x000e620008000800 */
[----:B--2---:R-:W-:-:S02]  /*15b0*/  UIADD3 UR4, UPT, UPT, UR28, 0x3f, URZ ;  /* 0x0000003f1c047890 */ /* 0x004fc4000fffe0ff */
[----:B------:R-:W-:Y:S02]  /*15c0*/  ULOP3.LUT UR27, UR11, 0x40, URZ, 0xe2, !UPT ;  /* 0x000000400b1b7892 */ /* 0x000fe4000f8ee2ff */
[----:B------:R-:W-:Y:S02]  /*15d0*/  USHF.R.S32.HI UR30, URZ, 0x1f, UR4 ;  /* 0x0000001fff1e7899 */ /* 0x000fe40008011404 */
[----:B------:R-:W-:Y:S02]  /*15e0*/  USEL UR47, UR47, 0x2, UP1 ;  /* 0x000000022f2f7887 */ /* 0x000fe40008800000 */
[----:B------:R-:W-:Y:S02]  /*15f0*/  ULEA.HI UR30, UR30, UR4, URZ, 0x6 ;  /* 0x000000041e1e7291 */ /* 0x000fe4000f8f30ff */
[----:B------:R-:W-:Y:S02]  /*1600*/  UIADD3 UR4, UPT, UPT, UR28, -0x1, URZ ;  /* 0xffffffff1c047890 */ /* 0x000fe4000fffe0ff */
[----:B------:R-:W-:-:S02]  /*1610*/  USHF.R.S32.HI UR30, URZ, 0x6, UR30 ;  /* 0x00000006ff1e7899 */ /* 0x000fc4000801141e */
[----:B------:R-:W-:Y:S02]  /*1620*/  UISETP.GE.U32.AND UP2, UPT, UR4, -0x7f, UPT ;  /* 0xffffff810400788c */ /* 0x000fe4000bf46070 */
[----:B------:R-:W-:Y:S02]  /*1630*/  UISETP.LT.U32.AND UP0, UPT, UR30, 0x6, UPT ;  /* 0x000000061e00788c */ /* 0x000fe4000bf01070 */
[----:B------:R-:W-:Y:S02]  /*1640*/  UIADD3 UR28, UPT, UPT, UR28, 0x7e, URZ ;  /* 0x0000007e1c1c7890 */ /* 0x000fe4000fffe0ff */
[----:B------:R-:W-:Y:S01]  /*1650*/  USEL UR29, UR30, 0x6, UP0 ;  /* 0x000000061e1d7887 */ /* 0x000fe20008000000 */
[----:B------:R-:W-:-:S03]  /*1660*/  UMOV UR43, URZ ;  /* 0x000000ff002b7c82 */ /* 0x000fc60008000000 */
[----:B------:R-:W-:Y:S02]  /*1670*/  UIADD3 UR40, UPT, UPT, UR29, -0x1, URZ ;  /* 0xffffffff1d287890 */ /* 0x000fe4000fffe0ff */
[----:B------:R-:W-:Y:S02]  /*1680*/  @UP2 UIADD3 UR40, UPT, UPT, UR29, URZ, URZ ;  /* 0x000000ff1d282290 */ /* 0x000fe4000fffe0ff */
[----:B------:R-:W-:Y:S02]  /*1690*/  UIADD3 UR44, UPT, UPT, UR30, -UR29, URZ ;  /* 0x8000001d1e2c7290 */ /* 0x000fe4000fffe0ff */
[----:B-1-34-:R-:W-:-:S12]  /*16a0*/  UIADD3 UR40, UPT, UPT, UR40, 0x1, URZ ;  /* 0x0000000128287890 */ /* 0x01afd8000fffe0ff */
.L_x_700:
[----:B------:R-:W-:Y:S01]  /*16b0*/  UISETP.NE.AND UP0, UPT, UR53, URZ, UPT ;  /* 0x000000ff3500728c */ /* 0x000fe2000bf05270 */
[----:B------:R-:W1:Y:S08]  /*16c0*/  S2UR UR53, SR_CgaCtaId ;  /* 0x00000000003579c3 */ /* 0x000e700000008800 */
[----:B------:R-:W-:Y:S05]  /*16d0*/  BRA.U UP0, `(.L_x_681) ;  /* 0x0000000100347547 */ /* 0x000fea000b800000 */
[----:B------:R-:W2:Y:S01]  /*16e0*/  S2R R0, SR_CgaCtaId ;  /* 0x0000000000007919 */ /* 0x000ea20000008800 */
[----:B------:R-:W-:-:S04]  /*16f0*/  MOV R2, 0x400 ;  /* 0x0000040000027802 */ /* 0x000fc80000000f00 */
[----:B--2---:R-:W-:Y:S02]  /*1700*/  LEA R0, R0, R2, 0x18 ;  /* 0x0000000200007211 */ /* 0x004fe400078ec0ff */
[----:B------:R-:W-:-:S03]  /*1710*/  SHF.L.U32 R2, R8, 0x1f, RZ ;  /* 0x0000001f08027819 */ /* 0x000fc600000006ff */
[----:B------:R-:W-:-:S04]  /*1720*/  IMAD R0, R9, 0x8, R0 ;  /* 0x0000000809007824 */ /* 0x000fc800078e0200 */
[----:B------:R-:W2:Y:S02]  /*1730*/  SYNCS.PHASECHK.TRANS64.TRYWAIT P0, [R0+URZ+0x120], R2 ;  /* 0x00012002000075a7 */ /* 0x000ea400080011ff */
[----:B--2---:R-:W-:Y:S05]  /*1740*/  @!P0 BRA `(.L_x_682) ;  /* 0x0000007800608947 */ /* 0x004fea0003800000 */
.L_x_786:
[----:B------:R-:W-:Y:S01]  /*1750*/  VIADD R9, R9, 0x1 ;  /* 0x0000000109097836 */ /* 0x000fe20000000000 */
[----:B------:R2:W-:Y:S04]  /*1760*/  SYNCS.ARRIVE.TRANS64.A1T0 RZ, [R0+URZ+0x110], RZ ;  /* 0x000110ff00ff79a7 */ /* 0x0005e800081000ff */
[----:B------:R-:W-:-:S04]  /*1770*/  ISETP.NE.AND P0, PT, R9, 0x2, PT ;  /* 0x000000020900780c */ /* 0x000fc80003f05270 */
[----:B------:R-:W-:Y:S02]  /*1780*/  SEL R9, R9, RZ, P0 ;  /* 0x000000ff09097207 */ /* 0x000fe40000000000 */
[----:B--2---:R-:W-:-:S04]  /*1790*/  SEL R0, RZ, 0x1, P0 ;  /* 0x00000001ff007807 */ /* 0x004fc80000000000 */
[----:B------:R-:W-:-:S07]  /*17a0*/  LOP3.LUT R8, R8, R0, RZ, 0x3c, !PT ;  /* 0x0000000008087212 */ /* 0x000fce00078e3cff */
.L_x_681:
        /* <DEDUP_REMOVED lines=13> */
.L_x_689:
[----:B------:R-:W-:Y:S01]  /*1880*/  ULEA UR33, UR20, UR31, 0x3 ;  /* 0x0000001f14217291 */ /* 0x000fe2000f8e18ff */
[----:B--2---:R-:W-:Y:S01]  /*1890*/  @!P4 MOV R2, 0x8000 ;  /* 0x000080000002c802 */ /* 0x004fe20000000f00 */
[----:B--2-4-:R-:W-:Y:S10]  /*18a0*/  @P0 BRA `(.L_x_684) ;  /* 0x00000000000c0947 */ /* 0x014ff40003800000 */
[----:B------:R-:W-:-:S04]  /*18b0*/  SHF.L.U32 R3, R12, 0x1f, RZ ;  /* 0x0000001f0c037819 */ /* 0x000fc800000006ff */
[----:B------:R-:W2:Y:S02]  /*18c0*/  SYNCS.PHASECHK.TRANS64.TRYWAIT P0, [UR33+0x30], R3 ;  /* 0x00003003ff0075a7 */ /* 0x000ea40008001121 */
[----:B--2---:R-:W-:Y:S05]  /*18d0*/  @!P0 BRA `(.L_x_685) ;  /* 0x0000007800108947 */ /* 0x004fea0003800000 */
.L_x_684:
[----:B------:R2:W-:Y:S01]  /*18e0*/  @!P4 SYNCS.ARRIVE.TRANS64 RZ, [UR33], R2 ;  /* 0x00000002ffffc9a7 */ /* 0x0005e20008000021 */
[----:B------:R-:W-:-:S04]  /*18f0*/  ULOP3.LUT UR5, UR47, 0x2, URZ, 0xfc, !UPT ;  /* 0x000000022f057892 */ /* 0x000fc8000f8efcff */
[----:B------:R-:W-:-:S09]  /*1900*/  UISETP.NE.AND UP0, UPT, UR5, 0x2, UPT ;  /* 0x000000020500788c */ /* 0x000fd2000bf05270 */
[----:B------:R-:W-:Y:S05]  /*1910*/  BRA.U UP0, `(.L_x_686) ;  /* 0x0000000100047547 */ /* 0x000fea000b800000 */
[----:B------:R-:W-:Y:S05]  /*1920*/  BPT.TRAP 0x1 ;  /* 0x000000040000795c */ /* 0x000fea0000300000 */
.L_x_686:
[----:B------:R-:W-:Y:S04]  /*1930*/  BSSY.RECONVERGENT B0, `(.L_x_687) ;  /* 0x0000003000007945 */ /* 0x000fe80003800200 */
[----:B------:R-:W-:Y:S05]  /*1940*/  @P2 BRA `(.L_x_688) ;  /* 0x0000000000042947 */ /* 0x000fea0003800000 */
[----:B------:R-:W-:Y:S05]  /*1950*/  BPT.TRAP 0x1 ;  /* 0x000000040000795c */ /* 0x000fea0000300000 */
.L_x_688:
[----:B------:R-:W-:Y:S05]  /*1960*/  BSYNC.RECONVERGENT B0 ;  /* 0x0000000000007941 */ /* 0x000fea0003800200 */
.L_x_687:
[----:B------:R-:W-:Y:S02]  /*1970*/  UIADD3 UR43, UPT, UPT, UR20, 0x1, URZ ;  /* 0x00000001142b7890 */ /* 0x000fe4000fffe0ff */
[----:B------:R-:W-:Y:S02]  /*1980*/  USHF.L.U32 UR8, UR20, 0xd, URZ ;  /* 0x0000000d14087899 */ /* 0x000fe400080006ff */
[----:B------:R-:W-:Y:S02]  /*1990*/  UISETP.NE.AND UP0, UPT, UR43, 0x6, UPT ;  /* 0x000000062b00788c */ /* 0x000fe4000bf05270 */
[----:B------:R-:W-:Y:S02]  /*19a0*/  ULOP3.LUT UR32, UR21, UR8, URZ, 0xfc, !UPT ;  /* 0x0000000815207292 */ /* 0x000fe4000f8efcff */
[----:B------:R-:W-:Y:S02]  /*19b0*/  USEL UR6, URZ, 0x1, UP0 ;  /* 0x00000001ff067887 */ /* 0x000fe40008000000 */
[----:B------:R-:W-:-:S02]  /*19c0*/  USEL UR43, UR43, URZ, UP0 ;  /* 0x000000ff2b2b7287 */ /* 0x000fc40008000000 */
[----:B------:R-:W-:Y:S02]  /*19d0*/  ULOP3.LUT UR8, UR15, UR8, URZ, 0xfc, !UPT ;  /* 0x000000080f087292 */ /* 0x000fe4000f8efcff */
[----:B------:R-:W-:Y:S01]  /*19e0*/  ULEA UR5, UR43, UR31, 0x3 ;  /* 0x0000001f2b057291 */ /* 0x000fe2000f8e18ff */
[----:B------:R-:W-:Y:S01]  /*19f0*/  LOP3.LUT R12, R12, UR6, RZ, 0x3c, !PT ;  /* 0x000000060c0c7c12 */ /* 0x000fe2000f8e3cff */
[----:B------:R-:W-:Y:S02]  /*1a00*/  UIADD3 UR48, UP1, UPT, UR38, 0x80, URZ ;  /* 0x0000008026307890 */ /* 0x000fe4000ff3e0ff */
[----:B------:R-:W-:Y:S01]  /*1a10*/  ULEA UR32, UR32, UR31, 0x1 ;  /* 0x0000001f20207291 */ /* 0x000fe2000f8e08ff */
[----:B-1----:R-:W-:Y:S01]  /*1a20*/  SHF.L.U32 R0, R12, 0x1f, RZ ;  /* 0x0000001f0c007819 */ /* 0x002fe200000006ff */
[----:B------:R-:W-:Y:S02]  /*1a30*/  UIADD3 UR18, UP0, UPT, UR38, 0x180, URZ ;  /* 0x0000018026127890 */ /* 0x000fe4000ff1e0ff */
[----:B------:R-:W-:Y:S01]  /*1a40*/  ULEA UR8, UR8, UR31, 0x1 ;  /* 0x0000001f08087291 */ /* 0x000fe2000f8e08ff */
[----:B------:R3:W4:Y:S01]  /*1a50*/  SYNCS.PHASECHK.TRANS64.TRYWAIT P0, [UR5+0x30], R0 ;  /* 0x00003000ff0075a7 */ /* 0x0007220008001105 */
[----:B------:R-:W-:-:S02]  /*1a60*/  USHF.L.U32 UR34, UR4, 0x6, URZ ;  /* 0x0000000604227899 */ /* 0x000fc400080006ff */
[----:B------:R-:W-:Y:S02]  /*1a70*/  UIADD3.X UR49, UPT, UPT, URZ, UR39, URZ, UP1, !UPT ;  /* 0x00000027ff317290 */ /* 0x000fe40008ffe4ff */
[----:B------:R-:W-:Y:S02]  /*1a80*/  UIADD3 UR32, UPT, UPT, UR32, 0x8800, URZ ;  /* 0x0000880020207890 */ /* 0x000fe4000fffe0ff */
[----:B------:R-:W-:Y:S02]  /*1a90*/  UPRMT UR7, URZ, 0x5410, UR14 ;  /* 0x00005410ff077896 */ /* 0x000fe4000800000e */
[----:B------:R-:W-:Y:S02]  /*1aa0*/  UIADD3 UR8, UPT, UPT, UR8, 0x20800, URZ ;  /* 0x0002080008087890 */ /* 0x000fe4000fffe0ff */
[----:B------:R-:W-:Y:S02]  /*1ab0*/  UIADD3.X UR19, UPT, UPT, URZ, UR39, URZ, UP0, !UPT ;  /* 0x00000027ff137290 */ /* 0x000fe400087fe4ff */
[----:B------:R-:W-:Y:S01]  /*1ac0*/  UPRMT UR5, URZ, 0x5410, UR13 ;  /* 0x00005410ff057896 */ /* 0x000fe2000800000d */
[----:B------:R-:W-:Y:S01]  /*1ad0*/  UMOV UR16, 0x0 ;  /* 0x0000000000107882 */ /* 0x000fe20000000000 */
[----:B------:R-:W-:Y:S01]  /*1ae0*/  UMOV UR17, 0x10000000 ;  /* 0x1000000000117882 */ /* 0x000fe20000000000 */
[----:B------:R-:W-:Y:S01]  /*1af0*/  UMOV UR12, UR36 ;  /* 0x00000024000c7c82 */ /* 0x000fe20008000000 */
[----:B------:R-:W-:Y:S01]  /*1b00*/  UMOV UR9, UR33 ;  /* 0x0000002100097c82 */ /* 0x000fe20008000000 */
[----:B------:R-:W-:Y:S01]  /*1b10*/  UMOV UR10, UR34 ;  /* 0x00000022000a7c82 */ /* 0x000fe20008000000 */
[----:B------:R3:W-:Y:S01]  /*1b20*/  UTMALDG.3D.MULTICAST [UR32], [UR48], UR7, desc[UR16] ;  /* 0x00001020300073b4 */ /* 0x0007e20008011807 */
[----:B------:R-:W-:Y:S01]  /*1b30*/  UIADD3 UR4, UPT, UPT, UR4, 0x1, URZ ;  /* 0x0000000104047890 */ /* 0x000fe2000fffe0ff */
[----:B------:R-:W-:Y:S01]  /*1b40*/  UMOV UR6, UR40 ;  /* 0x0000002800067c82 */ /* 0x000fe20008000000 */
[----:B------:R-:W-:-:S02]  /*1b50*/  UMOV UR20, UR43 ;  /* 0x0000002b00147c82 */ /* 0x000fc40008000000 */
[----:B------:R-:W-:Y:S01]  /*1b60*/  UISETP.NE.AND UP0, UPT, UR4, UR40, UPT ;  /* 0x000000280400728c */ /* 0x000fe2000bf05270 */
[----:B------:R3:W-:Y:S08]  /*1b70*/  UTMALDG.3D.MULTICAST [UR8], [UR18], UR5, desc[UR16] ;  /* 0x00001008120073b4 */ /* 0x0007f00008011805 */
[----:B---3--:R-:W-:Y:S05]  /*1b80*/  BRA.U UP0, `(.L_x_689) ;  /* 0xfffffffd003c7547 */ /* 0x008fea000b83ffff */
.L_x_683:
[----:B------:R-:W-:Y:S01]  /*1b90*/  ULEA UR4, UR43, UR31, 0x3 ;  /* 0x0000001f2b047291 */ /* 0x000fe2000f8e18ff */
[----:B-1----:R-:W-:Y:S01]  /*1ba0*/  SHF.L.U32 R0, R12, 0x1f, RZ ;  /* 0x0000001f0c007819 */ /* 0x002fe200000006ff */
[----:B------:R-:W-:Y:S01]  /*1bb0*/  @!P1 SYNCS.ARRIVE.TRANS64.A1T0 RZ, [UR31+0xa8], RZ ;  /* 0x0000a8ffffff99a7 */ /* 0x000fe2000810001f */
[----:B------:R-:W-:-:S06]  /*1bc0*/  UISETP.GT.AND UP0, UPT, UR30, UR29, UPT ;  /* 0x0000001d1e00728c */ /* 0x000fcc000bf04270 */
[----:B--2-4-:R1:W2:Y:S03]  /*1bd0*/  SYNCS.PHASECHK.TRANS64.TRYWAIT P0, [UR4+0x30], R0 ;  /* 0x00003000ff0075a7 */ /* 0x0142a60008001104 */
[----:B------:R-:W-:Y:S05]  /*1be0*/  BRA.U !UP0, `(.L_x_690) ;  /* 0x0000000108d07547 */ /* 0x000fea000b800000 */
[----:B------:R-:W-:Y:S01]  /*1bf0*/  UIADD3 UR5, UPT, UPT, UR44, UR6, URZ ;  /* 0x000000062c057290 */ /* 0x000fe2000fffe0ff */
[----:B------:R-:W-:-:S11]  /*1c00*/  UMOV UR25, UR43 ;  /* 0x0000002b00197c82 */ /* 0x000fd60008000000 */
.L_x_696:
[----:B------:R-:W-:Y:S01]  /*1c10*/  ULEA UR17, UR25, UR31, 0x3 ;  /* 0x0000001f19117291 */ /* 0x000fe2000f8e18ff */
[----:B--2---:R-:W-:Y:S01]  /*1c20*/  @!P4 MOV R2, 0x8000 ;  /* 0x000080000002c802 */ /* 0x004fe20000000f00 */
[----:B--2-4-:R-:W-:Y:S10]  /*1c30*/  @P0 BRA `(.L_x_691) ;  /* 0x00000000000c0947 */ /* 0x014ff40003800000 */
[----:B------:R-:W-:-:S04]  /*1c40*/  SHF.L.U32 R3, R12, 0x1f, RZ ;  /* 0x0000001f0c037819 */ /* 0x000fc800000006ff */
[----:B------:R-:W2:Y:S02]  /*1c50*/  SYNCS.PHASECHK.TRANS64.TRYWAIT P0, [UR17+0x30], R3 ;  /* 0x00003003ff0075a7 */ /* 0x000ea40008001111 */
[----:B--2---:R-:W-:Y:S05]  /*1c60*/  @!P0 BRA `(.L_x_692) ;  /* 0x0000007400448947 */ /* 0x004fea0003800000 */
.L_x_691:
[----:B------:R2:W-:Y:S01]  /*1c70*/  @!P4 SYNCS.ARRIVE.TRANS64 RZ, [UR17], R2 ;  /* 0x00000002ffffc9a7 */ /* 0x0005e20008000011 */
[----:B------:R-:W-:-:S04]  /*1c80*/  ULOP3.LUT UR4, UR47, 0x2, URZ, 0xfc, !UPT ;  /* 0x000000022f047892 */ /* 0x000fc8000f8efcff */
[----:B------:R-:W-:-:S09]  /*1c90*/  UISETP.NE.AND UP0, UPT, UR4, 0x2, UPT ;  /* 0x000000020400788c */ /* 0x000fd2000bf05270 */
[----:B------:R-:W-:Y:S05]  /*1ca0*/  BRA.U UP0, `(.L_x_693) ;  /* 0x0000000100047547 */ /* 0x000fea000b800000 */
[----:B------:R-:W-:Y:S05]  /*1cb0*/  BPT.TRAP 0x1 ;  /* 0x000000040000795c */ /* 0x000fea0000300000 */
.L_x_693:
[----:B------:R-:W-:Y:S04]  /*1cc0*/  BSSY.RECONVERGENT B0, `(.L_x_694) ;  /* 0x0000003000007945 */ /* 0x000fe80003800200 */
[----:B------:R-:W-:Y:S05]  /*1cd0*/  @P2 BRA `(.L_x_695) ;  /* 0x0000000000042947 */ /* 0x000fea0003800000 */
[----:B------:R-:W-:Y:S05]  /*1ce0*/  BPT.TRAP 0x1 ;  /* 0x000000040000795c */ /* 0x000fea0000300000 */
.L_x_695:
[----:B------:R-:W-:Y:S05]  /*1cf0*/  BSYNC.RECONVERGENT B0 ;  /* 0x0000000000007941 */ /* 0x000fea0003800200 */
.L_x_694:
        /* <DEDUP_REMOVED lines=16> */
[----:B------:R-:W-:Y:S02]  /*1e00*/  UIADD3 UR16, UPT, UPT, UR16, 0x8800, URZ ;  /* 0x0000880010107890 */ /* 0x000fe4000fffe0ff */
[----:B------:R-:W-:Y:S02]  /*1e10*/  UIADD3.X UR51, UPT, UPT, URZ, UR39, URZ, UP1, !UPT ;  /* 0x00000027ff337290 */ /* 0x000fe40008ffe4ff */
[----:B------:R-:W-:Y:S02]  /*1e20*/  UPRMT UR7, URZ, 0x5410, UR14 ;  /* 0x00005410ff077896 */ /* 0x000fe4000800000e */
[----:B------:R-:W-:Y:S02]  /*1e30*/  UIADD3 UR8, UPT, UPT, UR8, 0x20800, URZ ;  /* 0x0002080008087890 */ /* 0x000fe4000fffe0ff */
[----:B------:R-:W-:Y:S02]  /*1e40*/  UPRMT UR4, URZ, 0x5410, UR13 ;  /* 0x00005410ff047896 */ /* 0x000fe4000800000d */
[----:B------:R-:W-:Y:S01]  /*1e50*/  UIADD3.X UR49, UPT, UPT, URZ, UR39, URZ, UP0, !UPT ;  /* 0x00000027ff317290 */ /* 0x000fe200087fe4ff */
[----:B------:R-:W-:Y:S01]  /*1e60*/  UMOV UR32, 0x0 ;  /* 0x0000000000207882 */ /* 0x000fe20000000000 */
[----:B------:R-:W-:Y:S01]  /*1e70*/  UMOV UR33, 0x10000000 ;  /* 0x1000000000217882 */ /* 0x000fe20000000000 */
[----:B------:R-:W-:Y:S01]  /*1e80*/  UMOV UR19, UR35 ;  /* 0x0000002300137c82 */ /* 0x000fe20008000000 */
[----:B------:R-:W-:Y:S01]  /*1e90*/  UMOV UR20, UR36 ;  /* 0x0000002400147c82 */ /* 0x000fe20008000000 */
[----:B------:R-:W-:Y:S01]  /*1ea0*/  UMOV UR12, UR36 ;  /* 0x00000024000c7c82 */ /* 0x000fe20008000000 */
[----:B------:R-:W-:Y:S01]  /*1eb0*/  UMOV UR9, UR17 ;  /* 0x0000001100097c82 */ /* 0x000fe20008000000 */
[----:B------:R-:W-:Y:S01]  /*1ec0*/  UMOV UR10, UR18 ;  /* 0x00000012000a7c82 */ /* 0x000fe20008000000 */
[----:B------:R3:W-:Y:S01]  /*1ed0*/  UTMALDG.3D.MULTICAST [UR16], [UR50], UR7, desc[UR32] ;  /* 0x00002010320073b4 */ /* 0x0007e20008011807 */
[----:B------:R-:W-:Y:S01]  /*1ee0*/  UIADD3 UR6, UPT, UPT, UR6, 0x1, URZ ;  /* 0x0000000106067890 */ /* 0x000fe2000fffe0ff */
[----:B------:R-:W-:-:S03]  /*1ef0*/  UMOV UR25, UR43 ;  /* 0x0000002b00197c82 */ /* 0x000fc60008000000 */
[----:B------:R-:W-:Y:S01]  /*1f00*/  UISETP.NE.AND UP0, UPT, UR6, UR5, UPT ;  /* 0x000000050600728c */ /* 0x000fe2000bf05270 */
[----:B------:R3:W-:Y:S08]  /*1f10*/  UTMALDG.3D.MULTICAST [UR8], [UR48], UR4, desc[UR32] ;  /* 0x00002008300073b4 */ /* 0x0007f00008011804 */
[----:B---3--:R-:W-:Y:S05]  /*1f20*/  BRA.U UP0, `(.L_x_696) ;  /* 0xfffffffd00387547 */ /* 0x008fea000b83ffff */
.L_x_690:
[C---:B------:R-:W-:Y:S01]  /*1f30*/  LEA R3, R11.reuse, UR31, 0x3 ;  /* 0x0000001f0b037c11 */ /* 0x040fe2000f8e18ff */
[----:B------:R-:W-:Y:S01]  /*1f40*/  NOP ;  /* 0x0000000000007918 */ /* 0x000fe20000000000 */
[----:B-1----:R-:W-:Y:S02]  /*1f50*/  SHF.L.U32 R0, R10, 0x1f, RZ ;  /* 0x0000001f0a007819 */ /* 0x002fe400000006ff */
[----:B------:R-:W-:Y:S02]  /*1f60*/  LEA R4, R11, UR31, 0x4 ;  /* 0x0000001f0b047c11 */ /* 0x000fe4000f8e20ff */
[----:B--2-4-:R-:W1:Y:S02]  /*1f70*/  SYNCS.PHASECHK.TRANS64.TRYWAIT P0, [R3+URZ+0xb0], R0 ;  /* 0x0000b000030075a7 */ /* 0x014e6400080011ff */
[----:B-1----:R-:W-:Y:S05]  /*1f80*/  @!P0 BRA `(.L_x_697) ;  /* 0x0000007000948947 */ /* 0x002fea0003800000 */
.L_x_789:
        /* <DEDUP_REMOVED lines=22> */
[----:B------:R-:W-:Y:S01]  /*20f0*/  @UP1 UMOV UR36, UR4 ;  /* 0x0000000400241c82 */ /* 0x000fe20008000000 */
[----:B------:R-:W-:Y:S05]  /*2100*/  BRA.U !UP0, `(.L_x_698) ;  /* 0x0000000108b87547 */ /* 0x000fea000b800000 */
[----:B------:R-:W2:Y:S01]  /*2110*/  LDCU.128 UR4, c[0x0][0xb10] ;  /* 0x00016200ff0477ac */ /* 0x000ea20008000c00 */
[----:B------:R-:W3:Y:S01]  /*2120*/  LDCU UR10, c[0x0][0xb20] ;  /* 0x00016400ff0a77ac */ /* 0x000ee20008000800 */
[----:B------:R-:W4:Y:S01]  /*2130*/  LDCU UR11, c[0x0][0xb0c] ;  /* 0x00016180ff0b77ac */ /* 0x000f220008000800 */
[----:B------:R-:W5:Y:S01]  /*2140*/  LDCU.64 UR8, c[0x0][0xb28] ;  /* 0x00016500ff0877ac */ /* 0x000f620008000a00 */
[----:B------:R-:W-:Y:S02]  /*2150*/  UISETP.NE.AND UP3, UPT, UR37, 0x1, UPT ;  /* 0x000000012500788c */ /* 0x000fe4000bf65270 */
[----:B--2---:R-:W-:Y:S02]  /*2160*/  UIMAD.WIDE.U32 UR32, UR23, UR7, URZ ;  /* 0x00000007172072a5 */ /* 0x004fe4000f8e00ff */
[----:B------:R-:W-:Y:S02]  /*2170*/  UIMAD.WIDE.U32 UR16, UR41, UR7, URZ ;  /* 0x00000007291072a5 */ /* 0x000fe4000f8e00ff */
[----:B------:R-:W-:-:S02]  /*2180*/  UIMAD.WIDE.U32 UR18, UR24, UR4, URZ ;  /* 0x00000004181272a5 */ /* 0x000fc4000f8e00ff */
[----:B------:R-:W-:Y:S01]  /*2190*/  UISETP.NE.AND UP0, UPT, UR6, 0x1, UPT ;  /* 0x000000010600788c */ /* 0x000fe2000bf05270 */
[----:B------:R-:W-:Y:S01]  /*21a0*/  UMOV UR7, UR33 ;  /* 0x0000002100077c82 */ /* 0x000fe20008000000 */
[----:B----4-:R-:W-:Y:S02]  /*21b0*/  UISETP.NE.AND UP2, UPT, UR11, 0x1, UPT ;  /* 0x000000010b00788c */ /* 0x010fe4000bf45270 */
[----:B---3--:R-:W-:Y:S02]  /*21c0*/  USHF.R.U32.HI UR7, URZ, UR10, UR7 ;  /* 0x0000000aff077299 */ /* 0x008fe40008011607 */
[----:B------:R-:W-:Y:S02]  /*21d0*/  USHF.R.U32.HI UR12, URZ, UR5, UR19 ;  /* 0x00000005ff0c7299 */ /* 0x000fe40008011613 */
[----:B------:R-:W-:Y:S02]  /*21e0*/  USEL UR7, UR23, UR7, !UP0 ;  /* 0x0000000717077287 */ /* 0x000fe4000c000000 */
[----:B------:R-:W-:-:S02]  /*21f0*/  USEL UR12, UR24, UR12, !UP2 ;  /* 0x0000000c180c7287 */ /* 0x000fc4000d000000 */
[----:B-----5:R-:W-:Y:S02]  /*2200*/  UIMAD.WIDE.U32 UR32, UR7, UR8, URZ ;  /* 0x00000008072072a5 */ /* 0x020fe4000f8e00ff */
[----:B------:R-:W-:Y:S02]  /*2210*/  UIMAD.WIDE.U32 UR18, UR42, UR4, URZ ;  /* 0x000000042a1272a5 */ /* 0x000fe4000f8e00ff */
[----:B------:R-:W-:Y:S02]  /*2220*/  USHF.R.U32.HI UR17, URZ, UR10, UR17 ;  /* 0x0000000aff117299 */ /* 0x000fe40008011611 */
[----:B------:R-:W-:Y:S02]  /*2230*/  UIMAD.WIDE.U32 UR34, UR12, UR8, URZ ;  /* 0x000000080c2272a5 */ /* 0x000fe4000f8e00ff */
[----:B------:R-:W-:Y:S02]  /*2240*/  @UP3 USHF.R.U32.HI UR7, URZ, UR9, UR33 ;  /* 0x00000009ff073299 */ /* 0x000fe40008011621 */
[----:B------:R-:W-:-:S02]  /*2250*/  USHF.R.U32.HI UR19, URZ, UR5, UR19 ;  /* 0x00000005ff137299 */ /* 0x000fc40008011613 */
[----:B------:R-:W-:Y:S02]  /*2260*/  USEL UR17, UR41, UR17, !UP0 ;  /* 0x0000001129117287 */ /* 0x000fe4000c000000 */
[----:B------:R-:W-:Y:S02]  /*2270*/  @UP3 USHF.R.U32.HI UR12, URZ, UR9, UR35 ;  /* 0x00000009ff0c3299 */ /* 0x000fe40008011623 */
[----:B------:R-:W-:Y:S02]  /*2280*/  UIMAD UR7, UR37, UR7, URZ ;  /* 0x00000007250772a4 */ /* 0x000fe4000f8e02ff */
[----:B------:R-:W-:Y:S02]  /*2290*/  USEL UR19, UR42, UR19, !UP2 ;  /* 0x000000132a137287 */ /* 0x000fe4000d000000 */
[----:B------:R-:W-:Y:S02]  /*22a0*/  UIMAD UR4, UR37, UR12, URZ ;  /* 0x0000000c250472a4 */ /* 0x000fe4000f8e02ff */
[----:B------:R-:W-:-:S02]  /*22b0*/  UISETP.GE.AND UP0, UPT, UR17, UR7, UPT ;  /* 0x000000071100728c */ /* 0x000fc4000bf06270 */
[----:B------:R-:W-:Y:S02]  /*22c0*/  UIMAD.WIDE.U32 UR34, UR17, UR8, URZ ;  /* 0x00000008112272a5 */ /* 0x000fe4000f8e00ff */
[----:B------:R-:W-:Y:S02]  /*22d0*/  UISETP.GE.OR UP0, UPT, UR19, UR4, UP0 ;  /* 0x000000041300728c */ /* 0x000fe40008706670 */
[----:B------:R-:W-:Y:S02]  /*22e0*/  USHF.R.U32.HI UR4, URZ, UR9, UR35 ;  /* 0x00000009ff047299 */ /* 0x000fe40008011623 */
[----:B------:R-:W-:Y:S02]  /*22f0*/  UIMAD.WIDE.U32 UR32, UR19, UR8, URZ ;  /* 0x00000008132072a5 */ /* 0x000fe4000f8e00ff */
[----:B------:R-:W-:Y:S02]  /*2300*/  USEL UR4, UR17, UR4, !UP3 ;  /* 0x0000000411047287 */ /* 0x000fe4000d800000 */
[----:B------:R-:W-:-:S02]  /*2310*/  UIADD3 UR5, UPT, UPT, -UR17, URZ, URZ ;  /* 0x000000ff11057290 */ /* 0x000fc4000fffe1ff */
[----:B------:R-:W-:Y:S02]  /*2320*/  UIADD3 UR8, UPT, UPT, -UR4, URZ, URZ ;  /* 0x000000ff04087290 */ /* 0x000fe4000fffe1ff */
[----:B------:R-:W-:Y:S02]  /*2330*/  @!UP0 USHF.R.U32.HI UR9, URZ, UR9, UR33 ;  /* 0x00000009ff098299 */ /* 0x000fe40008011621 */
[----:B------:R-:W-:Y:S02]  /*2340*/  UIMAD UR8, UR37, UR8, UR17 ;  /* 0x00000008250872a4 */ /* 0x000fe4000f8e0211 */
[----:B------:R-:W-:Y:S02]  /*2350*/  @!UP0 USEL UR9, UR19, UR9, !UP3 ;  /* 0x0000000913098287 */ /* 0x000fe4000d800000 */
[----:B------:R-:W-:Y:S02]  /*2360*/  UIADD3 UR7, UPT, UPT, -UR19, URZ, URZ ;  /* 0x000000ff13077290 */ /* 0x000fe4000fffe1ff */
[----:B------:R-:W-:-:S02]  /*2370*/  @!UP0 UIMAD UR8, UR8, UR12, UR9 ;  /* 0x0000000c080882a4 */ /* 0x000fc4000f8e0209 */
[----:B------:R-:W-:Y:S02]  /*2380*/  @!UP0 UIADD3 UR4, UPT, UPT, UR4, -UR9, URZ ;  /* 0x8000000904048290 */ /* 0x000fe4000fffe0ff */
[----:B------:R-:W-:Y:S02]  /*2390*/  UIMAD UR5, UR6, UR5, UR41 ;  /* 0x00000005060572a4 */ /* 0x000fe4000f8e0229 */
[----:B------:R-:W-:Y:S02]  /*23a0*/  @!UP0 UIMAD UR17, UR37, UR4, UR19 ;  /* 0x00000004251182a4 */ /* 0x000fe4000f8e0213 */
[----:B------:R-:W-:Y:S01]  /*23b0*/  UIMAD UR7, UR11, UR7, UR42 ;  /* 0x000000070b0772a4 */ /* 0x000fe2000f8e022a */
[----:B------:R-:W-:Y:S01]  /*23c0*/  @!UP0 UMOV UR19, UR8 ;  /* 0x0000000800138c82 */ /* 0x000fe20008000000 */
[----:B------:R-:W-:Y:S02]  /*23d0*/  UIMAD UR41, UR17, UR6, UR5 ;  /* 0x00000006112972a4 */ /* 0x000fe4000f8e0205 */
[----:B------:R-:W-:-:S12]  /*23e0*/  UIMAD UR42, UR19, UR11, UR7 ;  /* 0x0000000b132a72a4 */ /* 0x000fd8000f8e0207 */
.L_x_698:
[----:B------:R-:W2:Y:S02]  /*23f0*/  LDCU UR4, c[0x0][0xb30] ;  /* 0x00016600ff0477ac */ /* 0x000ea40008000800 */
[----:B--2---:R-:W-:-:S09]  /*2400*/  UISETP.NE.AND UP0, UPT, UR4, 0x1, UPT ;  /* 0x000000010400788c */ /* 0x004fd2000bf05270 */
[----:B------:R-:W-:Y:S05]  /*2410*/  BRA.U UP0, `(.L_x_699) ;  /* 0x0000000100407547 */ /* 0x000fea000b800000 */
[----:B------:R-:W2:Y:S01]  /*2420*/  LDCU.128 UR4, c[0x0][0xb10] ;  /* 0x00016200ff0477ac */ /* 0x000ea20008000c00 */
[----:B------:R-:W3:Y:S01]  /*2430*/  LDCU UR9, c[0x0][0xb0c] ;  /* 0x00016180ff0977ac */ /* 0x000ee20008000800 */
[----:B------:R-:W4:Y:S01]  /*2440*/  LDCU UR8, c[0x0][0xb20] ;  /* 0x00016400ff0877ac */ /* 0x000f220008000800 */
[----:B--2---:R-:W-:Y:S02]  /*2450*/  UIMAD.WIDE.U32 UR16, UR42, UR4, URZ ;  /* 0x000000042a1072a5 */ /* 0x004fe4000f8e00ff */
[----:B------:R-:W-:Y:S02]  /*2460*/  UIMAD.WIDE.U32 UR10, UR41, UR7, URZ ;  /* 0x00000007290a72a5 */ /* 0x000fe4000f8e00ff */
[----:B---3--:R-:W-:Y:S02]  /*2470*/  UISETP.NE.AND UP2, UPT, UR9, 0x1, UPT ;  /* 0x000000010900788c */ /* 0x008fe4000bf45270 */
[----:B------:R-:W-:Y:S01]  /*2480*/  UISETP.NE.AND UP0, UPT, UR6, 0x1, UPT ;  /* 0x000000010600788c */ /* 0x000fe2000bf05270 */
[----:B------:R-:W-:Y:S01]  /*2490*/  UMOV UR7, UR17 ;  /* 0x0000001100077c82 */ /* 0x000fe20008000000 */
[----:B----4-:R-:W-:-:S02]  /*24a0*/  USHF.R.U32.HI UR8, URZ, UR8, UR11 ;  /* 0x00000008ff087299 */ /* 0x010fc4000801160b */
[----:B------:R-:W-:Y:S02]  /*24b0*/  USHF.R.U32.HI UR5, URZ, UR5, UR7 ;  /* 0x00000005ff057299 */ /* 0x000fe40008011607 */
[----:B------:R-:W-:Y:S02]  /*24c0*/  USEL UR8, UR41, UR8, !UP0 ;  /* 0x0000000829087287 */ /* 0x000fe4000c000000 */
[----:B------:R-:W-:-:S04]  /*24d0*/  USEL UR5, UR42, UR5, !UP2 ;  /* 0x000000052a057287 */ /* 0x000fc8000d000000 */
[----:B------:R-:W-:Y:S02]  /*24e0*/  UIADD3 UR4, UPT, UPT, UR5, -UR8, URZ ;  /* 0x8000000805047290 */ /* 0x000fe4000fffe0ff */
[----:B------:R-:W-:Y:S02]  /*24f0*/  UIADD3 UR5, UPT, UPT, -UR5, UR8, URZ ;  /* 0x0000000805057290 */ /* 0x000fe4000fffe1ff */
[----:B------:R-:W-:Y:S02]  /*2500*/  UIMAD UR41, UR4, UR6, UR41 ;  /* 0x00000006042972a4 */ /* 0x000fe4000f8e0229 */
[----:B------:R-:W-:-:S12]  /*2510*/  UIMAD UR42, UR5, UR9, UR42 ;  /* 0x00000009052a72a4 */ /* 0x000fd8000f8e022a */
.L_x_699:
[----:B------:R-:W-:Y:S01]  /*2520*/  VIADD R11, R11, 0x1 ;  /* 0x000000010b0b7836 */ /* 0x000fe20000000000 */
[----:B------:R-:W-:Y:S01]  /*2530*/  PLOP3.LUT P1, PT, PT, PT, PT, 0x80, 0x8 ;  /* 0x000000000008781c */ /* 0x000fe20003f2f070 */
[----:B------:R-:W-:Y:S02]  /*2540*/  UIADD3 UR26, UPT, UPT, UR42, UR55, URZ ;  /* 0x000000372a1a7290 */ /* 0x000fe4000fffe0ff */
[----:B------:R-:W-:Y:S01]  /*2550*/  UIADD3 UR25, UPT, UPT, UR41, UR54, URZ ;  /* 0x0000003629197290 */ /* 0x000fe2000fffe0ff */
[----:B------:R-:W-:-:S04]  /*2560*/  ISETP.NE.AND P0, PT, R11, 0x2, PT ;  /* 0x000000020b00780c */ /* 0x000fc80003f05270 */
[----:B-1----:R-:W-:Y:S02]  /*2570*/  SEL R0, RZ, 0x1, P0 ;  /* 0x00000001ff007807 */ /* 0x002fe40000000000 */
[----:B------:R-:W-:Y:S02]  /*2580*/  SEL R11, R11, RZ, P0 ;  /* 0x000000ff0b0b7207 */ /* 0x000fe40000000000 */
[----:B------:R-:W-:Y:S01]  /*2590*/  LOP3.LUT R10, R10, R0, RZ, 0x3c, !PT ;  /* 0x000000000a0a7212 */ /* 0x000fe200078e3cff */
[----:B------:R-:W-:Y:S06]  /*25a0*/  BRA.U UP1, `(.L_x_700) ;  /* 0xfffffff101407547 */ /* 0x000fec000b83ffff */
[----:B------:R-:W-:Y:S01]  /*25b0*/  UIADD3 UR31, UPT, UPT, UR31, 0x30, URZ ;  /* 0x000000301f1f7890 */ /* 0x000fe2000fffe0ff */
[----:B------:R-:W-:-:S03]  /*25c0*/  SHF.L.U32 R2, R12, 0x1f, RZ ;  /* 0x0000001f0c027819 */ /* 0x000fc600000006ff */
[----:B------:R-:W-:-:S09]  /*25d0*/  ULEA UR4, UR43, UR31, 0x3 ;  /* 0x0000001f2b047291 */ /* 0x000fd2000f8e18ff */
[----:B------:R-:W1:Y:S02]  /*25e0*/  SYNCS.PHASECHK.TRANS64.TRYWAIT P0, [UR4], R2 ;  /* 0x00000002ff0075a7 */ /* 0x000e640008001104 */
[----:B-1----:R-:W-:Y:S05]  /*25f0*/  @!P0 BRA `(.L_x_701) ;  /* 0x0000006c000c8947 */ /* 0x002fea0003800000 */
.L_x_791:
        /* <DEDUP_REMOVED lines=9> */
.L_x_793:
        /* <DEDUP_REMOVED lines=9> */
.L_x_795:
        /* <DEDUP_REMOVED lines=9> */
.L_x_797:
        /* <DEDUP_REMOVED lines=9> */
.L_x_799:
[----:B------:R-:W-:-:S04]  /*2840*/  UIADD3 UR5, UPT, UPT, UR5, 0x1, URZ ;  /* 0x0000000105057890 */ /* 0x000fc8000fffe0ff */
[----:B------:R-:W-:-:S04]  /*2850*/  UISETP.NE.AND UP0, UPT, UR5, 0x6, UPT ;  /* 0x000000060500788c */ /* 0x000fc8000bf05270 */
[----:B------:R-:W-:Y:S02]  /*2860*/  USEL UR4, URZ, 0x1, UP0 ;  /* 0x00000001ff047887 */ /* 0x000fe40008000000 */
[----:B------:R-:W-:-:S04]  /*2870*/  USEL UR5, UR5, URZ, UP0 ;  /* 0x000000ff05057287 */ /* 0x000fc80008000000 */
[----:B------:R-:W-:Y:S01]  /*2880*/  ULEA UR5, UR5, UR31, 0x3 ;  /* 0x0000001f05057291 */ /* 0x000fe2000f8e18ff */
[----:B------:R-:W-:-:S04]  /*2890*/  LOP3.LUT R2, R2, UR4, RZ, 0x3c, !PT ;  /* 0x0000000402027c12 */ /* 0x000fc8000f8e3cff */
[----:B------:R-:W-:Y:S01]  /*28a0*/  SHF.L.U32 R2, R2, 0x1f, RZ ;  /* 0x0000001f02027819 */ /* 0x000fe200000006ff */
[----:B-1----:R-:W-:-:S07]  /*28b0*/  IMAD.U32 R0, RZ, RZ, UR5 ;  /* 0x00000005ff007e24 */ /* 0x002fce000f8e00ff */
.L_x_706:
[----:B-1----:R1:W2:Y:S02]  /*28c0*/  SYNCS.PHASECHK.TRANS64.TRYWAIT P0, [R0+URZ], R2 ;  /* 0x00000002000075a7 */ /* 0x0022a400080011ff */
[----:B--2---:R-:W-:Y:S05]  /*28d0*/  @!P0 NANOSLEEP.SYNCS 0x989680 ;  /* 0x009896800000895d */ /* 0x004fea0003900000 */
[----:B------:R-:W2:Y:S02]  /*28e0*/  @!P0 SYNCS.PHASECHK.TRANS64 P0, [R0+URZ], R2 ;  /* 0x00000002000085a7 */ /* 0x000ea400080010ff */
[----:B--2---:R-:W-:Y:S05]  /*28f0*/  @P0 EXIT ;  /* 0x000000000000094d */ /* 0x004fea0003800000 */
[----:B------:R-:W-:Y:S05]  /*2900*/  BRA `(.L_x_706) ;  /* 0xfffffffc00ec7947 */ /* 0x000fea000383ffff */
.L_x_680:
        /* <DEDUP_REMOVED lines=10> */
.L_x_711:
[----:B------:R-:W-:Y:S02]  /*29b0*/  LEA R2, R8, UR53, 0x3 ;  /* 0x0000003508027c11 */ /* 0x000fe4000f8e18ff */
[----:B------:R-:W-:-:S03]  /*29c0*/  SHF.L.U32 R4, R9, 0x1f, RZ ;  /* 0x0000001f09047819 */ /* 0x000fc600000006ff */
[----:B------:R-:W-:Y:S01]  /*29d0*/  VIADD R5, R2, 0x120 ;  /* 0x0000012002057836 */ /* 0x000fe20000000000 */
[----:B------:R-:W2:Y:S02]  /*29e0*/  SYNCS.PHASECHK.TRANS64.TRYWAIT P0, [R2+URZ+0x110], R4 ;  /* 0x00011004020075a7 */ /* 0x000ea400080011ff */
[----:B--2---:R-:W-:Y:S05]  /*29f0*/  @!P0 BRA `(.L_x_708) ;  /* 0x0000006800848947 */ /* 0x004fea0003800000 */
.L_x_800:
[----:B------:R-:W-:Y:S01]  /*2a00*/  ULEA UR5, UR6, UR53, 0x3 ;  /* 0x0000003506057291 */ /* 0x000fe2000f8e18ff */
[----:B--2---:R-:W-:Y:S01]  /*2a10*/  PRMT R2, RZ, 0x654, R5 ;  /* 0x00000654ff027816 */ /* 0x004fe20000000005 */
[----:B------:R-:W-:Y:S01]  /*2a20*/  @!P2 IMAD.MOV.U32 R4, RZ, RZ, 0x10 ;  /* 0x00000010ff04a424 */ /* 0x000fe200078e00ff */
[----:B------:R-:W-:Y:S01]  /*2a30*/  SHF.L.U32 R5, R12, 0x1f, RZ ;  /* 0x0000001f0c057819 */ /* 0x000fe200000006ff */
[----:B------:R-:W-:Y:S01]  /*2a40*/  UIADD3 UR4, UPT, UPT, UR5, 0xb0, URZ ;  /* 0x000000b005047890 */ /* 0x000fe2000fffe0ff */
[----:B------:R2:W-:Y:S05]  /*2a50*/  SYNCS.ARRIVE.TRANS64.RED.A1T0 RZ, [R2+URZ], RZ ;  /* 0x000000ff02ff79a7 */ /* 0x0005ea00081004ff */
[----:B------:R-:W-:Y:S01]  /*2a60*/  IMAD.U32 R6, RZ, RZ, UR4 ;  /* 0x00000004ff067e24 */ /* 0x000fe2000f8e00ff */
[----:B------:R-:W3:Y:S04]  /*2a70*/  SYNCS.PHASECHK.TRANS64.TRYWAIT P0, [UR5+0xc0], R5 ;  /* 0x0000c005ff0075a7 */ /* 0x000ee80008001105 */
[----:B------:R-:W-:Y:S01]  /*2a80*/  PRMT R6, R0, 0x654, R6 ;  /* 0x0000065400067816 */ /* 0x000fe20000000006 */
[----:B--23--:R-:W-:Y:S06]  /*2a90*/  @!P0 BRA `(.L_x_709) ;  /* 0x0000006800708947 */ /* 0x00cfec0003800000 */
.L_x_802:
[----:B------:R-:W-:Y:S01]  /*2aa0*/  ULEA UR4, UR6, UR53, 0x4 ;  /* 0x0000003506047291 */ /* 0x000fe2000f8e20ff */
[----:B------:R-:W-:Y:S01]  /*2ab0*/  SEL R3, R6, R3, !P2 ;  /* 0x0000000306037207 */ /* 0x000fe20005000000 */
[----:B------:R-:W-:Y:S01]  /*2ac0*/  UIADD3 UR5, UPT, UPT, UR5, 0xb0, URZ ;  /* 0x000000b005057890 */ /* 0x000fe2000fffe0ff */
[----:B--2---:R-:W-:Y:S01]  /*2ad0*/  LEA R2, R11, UR53, 0x3 ;  /* 0x000000350b027c11 */ /* 0x004fe2000f8e18ff */
[----:B------:R-:W-:Y:S01]  /*2ae0*/  UIADD3 UR4, UPT, UPT, UR4, 0x140, URZ ;  /* 0x0000014004047890 */ /* 0x000fe2000fffe0ff */
[----:B------:R2:W-:Y:S01]  /*2af0*/  @!P2 SYNCS.ARRIVE.TRANS64.RED RZ, [R3+URZ], R4 ;  /* 0x0000000403ffa9a7 */ /* 0x0005e200080004ff */
[----:B------:R-:W-:Y:S01]  /*2b00*/  UIADD3 UR6, UPT, UPT, UR6, 0x1, URZ ;  /* 0x0000000106067890 */ /* 0x000fe2000fffe0ff */
[----:B------:R-:W-:-:S03]  /*2b10*/  VIADD R8, R8, 0x1 ;  /* 0x0000000108087836 */ /* 0x000fc60000000000 */
[----:B------:R-:W-:Y:S02]  /*2b20*/  UISETP.NE.AND UP0, UPT, UR6, 0x2, UPT ;  /* 0x000000020600788c */ /* 0x000fe4000bf05270 */
[----:B------:R-:W-:Y:S01]  /*2b30*/  ISETP.NE.AND P0, PT, R8, 0x2, PT ;  /* 0x000000020800780c */ /* 0x000fe20003f05270 */
[----:B------:R-:W-:Y:S06]  /*2b40*/  UGETNEXTWORKID.BROADCAST [UR4], [UR5] ;  /* 0x00000000040073ca */ /* 0x000fec0008000100 */
[----:B------:R-:W-:Y:S02]  /*2b50*/  USEL UR4, URZ, 0x1, UP0 ;  /* 0x00000001ff047887 */ /* 0x000fe40008000000 */
[----:B------:R-:W-:-:S04]  /*2b60*/  USEL UR6, UR6, URZ, UP0 ;  /* 0x000000ff06067287 */ /* 0x000fc80008000000 */
[----:B------:R-:W-:Y:S02]  /*2b70*/  LOP3.LUT R12, R12, UR4, RZ, 0x3c, !PT ;  /* 0x000000040c0c7c12 */ /* 0x000fe4000f8e3cff */
[----:B--2---:R-:W-:-:S04]  /*2b80*/  SHF.L.U32 R4, R10, 0x1f, RZ ;  /* 0x0000001f0a047819 */ /* 0x004fc800000006ff */
[----:B------:R-:W2:Y:S02]  /*2b90*/  SYNCS.PHASECHK.TRANS64.TRYWAIT P1, [R2+URZ+0xb0], R4 ;  /* 0x0000b004020075a7 */ /* 0x000ea400080211ff */
[----:B--2---:R-:W-:Y:S05]  /*2ba0*/  @!P1 BRA `(.L_x_710) ;  /* 0x0000006800449947 */ /* 0x004fea0003800000 */
.L_x_803:
[C---:B--2---:R-:W-:Y:S01]  /*2bb0*/  LEA R4, R11.reuse, UR53, 0x4 ;  /* 0x000000350b047c11 */ /* 0x044fe2000f8e20ff */
[----:B------:R-:W-:Y:S01]  /*2bc0*/  VIADD R2, R2, 0xc0 ;  /* 0x000000c002027836 */ /* 0x000fe20000000000 */
[----:B------:R-:W-:Y:S01]  /*2bd0*/  SEL R8, R8, RZ, P0 ;  /* 0x000000ff08087207 */ /* 0x000fe20000000000 */
[----:B------:R-:W-:-:S03]  /*2be0*/  VIADD R11, R11, 0x1 ;  /* 0x000000010b0b7836 */ /* 0x000fc60000000000 */
[----:B------:R-:W2:Y:S01]  /*2bf0*/  LDS.128 R4, [R4+0x140] ;  /* 0x0001400004047984 */ /* 0x000ea20000000c00 */
[----:B------:R-:W-:Y:S02]  /*2c00*/  PRMT R2, RZ, 0x654, R2 ;  /* 0x00000654ff027816 */ /* 0x000fe40000000002 */
[C---:B------:R-:W-:Y:S01]  /*2c10*/  ISETP.NE.AND P1, PT, R11.reuse, 0x2, PT ;  /* 0x000000020b00780c */ /* 0x040fe20003f25270 */
[----:B------:R-:W-:Y:S01]  /*2c20*/  @!PT LDS RZ, [RZ] ;  /* 0x00000000fffff984 */ /* 0x000fe20000000800 */
[----:B------:R-:W-:Y:S01]  /*2c30*/  @!PT LDS RZ, [RZ] ;  /* 0x00000000fffff984 */ /* 0x000fe20000000800 */
[----:B------:R-:W-:Y:S01]  /*2c40*/  @!PT LDS RZ, [RZ] ;  /* 0x00000000fffff984 */ /* 0x000fe20000000800 */
[----:B------:R-:W-:Y:S01]  /*2c50*/  @!PT LDS RZ, [RZ] ;  /* 0x00000000fffff984 */ /* 0x000fe20000000800 */
[----:B------:R3:W-:Y:S06]  /*2c60*/  MEMBAR.ALL.CTA ;  /* 0x0000000000007992 */ /* 0x0007ec0000008000 */
[----:B---3--:R-:W3:Y:S01]  /*2c70*/  FENCE.VIEW.ASYNC.S ;  /* 0x00000000000073c6 */ /* 0x008ee20000000000 */
[----:B------:R-:W-:Y:S01]  /*2c80*/  SEL R11, R11, RZ, P1 ;  /* 0x000000ff0b0b7207 */ /* 0x000fe20000800000 */
[----:B---3--:R3:W-:Y:S01]  /*2c90*/  SYNCS.ARRIVE.TRANS64.RED.A1T0 RZ, [R2+URZ], RZ ;  /* 0x000000ff02ff79a7 */ /* 0x0087e200081004ff */
[----:B--2---:R-:W-:-:S02]  /*2ca0*/  LOP3.LUT P3, RZ, R6, 0x1, RZ, 0xc0, !PT ;  /* 0x0000000106ff7812 */ /* 0x004fc4000786c0ff */
[----:B------:R-:W-:-:S04]  /*2cb0*/  SEL R4, RZ, 0x1, P1 ;  /* 0x00000001ff047807 */ /* 0x000fc80000800000 */
[----:B------:R-:W-:Y:S02]  /*2cc0*/  LOP3.LUT R10, R10, R4, RZ, 0x3c, !PT ;  /* 0x000000040a0a7212 */ /* 0x000fe400078e3cff */
[----:B---3--:R-:W-:-:S04]  /*2cd0*/  SEL R2, RZ, 0x1, P0 ;  /* 0x00000001ff027807 */ /* 0x008fc80000000000 */
[----:B------:R-:W-:Y:S01]  /*2ce0*/  LOP3.LUT R9, R9, R2, RZ, 0x3c, !PT ;  /* 0x0000000209097212 */ /* 0x000fe200078e3cff */
[----:B------:R-:W-:Y:S06]  /*2cf0*/  @P3 BRA `(.L_x_711) ;  /* 0xfffffffc002c3947 */ /* 0x000fec000383ffff */
[----:B------:R-:W-:Y:S01]  /*2d00*/  ULEA UR5, UR6, UR53, 0x3 ;  /* 0x0000003506057291 */ /* 0x000fe2000f8e18ff */
[----:B------:R-:W-:-:S08]  /*2d10*/  SHF.L.U32 R2, R12, 0x1f, RZ ;  /* 0x0000001f0c027819 */ /* 0x000fd000000006ff */
[----:B------:R-:W2:Y:S02]  /*2d20*/  SYNCS.PHASECHK.TRANS64 P0, [UR5+0xc0], R2 ;  /* 0x0000c002ff0075a7 */ /* 0x000ea40008001005 */
[----:B--2---:R-:W-:Y:S05]  /*2d30*/  @P0 BRA `(.L_x_712) ;  /* 0x0000000000080947 */ /* 0x004fea0003800000 */
[----:B------:R-:W2:Y:S02]  /*2d40*/  SYNCS.PHASECHK.TRANS64.TRYWAIT P0, [UR5+0xc0], R2 ;  /* 0x0000c002ff0075a7 */ /* 0x000ea40008001105 */
[----:B--2---:R-:W-:Y:S05]  /*2d50*/  @!P0 BRA `(.L_x_713) ;  /* 0x0000006400ec8947 */ /* 0x004fea0003800000 */
.L_x_712:
[----:B------:R-:W-:-:S04]  /*2d60*/  UIADD3 UR4, UPT, UPT, UR6, 0x1, URZ ;  /* 0x0000000106047890 */ /* 0x000fc8000fffe0ff */
[----:B------:R-:W-:-:S04]  /*2d70*/  UISETP.NE.AND UP0, UPT, UR4, 0x2, UPT ;  /* 0x000000020400788c */ /* 0x000fc8000bf05270 */
[----:B------:R-:W-:Y:S02]  /*2d80*/  USEL UR7, URZ, 0x1, UP0 ;  /* 0x00000001ff077887 */ /* 0x000fe40008000000 */
[----:B------:R-:W-:-:S04]  /*2d90*/  USEL UR4, UR4, URZ, UP0 ;  /* 0x000000ff04047287 */ /* 0x000fc80008000000 */
[----:B------:R-:W-:Y:S01]  /*2da0*/  ULEA UR4, UR4, UR53, 0x3 ;  /* 0x0000003504047291 */ /* 0x000fe2000f8e18ff */
[----:B--2---:R-:W-:-:S04]  /*2db0*/  LOP3.LUT R2, R12, UR7, RZ, 0x3c, !PT ;  /* 0x000000070c027c12 */ /* 0x004fc8000f8e3cff */
[----:B------:R-:W-:-:S04]  /*2dc0*/  SHF.L.U32 R0, R2, 0x1f, RZ ;  /* 0x0000001f02007819 */ /* 0x000fc800000006ff */
[----:B------:R-:W2:Y:S02]  /*2dd0*/  SYNCS.PHASECHK.TRANS64 P0, [UR4+0xc0], R0 ;  /* 0x0000c000ff0075a7 */ /* 0x000ea40008001004 */
[----:B-12---:R-:W-:Y:S05]  /*2de0*/  @P0 EXIT ;  /* 0x000000000000094d */ /* 0x006fea0003800000 */
[----:B------:R-:W-:Y:S02]  /*2df0*/  SHF.L.U32 R2, R2, 0x1f, RZ ;  /* 0x0000001f02027819 */ /* 0x000fe400000006ff */
[----:B------:R-:W-:-:S07]  /*2e00*/  MOV R0, UR4 ;  /* 0x0000000400007c02 */ /* 0x000fce0008000f00 */
.L_x_714:
[----:B-1----:R1:W2:Y:S02]  /*2e10*/  SYNCS.PHASECHK.TRANS64.TRYWAIT P0, [R0+URZ+0xc0], R2 ;  /* 0x0000c002000075a7 */ /* 0x0022a400080011ff */
[----:B--2---:R-:W-:Y:S05]  /*2e20*/  @!P0 NANOSLEEP.SYNCS 0x989680 ;  /* 0x009896800000895d */ /* 0x004fea0003900000 */
[----:B------:R-:W2:Y:S02]  /*2e30*/  @!P0 SYNCS.PHASECHK.TRANS64 P0, [R0+URZ+0xc0], R2 ;  /* 0x0000c002000085a7 */ /* 0x000ea400080010ff */
[----:B--2---:R-:W-:Y:S05]  /*2e40*/  @P0 EXIT ;  /* 0x000000000000094d */ /* 0x004fea0003800000 */
[----:B------:R-:W-:Y:S05]  /*2e50*/  BRA `(.L_x_714) ;  /* 0xfffffffc00ec7947 */ /* 0x000fea000383ffff */
.L_x_707:
[----:B------:R-:W-:Y:S05]  /*2e60*/  BRA.U UP3, `(.L_x_715) ;  /* 0x0000000d03bc7547 */ /* 0x000fea000b800000 */
[----:B------:R-:W-:Y:S01]  /*2e70*/  UMOV UR4, 0x40 ;  /* 0x0000004000047882 */ /* 0x000fe20000000000 */
[----:B------:R-:W-:Y:S01]  /*2e80*/  NOP ;  /* 0x0000000000007918 */ /* 0x000fe20000000000 */
[----:B------:R-:W-:Y:S01]  /*2e90*/  ULEA UR4, UR53, UR4, 0x18 ;  /* 0x0000000435047291 */ /* 0x000fe2000f8ec0ff */
[----:B------:R-:W-:Y:S02]  /*2ea0*/  UMOV UR5, 0x400 ;  /* 0x0000040000057882 */ /* 0x000fe40000000000 */
[----:B------:R-:W-:-:S06]  /*2eb0*/  ULEA UR53, UR53, UR5, 0x18 ;  /* 0x0000000535357291 */ /* 0x000fcc000f8ec0ff */
[----:B------:R-:W2:Y:S02]  /*2ec0*/  LDS.U8 R0, [UR4+0x1c] ;  /* 0x00001c04ff007984 */ /* 0x000ea40008000000 */
[----:B--2---:R-:W-:-:S13]  /*2ed0*/  ISETP.NE.AND P0, PT, R0, RZ, PT ;  /* 0x000000ff0000720c */ /* 0x004fda0003f05270 */
[----:B------:R-:W-:Y:S05]  /*2ee0*/  @P0 BRA `(.L_x_716) ;  /* 0x0000000000580947 */ /* 0x000fea0003800000 */
[----:B------:R-:W-:-:S13]  /*2ef0*/  ELECT P0, URZ, PT ;  /* 0x0000000000ff782f */ /* 0x000fda0003800000 */
[----:B------:R-:W-:Y:S05]  /*2f00*/  @!P0 BRA `(.L_x_717) ;  /* 0x0000000000608947 */ /* 0x000fea0003800000 */
[----:B------:R-:W-:Y:S01]  /*2f10*/  UMOV UR5, 0x10 ;  /* 0x0000001000057882 */ /* 0x000fe20000000000 */
[----:B------:R-:W-:Y:S01]  /*2f20*/  HFMA2 R0, -RZ, RZ, 0, 5.9604644775390625e-08 ;  /* 0x00000001ff007431 */ /* 0x000fe200000001ff */
[----:B------:R-:W-:-:S03]  /*2f30*/  MOV R3, 0xffff ;  /* 0x0000ffff00037802 */ /* 0x000fc60000000f00 */
[----:B------:R-:W-:Y:S04]  /*2f40*/  DEPBAR.LE SB2, 0x36 ;  /* 0x0000ad800000791a */ /* 0x000fe80000000000 */
[----:B------:R-:W2:Y:S02]  /*2f50*/  UTCATOMSWS.FIND_AND_SET.ALIGN UP0, UR5, UR5 ;  /* 0x00000005000575e3 */ /* 0x000ea40008000800 */
[----:B--2---:R-:W-:Y:S01]  /*2f60*/  MOV R4, UR5 ;  /* 0x0000000500047c02 */ /* 0x004fe20008000f00 */
[----:B------:R-:W-:Y:S06]  /*2f70*/  BRA.U UP0, `(.L_x_718) ;  /* 0x0000000100187547 */ /* 0x000fec000b800000 */
.L_x_719:
[----:B------:R-:W-:Y:S05]  /*2f80*/  NANOSLEEP 0x64 ;  /* 0x000000640000795d */ /* 0x000fea0003800000 */
[----:B------:R-:W-:-:S05]  /*2f90*/  UMOV UR5, 0x10 ;  /* 0x0000001000057882 */ /* 0x000fca0000000000 */
[----:B------:R-:W-:Y:S04]  /*2fa0*/  DEPBAR.LE SB2, 0x36 ;  /* 0x0000ad800000791a */ /* 0x000fe80000000000 */
[----:B------:R-:W2:Y:S02]  /*2fb0*/  UTCATOMSWS.FIND_AND_SET.ALIGN UP0, UR5, UR5 ;  /* 0x00000005000575e3 */ /* 0x000ea40008000800 */
[----:B--2---:R-:W-:Y:S01]  /*2fc0*/  MOV R4, UR5 ;  /* 0x0000000500047c02 */ /* 0x004fe20008000f00 */
[----:B------:R-:W-:Y:S05]  /*2fd0*/  BRA.U !UP0, `(.L_x_719) ;  /* 0xfffffffd08e87547 */ /* 0x000fea000b83ffff */
.L_x_718:
[-C--:B------:R-:W-:Y:S02]  /*2fe0*/  SHF.L.U32 R3, R3, R4.reuse, RZ ;  /* 0x0000000403037219 */ /* 0x080fe400000006ff */
[----:B------:R-:W-:Y:S01]  /*2ff0*/  SHF.L.U32 R0, R0, R4, RZ ;  /* 0x0000000400007219 */ /* 0x000fe200000006ff */
[----:B------:R-:W-:Y:S02]  /*3000*/  IMAD.SHL.U32 R4, R4, 0x20, RZ ;  /* 0x0000002004047824 */ /* 0x000fe400078e00ff */
[----:B------:R2:W-:Y:S04]  /*3010*/  ATOMS.OR RZ, [UR4+0x14], R3 ;  /* 0x00001403ffff798c */ /* 0x0005e8000b000004 */
[----:B------:R2:W-:Y:S04]  /*3020*/  ATOMS.OR RZ, [UR4+0x18], R0 ;  /* 0x00001800ffff798c */ /* 0x0005e8000b000004 */
[----:B------:R2:W-:Y:S01]  /*3030*/  STS [UR53+0x160], R4 ;  /* 0x00016004ff007988 */ /* 0x0005e20008000835 */
[----:B------:R-:W-:Y:S05]  /*3040*/  BRA `(.L_x_717) ;  /* 0x0000000000107947 */ /* 0x000fea0003800000 */
.L_x_716:
[----:B------:R-:W-:Y:S02]  /*3050*/  MOV R0, 0xffffffff ;  /* 0xffffffff00007802 */ /* 0x000fe40000000f00 */
[----:B------:R-:W-:-:S03]  /*3060*/  MOV R4, 0x3090 ;  /* 0x0000309000047802 */ /* 0x000fc60000000f00 */
[----:B------:R2:W-:Y:S04]  /*3070*/  STS [UR53+0x160], R0 ;  /* 0x00016000ff007988 */ /* 0x0005e80008000835 */
[----:B-12---:R-:W-:Y:S05]  /*3080*/  CALL.REL.NOINC `($__internal_4_$__cuda_sm10x_tcgen05_guardrail_trap_phase_invalid_during_alloc) ;  /* 0x0000006c00387944 */ /* 0x006fea0003c00000 */
.L_x_717:
[----:B------:R-:W-:Y:S05]  /*3090*/  WARPSYNC.ALL ;  /* 0x0000000000007948 */ /* 0x000fea0003800000 */
[----:B------:R-:W3:Y:S01]  /*30a0*/  S2UR UR5, SR_CgaCtaId ;  /* 0x00000000000579c3 */ /* 0x000ee20000008800 */
[----:B------:R-:W-:Y:S01]  /*30b0*/  UMOV UR4, 0x400 ;  /* 0x0000040000047882 */ /* 0x000fe20000000000 */
[----:B------:R-:W-:-:S06]  /*30c0*/  NOP ;  /* 0x0000000000007918 */ /* 0x000fcc0000000000 */
[----:B------:R-:W-:Y:S06]  /*30d0*/  BAR.ARV 0x6, 0xa0 ;  /* 0x0182800000007b1d */ /* 0x000fec0000002000 */
[----:B------:R-:W4:Y:S01]  /*30e0*/  LDCU UR7, c[0x0][0x38c] ;  /* 0x00007180ff0777ac */ /* 0x000f220008000800 */
[----:B------:R-:W-:Y:S01]  /*30f0*/  LOP3.LUT R2, R2, 0xffff, RZ, 0xc0, !PT ;  /* 0x0000ffff02027812 */ /* 0x000fe200078ec0ff */
[----:B------:R-:W-:Y:S01]  /*3100*/  IMAD.MOV.U32 R11, RZ, RZ, 0x1 ;  /* 0x00000001ff0b7424 */ /* 0x000fe200078e00ff */
[----:B------:R-:W-:Y:S01]  /*3110*/  CS2R R8, SRZ ;  /* 0x0000000000087805 */ /* 0x000fe2000001ff00 */
[----:B------:R-:W5:Y:S01]  /*3120*/  LDCU UR6, c[0x0][0x38c] ;  /* 0x00007180ff0677ac */ /* 0x000f620008000800 */
[----:B------:R-:W-:Y:S01]  /*3130*/  R2UR UR9, R2 ;  /* 0x00000000020972ca */ /* 0x000fe200000e0000 */
[----:B------:R-:W-:Y:S01]  /*3140*/  IMAD.MOV.U32 R10, RZ, RZ, RZ ;  /* 0x000000ffff0a7224 */ /* 0x000fe200078e00ff */
[----:B------:R-:W-:Y:S01]  /*3150*/  UMOV UR16, URZ ;  /* 0x000000ff00107c82 */ /* 0x000fe20008000000 */
[----:B------:R-:W-:Y:S01]  /*3160*/  UMOV UR15, URZ ;  /* 0x000000ff000f7c82 */ /* 0x000fe20008000000 */
[----:B---3--:R-:W-:Y:S01]  /*3170*/  ULEA UR5, UR5, UR4, 0x18 ;  /* 0x0000000405057291 */ /* 0x008fe2000f8ec0ff */
[----:B------:R-:W-:Y:S01]  /*3180*/  UMOV UR24, 0x0 ;  /* 0x0000000000187882 */ /* 0x000fe20000000000 */
[----:B------:R-:W-:-:S02]  /*3190*/  UMOV UR25, 0x8200010 ;  /* 0x0820001000197882 */ /* 0x000fc40000000000 */
[----:B------:R-:W-:Y:S02]  /*31a0*/  UIADD3 UR11, UPT, UPT, UR5, 0x8800, URZ ;  /* 0x00008800050b7890 */ /* 0x000fe4000fffe0ff */
[----:B------:R-:W-:Y:S02]  /*31b0*/  UIADD3 UR12, UPT, UPT, UR5, 0x20800, URZ ;  /* 0x00020800050c7890 */ /* 0x000fe4000fffe0ff */
[----:B----4-:R-:W-:Y:S01]  /*31c0*/  UIADD3 UR7, UPT, UPT, UR7, 0x3f, URZ ;  /* 0x0000003f07077890 */ /* 0x010fe2000fffe0ff */
[----:B--2---:R-:W2:Y:S01]  /*31d0*/  LDS R0, [UR5+0x160] ;  /* 0x00016005ff007984 */ /* 0x004ea20008000800 */
        /* <DEDUP_REMOVED lines=14> */
[----:B-----5:R-:W-:Y:S01]  /*32c0*/  UISETP.GE.AND UP4, UPT, UR6, 0x1, UPT ;  /* 0x000000010600788c */ /* 0x020fe2000bf86270 */
[----:B------:R-:W-:Y:S01]  /*32d0*/  UMOV UR20, 0x0 ;  /* 0x0000000000147882 */ /* 0x000fe20000000000 */
[----:B------:R-:W-:Y:S01]  /*32e0*/  UMOV UR21, 0x8200010 ;  /* 0x0820001000157882 */ /* 0x000fe20000000000 */
[----:B------:R-:W-:Y:S01]  /*32f0*/  UMOV UR18, 0x0 ;  /* 0x0000000000127882 */ /* 0x000fe20000000000 */
[----:B------:R-:W-:Y:S01]  /*3300*/  UMOV UR19, 0x8200010 ;  /* 0x0820001000137882 */ /* 0x000fe20000000000 */
[----:B--2---:R-:W-:-:S15]  /*3310*/  R2UR UR17, R0 ;  /* 0x00000000001172ca */ /* 0x004fde00000e0000 */
.L_x_726:
[----:B------:R-:W-:Y:S02]  /*3320*/  LEA R0, R10, UR5, 0x3 ;  /* 0x000000050a007c11 */ /* 0x000fe4000f8e18ff */
[----:B------:R-:W-:Y:S02]  /*3330*/  SHF.L.U32 R2, R9, 0x1f, RZ ;  /* 0x0000001f09027819 */ /* 0x000fe400000006ff */
[----:B------:R-:W-:Y:S01]  /*3340*/  PLOP3.LUT P0, PT, PT, PT, UP4, 0x80, 0x8 ;  /* 0x000000000008781c */ /* 0x000fe20003f0f048 */
[----:B------:R-:W-:Y:S01]  /*3350*/  VIADD R3, R0, 0xc0 ;  /* 0x000000c000037836 */ /* 0x000fe20000000000 */
[----:B--2---:R-:W2:Y:S02]  /*3360*/  SYNCS.PHASECHK.TRANS64.TRYWAIT P1, [R0+URZ+0xb0], R2 ;  /* 0x0000b002000075a7 */ /* 0x004ea400080211ff */
[----:B--2-4-:R-:W-:Y:S09]  /*3370*/  @!P1 BRA `(.L_x_720) ;  /* 0x00000060007c9947 */ /* 0x014ff20003800000 */
.L_x_805:
[----:B------:R-:W-:Y:S01]  /*3380*/  LEA R4, R10, UR5, 0x4 ;  /* 0x000000050a047c11 */ /* 0x000fe2000f8e20ff */
[----:B------:R-:W-:Y:S01]  /*3390*/  @UP4 ULEA UR6, UR15, UR5, 0x3 ;  /* 0x000000050f064291 */ /* 0x000fe2000f8e18ff */
[----:B------:R-:W-:Y:S01]  /*33a0*/  PLOP3.LUT P2, PT, PT, PT, PT, 0x80, 0x8 ;  /* 0x000000000008781c */ /* 0x000fe20003f4f070 */
[----:B------:R-:W-:Y:S01]  /*33b0*/  ULEA UR7, UR16, UR5, 0x3 ;  /* 0x0000000510077291 */ /* 0x000fe2000f8e18ff */
[----:B------:R-:W-:Y:S01]  /*33c0*/  PRMT R3, RZ, 0x654, R3 ;  /* 0x00000654ff037816 */ /* 0x000fe20000000003 */
[----:B------:R-:W-:Y:S01]  /*33d0*/  ULEA UR8, UR16, UR17, 0x7 ;  /* 0x0000001110087291 */ /* 0x000fe2000f8e38ff */
[----:B------:R-:W3:Y:S01]  /*33e0*/  LDS.128 R4, [R4+0x140] ;  /* 0x0001400004047984 */ /* 0x000ee20000000c00 */
[----:B--2---:R-:W-:Y:S02]  /*33f0*/  @P0 SHF.L.U32 R2, R8, 0x1f, RZ ;  /* 0x0000001f08020819 */ /* 0x004fe400000006ff */
        /* <DEDUP_REMOVED lines=8> */
[----:B------:R2:W4:Y:S01]  /*3480*/  @P0 SYNCS.PHASECHK.TRANS64.TRYWAIT P2, [UR6], R2 ;  /* 0x00000002ff0005a7 */ /* 0x0005220008041106 */
[----:B---3--:R-:W-:Y:S01]  /*3490*/  LOP3.LUT P1, RZ, R6, 0x1, RZ, 0xc0, !PT ;  /* 0x0000000106ff7812 */ /* 0x008fe2000782c0ff */
[----:B------:R-:W3:Y:S02]  /*34a0*/  SYNCS.PHASECHK.TRANS64.TRYWAIT P0, [UR7+0xf0], R0 ;  /* 0x0000f000ff0075a7 */ /* 0x000ee40008001107 */
[----:B--234-:R-:W-:Y:S10]  /*34b0*/  @!P0 BRA `(.L_x_721) ;  /* 0x0000006000408947 */ /* 0x01cff40003800000 */
.L_x_807:
[----:B------:R-:W-:Y:S01]  /*34c0*/  IADD3 R10, PT, PT, R10, 0x1, RZ ;  /* 0x000000010a0a7810 */ /* 0x000fe20007ffe0ff */
[----:B------:R-:W-:Y:S06]  /*34d0*/  BRA.U !UP4, `(.L_x_722) ;  /* 0x000000010cc07547 */ /* 0x000fec000b800000 */
[----:B------:R-:W-:Y:S01]  /*34e0*/  UPLOP3.LUT UP2, UPT, UPT, UPT, UPT, 0x40, 0x4 ;  /* 0x000000000004789c */ /* 0x000fe20003f4e870 */
[----:B------:R-:W-:Y:S01]  /*34f0*/  UMOV UR14, UR10 ;  /* 0x0000000a000e7c82 */ /* 0x000fe20008000000 */
[----:B------:R-:W-:Y:S01]  /*3500*/  UMOV UR13, UR4 ;  /* 0x00000004000d7c82 */ /* 0x000fe20008000000 */
[----:B------:R-:W-:-:S08]  /*3510*/  UMOV UR42, UR15 ;  /* 0x0000000f002a7c82 */ /* 0x000fd00008000000 */
.L_x_725:
[----:B------:R-:W-:Y:S02]  /*3520*/  UIADD3 UR14, UPT, UPT, UR14, 0x1, URZ ;  /* 0x000000010e0e7890 */ /* 0x000fe4000fffe0ff */
[----:B---3--:R-:W-:Y:S02]  /*3530*/  ULEA UR6, UR42, UR5, 0x3 ;  /* 0x000000052a067291 */ /* 0x008fe4000f8e18ff */
[----:B------:R-:W-:Y:S01]  /*3540*/  UISETP.NE.AND UP3, UPT, UR14, URZ, UPT ;  /* 0x000000ff0e00728c */ /* 0x000fe2000bf65270 */
[----:B----4-:R-:W-:Y:S10]  /*3550*/  @P2 BRA `(.L_x_723) ;  /* 0x00000000000c2947 */ /* 0x010ff40003800000 */
[----:B--2---:R-:W-:Y:S04]  /*3560*/  SHF.L.U32 R2, R8, 0x1f, RZ ;  /* 0x0000001f08027819 */ /* 0x004fe800000006ff */
[----:B------:R-:W2:Y:S02]  /*3570*/  SYNCS.PHASECHK.TRANS64.TRYWAIT P0, [UR6], R2 ;  /* 0x00000002ff0075a7 */ /* 0x000ea40008001106 */
[----:B--2---:R-:W-:Y:S05]  /*3580*/  @!P0 BRA `(.L_x_724) ;  /* 0x0000006000248947 */ /* 0x004fea0003800000 */
.L_x_723:
        /* <DEDUP_REMOVED lines=9> */
[----:B-1----:R-:W-:Y:S02]  /*3620*/  UIADD3 UR36, UPT, UPT, UR28, 0x4, URZ ;  /* 0x000000041c247890 */ /* 0x002fe4000fffe0ff */
[----:B------:R-:W-:Y:S01]  /*3630*/  @UP0 ULEA UR26, UR15, UR5, 0x3 ;  /* 0x000000050f1a0291 */ /* 0x000fe2000f8e18ff */
[----:B------:R-:W-:Y:S01]  /*3640*/  LOP3.LUT R8, R8, UR27, RZ, 0x3c, !PT ;  /* 0x0000001b08087c12 */ /* 0x000fe2000f8e3cff */
[----:B------:R-:W-:Y:S02]  /*3650*/  UIADD3 UR32, UPT, UPT, UR28, 0x6, URZ ;  /* 0x000000061c207890 */ /* 0x000fe4000fffe0ff */
[----:B------:R-:W-:Y:S01]  /*3660*/  UIADD3 UR6, UPT, UPT, UR6, 0x30, URZ ;  /* 0x0000003006067890 */ /* 0x000fe2000fffe0ff */
[----:B--2---:R-:W-:Y:S01]  /*3670*/  @P0 SHF.L.U32 R0, R8, 0x1f, RZ ;  /* 0x0000001f08000819 */ /* 0x004fe200000006ff */
[----:B------:R-:W-:Y:S01]  /*3680*/  UIADD3 UR13, UPT, UPT, UR13, -0x1, URZ ;  /* 0xffffffff0d0d7890 */ /* 0x000fe2000fffe0ff */
[----:B------:R-:W-:Y:S02]  /*3690*/  UMOV UR29, 0x40004040 ;  /* 0x40004040001d7882 */ /* 0x000fe40000000000 */
[----:B------:R3:W4:Y:S01]  /*36a0*/  @P0 SYNCS.PHASECHK.TRANS64.TRYWAIT P2, [UR26], R0 ;  /* 0x00000000ff0005a7 */ /* 0x000722000804111a */
        /* <DEDUP_REMOVED lines=19> */
.L_x_722:
[----:B------:R-:W-:Y:S01]  /*37e0*/  UIADD3 UR16, UPT, UPT, UR16, 0x1, URZ ;  /* 0x0000000110107890 */ /* 0x000fe2000fffe0ff */
[C---:B------:R-:W-:Y:S01]  /*37f0*/  ISETP.NE.AND P0, PT, R10.reuse, 0x2, PT ;  /* 0x000000020a00780c */ /* 0x040fe20003f05270 */
[----:B------:R-:W-:Y:S02]  /*3800*/  UIADD3 UR7, UPT, UPT, UR7, 0xd0, URZ ;  /* 0x000000d007077890 */ /* 0x000fe4000fffe0ff */
[----:B------:R-:W-:Y:S01]  /*3810*/  UISETP.NE.AND UP0, UPT, UR16, 0x4, UPT ;  /* 0x000000041000788c */ /* 0x000fe2000bf05270 */
[----:B--23--:R-:W-:Y:S02]  /*3820*/  SEL R0, RZ, 0x1, P0 ;  /* 0x00000001ff007807 */ /* 0x00cfe40000000000 */
[----:B------:R-:W-:Y:S01]  /*3830*/  SEL R10, R10, RZ, P0 ;  /* 0x000000ff0a0a7207 */ /* 0x000fe20000000000 */
[----:B------:R-:W-:Y:S01]  /*3840*/  USEL UR6, URZ, 0x1, UP0 ;  /* 0x00000001ff067887 */ /* 0x000fe20008000000 */
[----:B------:R-:W-:Y:S01]  /*3850*/  LOP3.LUT R9, R9, R0, RZ, 0x3c, !PT ;  /* 0x0000000009097212 */ /* 0x000fe200078e3cff */
[----:B------:R-:W-:Y:S01]  /*3860*/  USEL UR16, UR16, URZ, UP0 ;  /* 0x000000ff10107287 */ /* 0x000fe20008000000 */
[----:B------:R2:W-:Y:S03]  /*3870*/  UTCBAR [UR7], URZ ;  /* 0x000000ff070073e9 */ /* 0x0005e600080000ff */
[----:B------:R-:W-:Y:S01]  /*3880*/  LOP3.LUT R11, R11, UR6, RZ, 0x3c, !PT ;  /* 0x000000060b0b7c12 */ /* 0x000fe2000f8e3cff */
[----:B------:R-:W-:Y:S07]  /*3890*/  @P1 BRA `(.L_x_726) ;  /* 0xfffffff800a01947 */ /* 0x000fee000383ffff */
[----:B------:R-:W3:Y:S01]  /*38a0*/  S2UR UR4, SR_CgaCtaId ;  /* 0x00000000000479c3 */ /* 0x000ee20000008800 */
[----:B------:R-:W-:Y:S01]  /*38b0*/  ELECT P0, URZ, PT ;  /* 0x0000000000ff782f */ /* 0x000fe20003800000 */
[----:B------:R-:W-:Y:S01]  /*38c0*/  IMAD.MOV.U32 R0, RZ, RZ, 0x1 ;  /* 0x00000001ff007424 */ /* 0x000fe200078e00ff */
[----:B------:R-:W-:Y:S01]  /*38d0*/  UIADD3 UR5, UPT, UPT, UR5, 0xf0, URZ ;  /* 0x000000f005057890 */ /* 0x000fe2000fffe0ff */
[----:B------:R-:W-:Y:S01]  /*38e0*/  SHF.L.U32 R2, R11, 0x1f, RZ ;  /* 0x0000001f0b027819 */ /* 0x000fe200000006ff */
[----:B------:R-:W-:-:S03]  /*38f0*/  UMOV UR6, 0x40 ;  /* 0x0000004000067882 */ /* 0x000fc60000000000 */
[----:B------:R-:W-:Y:S01]  /*3900*/  UVIRTCOUNT.DEALLOC.SMPOOL 0x80 ;  /* 0x000000800000784c */ /* 0x000fe20000000000 */
[----:B---3--:R-:W-:Y:S02]  /*3910*/  ULEA UR4, UR4, UR6, 0x18 ;  /* 0x0000000604047291 */ /* 0x008fe4000f8ec0ff */
[----:B------:R-:W-:-:S07]  /*3920*/  ULEA UR6, UR16, UR5, 0x3 ;  /* 0x0000000510067291 */ /* 0x000fce000f8e18ff */
[----:B------:R3:W-:Y:S02]  /*3930*/  @P0 STS.U8 [UR4+0x1c], R0 ;  /* 0x00001c00ff000988 */ /* 0x0007e40008000004 */
[----:B------:R-:W5:Y:S02]  /*3940*/  SYNCS.PHASECHK.TRANS64.TRYWAIT P0, [UR6], R2 ;  /* 0x00000002ff0075a7 */ /* 0x000f640008001106 */
[----:B---3-5:R-:W-:Y:S05]  /*3950*/  @!P0 BRA `(.L_x_727) ;  /* 0x0000005c00488947 */ /* 0x028fea0003800000 */
.L_x_810:
[----:B--2---:R-:W-:-:S04]  /*3960*/  UIADD3 UR7, UPT, UPT, UR16, 0x1, URZ ;  /* 0x0000000110077890 */ /* 0x004fc8000fffe0ff */
[----:B------:R-:W-:-:S04]  /*3970*/  UISETP.NE.AND UP0, UPT, UR7, 0x4, UPT ;  /* 0x000000040700788c */ /* 0x000fc8000bf05270 */
[----:B------:R-:W-:Y:S02]  /*3980*/  USEL UR8, URZ, 0x1, UP0 ;  /* 0x00000001ff087887 */ /* 0x000fe40008000000 */
[----:B------:R-:W-:-:S04]  /*3990*/  USEL UR7, UR7, URZ, UP0 ;  /* 0x000000ff07077287 */ /* 0x000fc80008000000 */
[----:B------:R-:W-:Y:S01]  /*39a0*/  ULEA UR6, UR7, UR5, 0x3 ;  /* 0x0000000507067291 */ /* 0x000fe2000f8e18ff */
[----:B---3--:R-:W-:-:S04]  /*39b0*/  LOP3.LUT R2, R11, UR8, RZ, 0x3c, !PT ;  /* 0x000000080b027c12 */ /* 0x008fc8000f8e3cff */
[----:B------:R-:W-:-:S04]  /*39c0*/  SHF.L.U32 R3, R2, 0x1f, RZ ;  /* 0x0000001f02037819 */ /* 0x000fc800000006ff */
[----:B------:R-:W2:Y:S02]  /*39d0*/  SYNCS.PHASECHK.TRANS64.TRYWAIT P0, [UR6], R3 ;  /* 0x00000003ff0075a7 */ /* 0x000ea40008001106 */
[----:B--2---:R-:W-:Y:S05]  /*39e0*/  @!P0 BRA `(.L_x_728) ;  /* 0x0000005c003c8947 */ /* 0x004fea0003800000 */
.L_x_812:
[----:B------:R-:W-:-:S04]  /*39f0*/  UIADD3 UR7, UPT, UPT, UR7, 0x1, URZ ;  /* 0x0000000107077890 */ /* 0x000fc8000fffe0ff */
[----:B------:R-:W-:-:S04]  /*3a00*/  UISETP.NE.AND UP0, UPT, UR7, 0x4, UPT ;  /* 0x000000040700788c */ /* 0x000fc8000bf05270 */
[----:B------:R-:W-:Y:S02]  /*3a10*/  USEL UR8, URZ, 0x1, UP0 ;  /* 0x00000001ff087887 */ /* 0x000fe40008000000 */
[----:B------:R-:W-:-:S04]  /*3a20*/  USEL UR7, UR7, URZ, UP0 ;  /* 0x000000ff07077287 */ /* 0x000fc80008000000 */
[----:B------:R-:W-:Y:S01]  /*3a30*/  ULEA UR6, UR7, UR5, 0x3 ;  /* 0x0000000507067291 */ /* 0x000fe2000f8e18ff */
[----:B------:R-:W-:-:S04]  /*3a40*/  LOP3.LUT R2, R2, UR8, RZ, 0x3c, !PT ;  /* 0x0000000802027c12 */ /* 0x000fc8000f8e3cff */
[----:B--2---:R-:W-:-:S04]  /*3a50*/  SHF.L.U32 R3, R2, 0x1f, RZ ;  /* 0x0000001f02037819 */ /* 0x004fc800000006ff */
[----:B------:R-:W2:Y:S02]  /*3a60*/  SYNCS.PHASECHK.TRANS64.TRYWAIT P0, [UR6], R3 ;  /* 0x00000003ff0075a7 */ /* 0x000ea40008001106 */
[----:B--2---:R-:W-:Y:S05]  /*3a70*/  @!P0 BRA `(.L_x_729) ;  /* 0x0000005c00308947 */ /* 0x004fea0003800000 */
.L_x_814:
[----:B------:R-:W-:-:S04]  /*3a80*/  UIADD3 UR7, UPT, UPT, UR7, 0x1, URZ ;  /* 0x0000000107077890 */ /* 0x000fc8000fffe0ff */
[----:B------:R-:W-:-:S04]  /*3a90*/  UISETP.NE.AND UP0, UPT, UR7, 0x4, UPT ;  /* 0x000000040700788c */ /* 0x000fc8000bf05270 */
[----:B------:R-:W-:Y:S02]  /*3aa0*/  USEL UR6, URZ, 0x1, UP0 ;  /* 0x00000001ff067887 */ /* 0x000fe40008000000 */
[----:B------:R-:W-:-:S04]  /*3ab0*/  USEL UR7, UR7, URZ, UP0 ;  /* 0x000000ff07077287 */ /* 0x000fc80008000000 */
[----:B------:R-:W-:Y:S01]  /*3ac0*/  ULEA UR7, UR7, UR5, 0x3 ;  /* 0x0000000507077291 */ /* 0x000fe2000f8e18ff */
[----:B------:R-:W-:-:S04]  /*3ad0*/  LOP3.LUT R2, R2, UR6, RZ, 0x3c, !PT ;  /* 0x0000000602027c12 */ /* 0x000fc8000f8e3cff */
[----:B------:R-:W-:-:S04]  /*3ae0*/  SHF.L.U32 R2, R2, 0x1f, RZ ;  /* 0x0000001f02027819 */ /* 0x000fc800000006ff */
[----:B------:R-:W3:Y:S02]  /*3af0*/  SYNCS.PHASECHK.TRANS64.TRYWAIT P0, [UR7], R2 ;  /* 0x00000002ff0075a7 */ /* 0x000ee40008001107 */
[----:B---3--:R-:W-:Y:S05]  /*3b00*/  @!P0 BRA `(.L_x_730) ;  /* 0x0000005c00248947 */ /* 0x008fea0003800000 */
.L_x_816:
[----:B------:R-:W-:Y:S01]  /*3b10*/  NOP ;  /* 0x0000000000007918 */ /* 0x000fe20000000000 */
[----:B--2---:R-:W2:Y:S01]  /*3b20*/  LDS R0, [UR4+0x14] ;  /* 0x00001404ff007984 */ /* 0x004ea20008000800 */
[----:B------:R-:W-:Y:S01]  /*3b30*/  ULOP3.LUT UR6, UR17, 0xffff, URZ, 0xc0, !UPT ;  /* 0x0000ffff11067892 */ /* 0x000fe2000f8ec0ff */
[----:B------:R-:W-:Y:S01]  /*3b40*/  UMOV UR8, 0xffff ;  /* 0x0000ffff00087882 */ /* 0x000fe20000000000 */
[----:B------:R-:W-:Y:S02]  /*3b50*/  UMOV UR5, 0x1 ;  /* 0x0000000100057882 */ /* 0x000fe40000000000 */
[----:B------:R-:W-:-:S04]  /*3b60*/  USHF.R.U32.HI UR6, URZ, 0x5, UR6 ;  /* 0x00000005ff067899 */ /* 0x000fc80008011606 */
[----:B------:R-:W-:Y:S02]  /*3b70*/  USHF.L.U32 UR8, UR8, UR6, URZ ;  /* 0x0000000608087299 */ /* 0x000fe400080006ff */
[----:B------:R-:W-:-:S04]  /*3b80*/  USHF.L.U32 UR5, UR5, UR6, URZ ;  /* 0x0000000605057299 */ /* 0x000fc800080006ff */
[----:B--2---:R-:W-:-:S04]  /*3b90*/  LOP3.LUT R0, R0, UR8, RZ, 0xc0, !PT ;  /* 0x0000000800007c12 */ /* 0x004fc8000f8ec0ff */
[----:B------:R-:W-:-:S13]  /*3ba0*/  ISETP.NE.AND P0, PT, R0, UR8, PT ;  /* 0x0000000800007c0c */ /* 0x000fda000bf05270 */
[----:B------:R-:W-:Y:S05]  /*3bb0*/  @P0 BRA `(.L_x_731) ;  /* 0x0000000000580947 */ /* 0x000fea0003800000 */
[----:B------:R-:W2:Y:S02]  /*3bc0*/  LDS R0, [UR4+0x18] ;  /* 0x00001804ff007984 */ /* 0x000ea40008000800 */
[----:B--2---:R-:W-:-:S04]  /*3bd0*/  LOP3.LUT R0, R0, UR5, RZ, 0xc0, !PT ;  /* 0x0000000500007c12 */ /* 0x004fc8000f8ec0ff */
[----:B------:R-:W-:-:S13]  /*3be0*/  ISETP.NE.AND P0, PT, R0, UR5, PT ;  /* 0x0000000500007c0c */ /* 0x000fda000bf05270 */
[----:B------:R-:W-:Y:S05]  /*3bf0*/  @P0 BRA `(.L_x_732) ;  /* 0x00000000003c0947 */ /* 0x000fea0003800000 */
[----:B------:R-:W2:Y:S01]  /*3c00*/  S2R R2, SR_LANEID ;  /* 0x0000000000027919 */ /* 0x000ea20000000000 */
[----:B------:R-:W-:Y:S01]  /*3c10*/  ULOP3.LUT UR8, URZ, UR8, URZ, 0x33, !UPT ;  /* 0x00000008ff087292 */ /* 0x000fe2000f8e33ff */
[----:B------:R-:W-:Y:S02]  /*3c20*/  VOTEU.ANY UR7, UPT, PT ;  /* 0x0000000000077886 */ /* 0x000fe400038e0100 */
[----:B------:R-:W-:-:S03]  /*3c30*/  UFLO.U32 UR7, UR7 ;  /* 0x00000007000772bd */ /* 0x000fc600080e0000 */
[----:B------:R-:W-:-:S04]  /*3c40*/  IMAD.U32 R0, RZ, RZ, UR8 ;  /* 0x00000008ff007e24 */ /* 0x000fc8000f8e00ff */
[----:B------:R3:W5:Y:S02]  /*3c50*/  REDUX UR6, R0 ;  /* 0x00000000000673c4 */ /* 0x0007640000000000 */
[----:B------:R1:W-:Y:S01]  /*3c60*/  UTCATOMSWS.AND URZ, UR8 ;  /* 0x0000000800ff79e3 */ /* 0x0003e20008000000 */
[----:B--2---:R-:W-:Y:S02]  /*3c70*/  ISETP.EQ.U32.AND P0, PT, R2, UR7, PT ;  /* 0x0000000702007c0c */ /* 0x004fe4000bf02070 */
[----:B---3--:R-:W-:Y:S02]  /*3c80*/  LOP3.LUT R0, RZ, UR5, RZ, 0x33, !PT ;  /* 0x00000005ff007c12 */ /* 0x008fe4000f8e33ff */
[----:B-----5:R-:W-:Y:S02]  /*3c90*/  MOV R2, UR6 ;  /* 0x0000000600027c02 */ /* 0x020fe40008000f00 */
[----:B------:R-:W2:Y:S07]  /*3ca0*/  REDUX UR5, R0 ;  /* 0x00000000000573c4 */ /* 0x000eae0000000000 */
[----:B------:R3:W-:Y:S01]  /*3cb0*/  @P0 ATOMS.AND RZ, [UR4+0x14], R2 ;  /* 0x00001402ffff098c */ /* 0x0007e2000a800004 */
[----:B--2---:R-:W-:-:S05]  /*3cc0*/  IMAD.U32 R0, RZ, RZ, UR5 ;  /* 0x00000005ff007e24 */ /* 0x004fca000f8e00ff */
[----:B------:R3:W-:Y:S01]  /*3cd0*/  @P0 ATOMS.AND RZ, [UR4+0x18], R0 ;  /* 0x00001800ffff098c */ /* 0x0007e2000a800004 */
[----:B-1----:R-:W-:Y:S05]  /*3ce0*/  BRA `(.L_x_733) ;  /* 0x0000000000147947 */ /* 0x002fea0003800000 */
.L_x_732:
[----:B------:R-:W-:Y:S02]  /*3cf0*/  MOV R2, 0x3d10 ;  /* 0x00003d1000027802 */ /* 0x000fe40000000f00 */
[----:B-1--4-:R-:W-:Y:S05]  /*3d00*/  CALL.REL.NOINC `($__internal_3_$__cuda_sm10x_tcgen05_guardrail_trap_col_being_dealloced_not_returned_by_alloc) ;  /* 0x00000060000c7944 */ /* 0x012fea0003c00000 */
[----:B------:R-:W-:Y:S05]  /*3d10*/  BRA `(.L_x_733) ;  /* 0x0000000000087947 */ /* 0x000fea0003800000 */
.L_x_731:
[----:B------:R-:W-:Y:S02]  /*3d20*/  MOV R2, 0x3d40 ;  /* 0x00003d4000027802 */ /* 0x000fe40000000f00 */
[----:B-1--4-:R-:W-:Y:S05]  /*3d30*/  CALL.REL.NOINC `($__internal_5_$__cuda_sm10x_tcgen05_guardrail_trap_unallocated_columns_being_dealloced) ;  /* 0x0000006000187944 */ /* 0x012fea0003c00000 */
.L_x_733:
[----:B------:R-:W-:Y:S01]  /*3d40*/  NOP ;  /* 0x0000000000007918 */ /* 0x000fe20000000000 */
[----:B------:R-:W-:Y:S05]  /*3d50*/  EXIT ;  /* 0x000000000000794d */ /* 0x000fea0003800000 */
.L_x_715:
[----:B------:R-:W-:-:S13]  /*3d60*/  FSETP.NEU.AND P0, PT, R45, RZ, PT ;  /* 0x000000ff2d00720b */ /* 0x000fda0003f0d000 */
[----:B------:R-:W-:Y:S01]  /*3d70*/  VOTEU.ANY UP0, P0 ;  /* 0x0000000000ff7886 */ /* 0x000fe20000000100 */
[----:B------:R-:W-:-:S09]  /*3d80*/  UISETP.NE.OR UP0, UPT, UR10, 0x3, !UP0 ;  /* 0x000000030a00788c */ /* 0x000fd2000c705670 */
[----:B------:R-:W-:Y:S05]  /*3d90*/  BRA.U UP0, `(.L_x_734) ;  /* 0x0000000d00a87547 */ /* 0x000fea000b800000 */
[----:B------:R-:W2:Y:S01]  /*3da0*/  LDCU.64 UR8, c[0x0][0x348] ;  /* 0x00006900ff0877ac */ /* 0x000ea20008000a00 */
[----:B------:R-:W-:Y:S02]  /*3db0*/  HFMA2 R11, -RZ, RZ, 0, 5.9604644775390625e-08 ;  /* 0x00000001ff0b7431 */ /* 0x000fe400000001ff */
[----:B------:R-:W-:Y:S02]  /*3dc0*/  IMAD.MOV.U32 R10, RZ, RZ, RZ ;  /* 0x000000ffff0a7224 */ /* 0x000fe400078e00ff */
[----:B------:R-:W-:Y:S01]  /*3dd0*/  HFMA2 R3, -RZ, RZ, 0, 0.0078125 ;  /* 0x00002000ff037431 */ /* 0x000fe200000001ff */
[----:B------:R-:W3:Y:S01]  /*3de0*/  LDCU UR38, c[0x0][0x370] ;  /* 0x00006e00ff2677ac */ /* 0x000ee20008000800 */
[----:B------:R-:W-:Y:S01]  /*3df0*/  MOV R9, RZ ;  /* 0x000000ff00097202 */ /* 0x000fe20000000f00 */
[----:B------:R-:W3:Y:S01]  /*3e00*/  LDCU.128 UR72, c[0x0][0xb10] ;  /* 0x00016200ff4877ac */ /* 0x000ee20008000c00 */
[----:B------:R-:W4:Y:S01]  /*3e10*/  LDCU UR31, c[0x0][0x374] ;  /* 0x00006e80ff1f77ac */ /* 0x000f220008000800 */
[----:B------:R-:W5:Y:S01]  /*3e20*/  LDCU UR13, c[0x0][0xb0c] ;  /* 0x00016180ff0d77ac */ /* 0x000f620008000800 */
[----:B------:R-:W1:Y:S01]  /*3e30*/  LDCU UR29, c[0x0][0xb20] ;  /* 0x00016400ff1d77ac */ /* 0x000e620008000800 */
[----:B------:R-:W1:Y:S01]  /*3e40*/  LDCU UR4, c[0x0][0xb30] ;  /* 0x00016600ff0477ac */ /* 0x000e620008000800 */
[----:B------:R-:W-:-:S02]  /*3e50*/  UISETP.GE.AND UP0, UPT, UR37, 0x1, UPT ;  /* 0x000000012500788c */ /* 0x000fc4000bf06270 */
[----:B------:R-:W-:Y:S02]  /*3e60*/  UPLOP3.LUT UP3, UPT, UPT, UPT, UPT, 0x40, 0x4 ;  /* 0x000000000004789c */ /* 0x000fe40003f6e870 */
[----:B--2---:R-:W-:Y:S01]  /*3e70*/  UIADD3 UR14, UP0, UPT, UR8, 0x580, URZ ;  /* 0x00000580080e7890 */ /* 0x004fe2000ff1e0ff */
[----:B------:R-:W-:Y:S01]  /*3e80*/  UMOV UR30, 0x400 ;  /* 0x00000400001e7882 */ /* 0x000fe20000000000 */
[----:B------:R-:W-:Y:S02]  /*3e90*/  UP2UR UR5, UPR, URZ, 0x8 ;  /* 0x00000008ff057883 */ /* 0x000fe40008000000 */
[----:B---3--:R-:W-:Y:S02]  /*3ea0*/  UIMAD.WIDE.U32 UR10, UR38, UR72, URZ ;  /* 0x00000048260a72a5 */ /* 0x008fe4000f8e00ff */
[----:B------:R-:W-:Y:S01]  /*3eb0*/  IMAD.U32 R12, RZ, RZ, UR14 ;  /* 0x0000000eff0c7e24 */ /* 0x000fe2000f8e00ff */
[----:B------:R-:W-:Y:S02]  /*3ec0*/  UIADD3.X UR15, UPT, UPT, URZ, UR9, URZ, UP0, !UPT ;  /* 0x00000009ff0f7290 */ /* 0x000fe400087fe4ff */
[----:B------:R-:W-:-:S02]  /*3ed0*/  ULEA UR30, UR53, UR30, 0x18 ;  /* 0x0000001e351e7291 */ /* 0x000fc4000f8ec0ff */
[----:B------:R-:W-:Y:S02]  /*3ee0*/  UIADD3 UR70, UP3, UPT, UR8, 0x580, URZ ;  /* 0x0000058008467890 */ /* 0x000fe4000ff7e0ff */
[----:B------:R-:W-:Y:S01]  /*3ef0*/  UIADD3 UR62, UP2, UPT, UR8, 0x580, URZ ;  /* 0x00000580083e7890 */ /* 0x000fe2000ff5e0ff */
[----:B------:R-:W-:Y:S01]  /*3f00*/  IMAD.U32 R13, RZ, RZ, UR15 ;  /* 0x0000000fff0d7e24 */ /* 0x000fe2000f8e00ff */
[----:B------:R-:W-:Y:S02]  /*3f10*/  UIADD3 UR76, UP1, UPT, UR8, 0x580, URZ ;  /* 0x00000580084c7890 */ /* 0x000fe4000ff3e0ff */
[----:B------:R-:W-:Y:S02]  /*3f20*/  UIADD3 UR39, UPT, UPT, UR30, 0x78, URZ ;  /* 0x000000781e277890 */ /* 0x000fe4000fffe0ff */
[----:B----4-:R-:W-:Y:S02]  /*3f30*/  UIMAD.WIDE.U32 UR44, UR31, UR75, URZ ;  /* 0x0000004b1f2c72a5 */ /* 0x010fe4000f8e00ff */
[----:B------:R-:W-:-:S02]  /*3f40*/  UIADD3.X UR71, UPT, UPT, URZ, UR9, URZ, UP3, !UPT ;  /* 0x00000009ff477290 */ /* 0x000fc40009ffe4ff */
[----:B------:R-:W-:Y:S02]  /*3f50*/  UISETP.NE.AND UP3, UPT, UR5, URZ, UPT ;  /* 0x000000ff0500728c */ /* 0x000fe4000bf65270 */
[----:B------:R-:W-:Y:S01]  /*3f60*/  UIADD3.X UR63, UPT, UPT, URZ, UR9, URZ, UP2, !UPT ;  /* 0x00000009ff3f7290 */ /* 0x000fe200097fe4ff */
[----:B------:R-:W-:Y:S01]  /*3f70*/  UMOV UR5, UR11 ;  /* 0x0000000b00057c82 */ /* 0x000fe20008000000 */
[----:B------:R-:W-:Y:S01]  /*3f80*/  UISETP.NE.AND UP4, UPT, UR37, 0x1, UPT ;  /* 0x000000012500788c */ /* 0x000fe2000bf85270 */
[----:B------:R-:W2:Y:S01]  /*3f90*/  LDCU.64 UR6, c[0x0][0xb28] ;  /* 0x00016500ff0677ac */ /* 0x000ea20008000a00 */
[----:B-----5:R-:W-:Y:S02]  /*3fa0*/  UISETP.NE.AND UP6, UPT, UR13, 0x1, UPT ;  /* 0x000000010d00788c */ /* 0x020fe4000bfc5270 */
[----:B------:R-:W-:Y:S02]  /*3fb0*/  UIADD3.X UR77, UPT, UPT, URZ, UR9, URZ, UP1, !UPT ;  /* 0x00000009ff4d7290 */ /* 0x000fe40008ffe4ff */
[----:B------:R-:W-:-:S02]  /*3fc0*/  UISETP.NE.AND UP5, UPT, UR74, 0x1, UPT ;  /* 0x000000014a00788c */ /* 0x000fc4000bfa5270 */
[----:B------:R-:W-:Y:S02]  /*3fd0*/  UIADD3 UR64, UPT, UPT, UR30, 0x400, URZ ;  /* 0x000004001e407890 */ /* 0x000fe4000fffe0ff */
[----:B------:R-:W-:Y:S02]  /*3fe0*/  UIADD3 UR65, UPT, UPT, UR30, 0x60, URZ ;  /* 0x000000601e417890 */ /* 0x000fe4000fffe0ff */
[----:B------:R-:W-:Y:S02]  /*3ff0*/  UIADD3 UR56, UPT, UPT, UR30, 0x1400, URZ ;  /* 0x000014001e387890 */ /* 0x000fe4000fffe0ff */
[----:B------:R-:W-:Y:S02]  /*4000*/  UIADD3 UR48, UPT, UPT, UR30, 0x2400, URZ ;  /* 0x000024001e307890 */ /* 0x000fe4000fffe0ff */
[----:B------:R-:W-:Y:S02]  /*4010*/  UIADD3 UR49, UPT, UPT, UR30, 0x68, URZ ;  /* 0x000000681e317890 */ /* 0x000fe4000fffe0ff */
[----:B------:R-:W-:-:S02]  /*4020*/  UIADD3 UR40, UPT, UPT, UR30, 0x3400, URZ ;  /* 0x000034001e287890 */ /* 0x000fc4000fffe0ff */
[----:B------:R-:W-:Y:S02]  /*4030*/  UIADD3 UR32, UPT, UPT, UR30, 0x4400, URZ ;  /* 0x000044001e207890 */ /* 0x000fe4000fffe0ff */
[----:B------:R-:W-:Y:S02]  /*4040*/  UIADD3 UR33, UPT, UPT, UR30, 0x70, URZ ;  /* 0x000000701e217890 */ /* 0x000fe4000fffe0ff */
[----:B------:R-:W-:Y:S02]  /*4050*/  UIADD3 UR24, UPT, UPT, UR30, 0x5400, URZ ;  /* 0x000054001e187890 */ /* 0x000fe4000fffe0ff */
[----:B------:R-:W-:Y:S02]  /*4060*/  UIADD3 UR16, UPT, UPT, UR30, 0x6400, URZ ;  /* 0x000064001e107890 */ /* 0x000fe4000fffe0ff */
[----:B------:R-:W-:Y:S02]  /*4070*/  UIADD3 UR17, UPT, UPT, UR30, 0x78, URZ ;  /* 0x000000781e117890 */ /* 0x000fe4000fffe0ff */
[----:B------:R-:W-:-:S02]  /*4080*/  UIADD3 UR8, UPT, UPT, UR30, 0x7400, URZ ;  /* 0x000074001e087890 */ /* 0x000fc4000fffe0ff */
[----:B------:R-:W-:Y:S02]  /*4090*/  UPRMT UR39, UR53, 0x654, UR39 ;  /* 0x0000065435277896 */ /* 0x000fe40008000027 */
[----:B------:R-:W-:Y:S02]  /*40a0*/  USHF.R.U32.HI UR46, URZ, UR73, UR5 ;  /* 0x00000049ff2e7299 */ /* 0x000fe40008011605 */
[----:B-1----:R-:W-:Y:S02]  /*40b0*/  USHF.R.U32.HI UR45, URZ, UR29, UR45 ;  /* 0x0000001dff2d7299 */ /* 0x002fe4000801162d */
[----:B--2---:R-:W-:-:S11]  /*40c0*/  UISETP.NE.AND UP2, UPT, UR4, 0x1, UPT ;  /* 0x000000010400788c */ /* 0x004fd6000bf45270 */
.L_x_743:
[C---:B------:R-:W-:Y:S02]  /*40d0*/  LEA R8, R10.reuse, UR30, 0x3 ;  /* 0x0000001e0a087c11 */ /* 0x040fe4000f8e18ff */
[----:B------:R-:W-:Y:S02]  /*40e0*/  SHF.L.U32 R0, R9, 0x1f, RZ ;  /* 0x0000001f09007819 */ /* 0x000fe400000006ff */
[----:B------:R-:W-:Y:S02]  /*40f0*/  LEA R4, R10, UR30, 0x4 ;  /* 0x0000001e0a047c11 */ /* 0x000fe4000f8e20ff */
[----:B-1----:R-:W1:Y:S02]  /*4100*/  SYNCS.PHASECHK.TRANS64.TRYWAIT P0, [R8+URZ+0xb0], R0 ;  /* 0x0000b000080075a7 */ /* 0x002e6400080011ff */
[----:B-1----:R-:W-:Y:S05]  /*4110*/  @!P0 BRA `(.L_x_735) ;  /* 0x0000005400b88947 */ /* 0x002fea0003800000 */
.L_x_817:
        /* <DEDUP_REMOVED lines=8> */
[----:B--2---:R-:W-:Y:S11]  /*41a0*/  LOP3.LUT P0, RZ, R6, 0x1, RZ, 0xc0, !PT ;  /* 0x0000000106ff7812 */ /* 0x004ff6000780c0ff */
[----:B------:R-:W-:Y:S02]  /*41b0*/  @!UPT UIADD3 URZ, UPT, UPT, URZ, URZ, URZ ;  /* 0x000000fffffff290 */ /* 0x000fe4000fffe0ff */
[----:B---3--:R-:W-:Y:S01]  /*41c0*/  VOTEU.ANY UP1, P0 ;  /* 0x0000000000ff7886 */ /* 0x008fe20000020100 */
[----:B------:R-:W-:Y:S11]  /*41d0*/  PLOP3.LUT P0, PT, PT, PT, UP1, 0x80, 0x8 ;  /* 0x000000000008781c */ /* 0x000ff60003f0f018 */
[----:B------:R-:W-:Y:S02]  /*41e0*/  @!UPT UIADD3 URZ, UPT, UPT, URZ, URZ, URZ ;  /* 0x000000fffffff290 */ /* 0x000fe4000fffe0ff */
[----:B-1----:R-:W-:Y:S02]  /*41f0*/  @P0 SHF.R.U32.HI R0, RZ, 0x10, R5 ;  /* 0x00000010ff000819 */ /* 0x002fe40000011605 */
[----:B------:R-:W-:Y:S02]  /*4200*/  @P0 MOV R2, R4 ;  /* 0x0000000400020202 */ /* 0x000fe40000000f00 */
[----:B------:R-:W-:Y:S01]  /*4210*/  @P0 R2UR UR4, R0 ;  /* 0x00000000000402ca */ /* 0x000fe200000e0000 */
[----:B------:R-:W-:Y:S01]  /*4220*/  VIADD R0, R8, 0xc0 ;  /* 0x000000c008007836 */ /* 0x000fe20000000000 */
[----:B------:R-:W-:Y:S02]  /*4230*/  @P0 LOP3.LUT R4, R5, 0xffff, RZ, 0xc0, !PT ;  /* 0x0000ffff05040812 */ /* 0x000fe400078ec0ff */
[----:B------:R-:W-:Y:S02]  /*4240*/  @P0 R2UR UR9, R2 ;  /* 0x00000000020902ca */ /* 0x000fe400000e0000 */
[----:B------:R-:W-:Y:S02]  /*4250*/  PRMT R0, RZ, 0x654, R0 ;  /* 0x00000654ff007816 */ /* 0x000fe40000000000 */
[----:B------:R-:W-:Y:S02]  /*4260*/  @P0 R2UR UR5, R4 ;  /* 0x00000000040502ca */ /* 0x000fe400000e0000 */
[----:B------:R1:W-:Y:S03]  /*4270*/  SYNCS.ARRIVE.TRANS64.RED.A1T0 RZ, [R0+URZ], RZ ;  /* 0x000000ff00ff79a7 */ /* 0x0003e600081004ff */
[----:B------:R-:W-:Y:S04]  /*4280*/  @UP1 UMOV UR61, UR4 ;  /* 0x00000004003d1c82 */ /* 0x000fe80008000000 */
[----:B------:R-:W-:Y:S04]  /*4290*/  @UP1 UMOV UR15, UR9 ;  /* 0x00000009000f1c82 */ /* 0x000fe80008000000 */
[----:B------:R-:W-:Y:S01]  /*42a0*/  @UP1 UMOV UR14, UR5 ;  /* 0x00000005000e1c82 */ /* 0x000fe20008000000 */
[----:B------:R-:W-:Y:S05]  /*42b0*/  BRA.U !UP0, `(.L_x_736) ;  /* 0x0000000108987547 */ /* 0x000fea000b800000 */
[----:B------:R-:W-:Y:S02]  /*42c0*/  USEL UR4, UR31, UR45, !UP5 ;  /* 0x0000002d1f047287 */ /* 0x000fe4000e800000 */
[----:B------:R-:W-:Y:S02]  /*42d0*/  UIMAD.WIDE.U32 UR22, UR15, UR72, URZ ;  /* 0x000000480f1672a5 */ /* 0x000fe4000f8e00ff */
[----:B------:R-:W-:Y:S02]  /*42e0*/  UIMAD.WIDE.U32 UR42, UR4, UR6, URZ ;  /* 0x00000006042a72a5 */ /* 0x000fe4000f8e00ff */
[----:B------:R-:W-:Y:S02]  /*42f0*/  USEL UR10, UR38, UR46, !UP6 ;  /* 0x0000002e260a7287 */ /* 0x000fe4000f000000 */
[----:B------:R-:W-:Y:S02]  /*4300*/  UIMAD.WIDE.U32 UR50, UR14, UR75, URZ ;  /* 0x0000004b0e3272a5 */ /* 0x000fe4000f8e00ff */
[----:B------:R-:W-:Y:S02]  /*4310*/  USHF.R.U32.HI UR22, URZ, UR73, UR23 ;  /* 0x00000049ff167299 */ /* 0x000fe40008011617 */
[----:B------:R-:W-:Y:S02]  /*4320*/  UIMAD.WIDE.U32 UR34, UR10, UR6, URZ ;  /* 0x000000060a2272a5 */ /* 0x000fe4000f8e00ff */
[----:B------:R-:W-:Y:S01]  /*4330*/  USEL UR5, UR15, UR22, !UP6 ;  /* 0x000000160f057287 */ /* 0x000fe2000f000000 */
[----:B------:R-:W-:Y:S01]  /*4340*/  UMOV UR23, UR43 ;  /* 0x0000002b00177c82 */ /* 0x000fe20008000000 */
[----:B------:R-:W-:Y:S01]  /*4350*/  UMOV UR27, UR51 ;  /* 0x00000033001b7c82 */ /* 0x000fe20008000000 */
[----:B------:R-:W-:Y:S02]  /*4360*/  @UP4 USHF.R.U32.HI UR4, URZ, UR7, UR23 ;  /* 0x00000007ff044299 */ /* 0x000fe40008011617 */
[----:B------:R-:W-:Y:S02]  /*4370*/  USHF.R.U32.HI UR27, URZ, UR29, UR27 ;  /* 0x0000001dff1b7299 */ /* 0x000fe4000801161b */
[----:B------:R-:W-:Y:S02]  /*4380*/  UIMAD UR4, UR37, UR4, URZ ;  /* 0x00000004250472a4 */ /* 0x000fe4000f8e02ff */
[----:B------:R-:W-:Y:S02]  /*4390*/  USEL UR9, UR14, UR27, !UP5 ;  /* 0x0000001b0e097287 */ /* 0x000fe4000e800000 */
[----:B------:R-:W-:Y:S02]  /*43a0*/  UIMAD.WIDE.U32 UR18, UR5, UR6, URZ ;  /* 0x00000006051272a5 */ /* 0x000fe4000f8e00ff */
[----:B------:R-:W-:Y:S02]  /*43b0*/  UISETP.GE.AND UP0, UPT, UR9, UR4, UPT ;  /* 0x000000040900728c */ /* 0x000fe4000bf06270 */
[----:B------:R-:W-:Y:S01]  /*43c0*/  UIMAD.WIDE.U32 UR20, UR9, UR6, URZ ;  /* 0x00000006091472a5 */ /* 0x000fe2000f8e00ff */
[----:B------:R-:W-:Y:S02]  /*43d0*/  UMOV UR23, UR35 ;  /* 0x0000002300177c82 */ /* 0x000fe40008000000 */
[----:B------:R-:W-:Y:S02]  /*43e0*/  @UP4 USHF.R.U32.HI UR10, URZ, UR7, UR23 ;  /* 0x00000007ff0a4299 */ /* 0x000fe40008011617 */
[----:B------:R-:W-:Y:S02]  /*43f0*/  USHF.R.U32.HI UR21, URZ, UR7, UR21 ;  /* 0x00000007ff157299 */ /* 0x000fe40008011615 */
[----:B------:R-:W-:Y:S02]  /*4400*/  UIMAD UR11, UR37, UR10, URZ ;  /* 0x0000000a250b72a4 */ /* 0x000fe4000f8e02ff */
[----:B------:R-:W-:Y:S02]  /*4410*/  USEL UR21, UR9, UR21, !UP4 ;  /* 0x0000001509157287 */ /* 0x000fe4000e000000 */
[----:B------:R-:W-:Y:S02]  /*4420*/  UISETP.GE.OR UP0, UPT, UR5, UR11, UP0 ;  /* 0x0000000b0500728c */ /* 0x000fe40008706670 */
[----:B------:R-:W-:Y:S04]  /*4430*/  UIADD3 UR20, UPT, UPT, -UR21, URZ, URZ ;  /* 0x000000ff15147290 */ /* 0x000fe8000fffe1ff */
[----:B------:R-:W-:Y:S05]  /*4440*/  UIMAD UR20, UR37, UR20, UR9 ;  /* 0x00000014251472a4 */ /* 0x000fea000f8e0209 */
[----:B------:R-:W-:Y:S04]  /*4450*/  @!UP0 USHF.R.U32.HI UR4, URZ, UR7, UR19 ;  /* 0x00000007ff048299 */ /* 0x000fe80008011613 */
[----:B------:R-:W-:Y:S04]  /*4460*/  @!UP0 USEL UR4, UR5, UR4, !UP4 ;  /* 0x0000000405048287 */ /* 0x000fe8000e000000 */
[----:B------:R-:W-:Y:S02]  /*4470*/  @!UP0 UIMAD UR12, UR10, UR20, UR4 ;  /* 0x000000140a0c82a4 */ /* 0x000fe4000f8e0204 */
[----:B------:R-:W-:Y:S02]  /*4480*/  @!UP0 UIADD3 UR20, UPT, UPT, UR21, -UR4, URZ ;  /* 0x8000000415148290 */ /* 0x000fe4000fffe0ff */
[----:B------:R-:W-:Y:S02]  /*4490*/  UIADD3 UR10, UPT, UPT, -UR5, URZ, URZ ;  /* 0x000000ff050a7290 */ /* 0x000fe4000fffe1ff */
[----:B------:R-:W-:Y:S02]  /*44a0*/  UIADD3 UR4, UPT, UPT, -UR9, URZ, URZ ;  /* 0x000000ff09047290 */ /* 0x000fe4000fffe1ff */
[----:B------:R-:W-:Y:S02]  /*44b0*/  @!UP0 UIMAD UR9, UR20, UR37, UR5 ;  /* 0x00000025140982a4 */ /* 0x000fe4000f8e0205 */
[----:B------:R-:W-:Y:S02]  /*44c0*/  UIMAD UR15, UR13, UR10, UR15 ;  /* 0x0000000a0d0f72a4 */ /* 0x000fe4000f8e020f */
[----:B------:R-:W-:Y:S01]  /*44d0*/  UIMAD UR14, UR74, UR4, UR14 ;  /* 0x000000044a0e72a4 */ /* 0x000fe2000f8e020e */
[----:B------:R-:W-:Y:S02]  /*44e0*/  @!UP0 UMOV UR5, UR12 ;  /* 0x0000000c00058c82 */ /* 0x000fe40008000000 */
[----:B------:R-:W-:Y:S02]  /*44f0*/  UIMAD UR15, UR5, UR13, UR15 ;  /* 0x0000000d050f72a4 */ /* 0x000fe4000f8e020f */
[----:B------:R-:W-:Y:S11]  /*4500*/  UIMAD UR14, UR9, UR74, UR14 ;  /* 0x0000004a090e72a4 */ /* 0x000ff6000f8e020e */
[----:B------:R-:W-:Y:S01]  /*4510*/  @!UPT UIADD3 URZ, UPT, UPT, URZ, URZ, URZ ;  /* 0x000000fffffff290 */ /* 0x000fe2000fffe0ff */
.L_x_736:
[----:B------:R-:W2:Y:S01]  /*4520*/  @!UP2 LDCU.128 UR20, c[0x0][0xb10] ;  /* 0x00016200ff14a7ac */ /* 0x000ea20008000c00 */
[----:B------:R-:W-:Y:S01]  /*4530*/  SHF.L.U32 R2, R11, 0x1f, RZ ;  /* 0x0000001f0b027819 */ /* 0x000fe200000006ff */
[----:B------:R-:W3:Y:S01]  /*4540*/  @!UP2 LDCU UR5, c[0x0][0xb0c] ;  /* 0x00016180ff05a7ac */ /* 0x000ee20008000800 */
[----:B--2---:R-:W-:Y:S04]  /*4550*/  UIMAD.WIDE.U32 UR10, UR15, UR20, URZ ;  /* 0x000000140f0a72a5 */ /* 0x004fe8000f8e00ff */
[----:B------:R-:W-:Y:S02]  /*4560*/  @!UP2 USHF.R.U32.HI UR4, URZ, UR21, UR11 ;  /* 0x00000015ff04a299 */ /* 0x000fe4000801160b */
[----:B------:R-:W-:Y:S02]  /*4570*/  UIMAD.WIDE.U32 UR10, UR14, UR23, URZ ;  /* 0x000000170e0a72a5 */ /* 0x000fe4000f8e00ff */
[----:B---3--:R-:W-:Y:S04]  /*4580*/  @!UP2 UISETP.NE.AND UP0, UPT, UR5, 0x1, UPT ;  /* 0x000000010500a88c */ /* 0x008fe8000bf05270 */
[----:B------:R-:W-:Y:S02]  /*4590*/  @!UP2 USEL UR9, UR15, UR4, !UP0 ;  /* 0x000000040f09a287 */ /* 0x000fe4000c000000 */
[----:B------:R-:W-:Y:S01]  /*45a0*/  @!UP2 UISETP.NE.AND UP0, UPT, UR22, 0x1, UPT ;  /* 0x000000011600a88c */ /* 0x000fe2000bf05270 */
[----:B------:R-:W2:Y:S02]  /*45b0*/  @!UP2 LDCU UR4, c[0x0][0xb20] ;  /* 0x00016400ff04a7ac */ /* 0x000ea40008000800 */
[----:B--2---:R-:W-:Y:S04]  /*45c0*/  @!UP2 USHF.R.U32.HI UR4, URZ, UR4, UR11 ;  /* 0x00000004ff04a299 */ /* 0x004fe8000801160b */
[----:B------:R-:W-:Y:S04]  /*45d0*/  @!UP2 USEL UR10, UR14, UR4, !UP0 ;  /* 0x000000040e0aa287 */ /* 0x000fe8000c000000 */
[----:B------:R-:W-:Y:S02]  /*45e0*/  @!UP2 UIADD3 UR4, UPT, UPT, -UR9, UR10, URZ ;  /* 0x0000000a0904a290 */ /* 0x000fe4000fffe1ff */
[----:B------:R-:W-:Y:S02]  /*45f0*/  @!UP2 UIADD3 UR9, UPT, UPT, UR9, -UR10, URZ ;  /* 0x8000000a0909a290 */ /* 0x000fe4000fffe0ff */
[----:B------:R-:W-:Y:S02]  /*4600*/  @!UP2 UIMAD UR15, UR4, UR5, UR15 ;  /* 0x00000005040fa2a4 */ /* 0x000fe4000f8e020f */
[----:B------:R-:W-:Y:S01]  /*4610*/  @!UP2 UIMAD UR14, UR9, UR22, UR14 ;  /* 0x00000016090ea2a4 */ /* 0x000fe2000f8e020e */
[----:B------:R-:W-:Y:S11]  /*4620*/  BRA.U UP3, `(.L_x_737) ;  /* 0x0000000103107547 */ /* 0x000ff6000b800000 */
[----:B------:R-:W-:Y:S04]  /*4630*/  MOV R4, UR47 ;  /* 0x0000002f00047c02 */ /* 0x000fe80008000f00 */
[----:B------:R-:W-:Y:S04]  /*4640*/  SHF.L.U32 R4, R4, 0x1f, RZ ;  /* 0x0000001f04047819 */ /* 0x000fe800000006ff */
[----:B------:R-:W2:Y:S02]  /*4650*/  SYNCS.PHASECHK.TRANS64.TRYWAIT P0, [UR30+0xa8], R4 ;  /* 0x0000a804ff0075a7 */ /* 0x000ea4000800111e */
[----:B--2---:R-:W-:Y:S05]  /*4660*/  @!P0 BRA `(.L_x_738) ;  /* 0x0000005000788947 */ /* 0x004fea0003800000 */
.L_x_737:
[----:B------:R-:W2:Y:S01]  /*4670*/  SYNCS.PHASECHK.TRANS64.TRYWAIT P0, [UR30+0x80], R2 ;  /* 0x00008002ff0075a7 */ /* 0x000ea2000800111e */
[----:B------:R-:W-:Y:S01]  /*4680*/  ELECT P1, URZ, PT ;  /* 0x0000000000ff782f */ /* 0x000fe20003820000 */
[----:B------:R-:W-:Y:S02]  /*4690*/  USHF.L.U32 UR66, UR26, 0x7, URZ ;  /* 0x000000071a427899 */ /* 0x000fe400080006ff */
[----:B------:R-:W-:Y:S01]  /*46a0*/  USHF.L.U32 UR67, UR25, 0x7, URZ ;  /* 0x0000000719437899 */ /* 0x000fe200080006ff */
[----:B--2---:R-:W-:Y:S11]  /*46b0*/  @!P0 BRA `(.L_x_739) ;  /* 0x00000050007c8947 */ /* 0x004ff60003800000 */
.L_x_820:
[----:B------:R-:W-:Y:S01]  /*46c0*/  R2UR UR18, R12 ;  /* 0x000000000c1272ca */ /* 0x000fe200000e0000 */
[----:B------:R-:W-:Y:S01]  /*46d0*/  UMOV UR10, 0x0 ;  /* 0x00000000000a7882 */ /* 0x000fe20000000000 */
[----:B------:R-:W-:Y:S01]  /*46e0*/  R2UR UR19, R13 ;  /* 0x000000000d1372ca */ /* 0x000fe200000e0000 */
[----:B------:R-:W-:Y:S01]  /*46f0*/  UMOV UR11, 0x10000000 ;  /* 0x10000000000b7882 */ /* 0x000fe20000000000 */
[----:B------:R-:W-:Y:S01]  /*4700*/  UMOV UR68, UR36 ;  /* 0x0000002400447c82 */ /* 0x000fe20008000000 */
[----:B------:R-:W-:Y:S01]  /*4710*/  UIADD3 UR58, UPT, UPT, UR66, 0x40, URZ ;  /* 0x00000040423a7890 */ /* 0x000fe2000fffe0ff */
[----:B-1----:R-:W-:Y:S01]  /*4720*/  @P1 IMAD.MOV.U32 R0, RZ, RZ, 0x2000 ;  /* 0x00002000ff001424 */ /* 0x002fe200078e00ff */
[----:B------:R-:W-:Y:S01]  /*4730*/  UMOV UR57, UR65 ;  /* 0x0000004100397c82 */ /* 0x000fe20008000000 */
[----:B------:R-:W-:Y:S01]  /*4740*/  UMOV UR59, UR67 ;  /* 0x00000043003b7c82 */ /* 0x000fe20008000000 */
[----:B------:R-:W-:Y:S01]  /*4750*/  UMOV UR60, UR36 ;  /* 0x00000024003c7c82 */ /* 0x000fe20008000000 */
[----:B------:R-:W-:Y:S05]  /*4760*/  UPRMT UR4, UR53, 0x654, UR65 ;  /* 0x0000065435047896 */ /* 0x000fea0008000041 */
[----:B------:R1:W-:Y:S01]  /*4770*/  UTMALDG.3D [UR64], [UR18], desc[UR10] ;  /* 0x00000a40120075b4 */ /* 0x0003e20008011000 */
[----:B------:R1:W-:Y:S01]  /*4780*/  UTMALDG.3D [UR56], [UR18], desc[UR10] ;  /* 0x00000a38120075b4 */ /* 0x0003e20008011000 */
[----:B------:R1:W-:Y:S02]  /*4790*/  @P1 SYNCS.ARRIVE.TRANS64.RED.A0TR RZ, [UR30+0x60], R0 ;  /* 0x00006000ffff19a7 */ /* 0x0003e4000830041e */
[----:B------:R-:W-:Y:S01]  /*47a0*/  SYNCS.ARRIVE.TRANS64.RED.A1T0 RZ, [UR4], RZ ;  /* 0x000000ffffff79a7 */ /* 0x000fe20008100404 */
[----:B------:R-:W2:Y:S02]  /*47b0*/  SYNCS.PHASECHK.TRANS64.TRYWAIT P0, [UR30+0x88], R2 ;  /* 0x00008802ff0075a7 */ /* 0x000ea4000800111e */
[----:B-12---:R-:W-:Y:S05]  /*47c0*/  @!P0 BRA `(.L_x_740) ;  /* 0x0000005000508947 */ /* 0x006fea0003800000 */
.L_x_822:
[----:B------:R-:W-:Y:S01]  /*47d0*/  UIADD3 UR51, UPT, UPT, UR67, 0x20, URZ ;  /* 0x0000002043337890 */ /* 0x000fe2000fffe0ff */
[----:B-1----:R-:W-:Y:S01]  /*47e0*/  @P1 MOV R0, 0x2000 ;  /* 0x0000200000001802 */ /* 0x002fe20000000f00 */
[----:B------:R-:W-:Y:S01]  /*47f0*/  UMOV UR10, 0x0 ;  /* 0x00000000000a7882 */ /* 0x000fe20000000000 */
[----:B------:R-:W-:Y:S01]  /*4800*/  UMOV UR11, 0x10000000 ;  /* 0x10000000000b7882 */ /* 0x000fe20000000000 */
[----:B------:R-:W-:Y:S01]  /*4810*/  UMOV UR50, UR66 ;  /* 0x0000004200327c82 */ /* 0x000fe20008000000 */
[----:B------:R-:W-:Y:S01]  /*4820*/  UMOV UR52, UR36 ;  /* 0x0000002400347c82 */ /* 0x000fe20008000000 */
[----:B------:R-:W-:Y:S01]  /*4830*/  UIADD3 UR42, UPT, UPT, UR66, 0x40, URZ ;  /* 0x00000040422a7890 */ /* 0x000fe2000fffe0ff */
[----:B------:R-:W-:Y:S02]  /*4840*/  UMOV UR41, UR49 ;  /* 0x0000003100297c82 */ /* 0x000fe40008000000 */
[----:B------:R1:W-:Y:S01]  /*4850*/  UTMALDG.3D [UR48], [UR76], desc[UR10] ;  /* 0x00000a304c0075b4 */ /* 0x0003e20008011000 */
[----:B------:R-:W-:Y:S01]  /*4860*/  UMOV UR44, UR36 ;  /* 0x00000024002c7c82 */ /* 0x000fe20008000000 */
[----:B------:R-:W-:Y:S01]  /*4870*/  UMOV UR43, UR51 ;  /* 0x00000033002b7c82 */ /* 0x000fe20008000000 */
[----:B------:R-:W-:Y:S03]  /*4880*/  UPRMT UR4, UR53, 0x654, UR49 ;  /* 0x0000065435047896 */ /* 0x000fe60008000031 */
[----:B------:R1:W-:Y:S01]  /*4890*/  UTMALDG.3D [UR40], [UR76], desc[UR10] ;  /* 0x00000a284c0075b4 */ /* 0x0003e20008011000 */
[----:B------:R1:W-:Y:S05]  /*48a0*/  @P1 SYNCS.ARRIVE.TRANS64.RED.A0TR RZ, [UR30+0x68], R0 ;  /* 0x00006800ffff19a7 */ /* 0x0003ea000830041e */
[----:B------:R-:W-:Y:S01]  /*48b0*/  SYNCS.ARRIVE.TRANS64.RED.A1T0 RZ, [UR4], RZ ;  /* 0x000000ffffff79a7 */ /* 0x000fe20008100404 */
[----:B------:R-:W2:Y:S02]  /*48c0*/  SYNCS.PHASECHK.TRANS64.TRYWAIT P0, [UR30+0x90], R2 ;  /* 0x00009002ff0075a7 */ /* 0x000ea4000800111e */
[----:B-12---:R-:W-:Y:S05]  /*48d0*/  @!P0 BRA `(.L_x_741) ;  /* 0x0000005000248947 */ /* 0x006fea0003800000 */
.L_x_824:
[----:B------:R-:W-:Y:S01]  /*48e0*/  UIADD3 UR35, UPT, UPT, UR67, 0x40, URZ ;  /* 0x0000004043237890 */ /* 0x000fe2000fffe0ff */
[----:B-1----:R-:W-:Y:S01]  /*48f0*/  @P1 MOV R0, 0x2000 ;  /* 0x0000200000001802 */ /* 0x002fe20000000f00 */
[----:B------:R-:W-:Y:S01]  /*4900*/  UMOV UR10, 0x0 ;  /* 0x00000000000a7882 */ /* 0x000fe20000000000 */
[----:B------:R-:W-:Y:S01]  /*4910*/  UMOV UR11, 0x10000000 ;  /* 0x10000000000b7882 */ /* 0x000fe20000000000 */
[----:B------:R-:W-:Y:S01]  /*4920*/  UMOV UR34, UR66 ;  /* 0x0000004200227c82 */ /* 0x000fe20008000000 */
[----:B------:R-:W-:Y:S01]  /*4930*/  UIADD3 UR26, UPT, UPT, UR66, 0x40, URZ ;  /* 0x00000040421a7890 */ /* 0x000fe2000fffe0ff */
[----:B------:R-:W-:Y:S01]  /*4940*/  IADD3 R10, PT, PT, R10, 0x1, RZ ;  /* 0x000000010a0a7810 */ /* 0x000fe20007ffe0ff */
[----:B------:R-:W-:Y:S01]  /*4950*/  UMOV UR25, UR33 ;  /* 0x0000002100197c82 */ /* 0x000fe20008000000 */
[----:B------:R-:W-:Y:S01]  /*4960*/  UMOV UR28, UR36 ;  /* 0x00000024001c7c82 */ /* 0x000fe20008000000 */
[----:B------:R1:W-:Y:S01]  /*4970*/  UTMALDG.3D [UR32], [UR70], desc[UR10] ;  /* 0x00000a20460075b4 */ /* 0x0003e20008011000 */
[----:B------:R-:W-:Y:S01]  /*4980*/  UMOV UR27, UR35 ;  /* 0x00000023001b7c82 */ /* 0x000fe20008000000 */
[----:B------:R-:W-:Y:S03]  /*4990*/  UPRMT UR4, UR53, 0x654, UR33 ;  /* 0x0000065435047896 */ /* 0x000fe60008000021 */
[----:B------:R1:W-:Y:S01]  /*49a0*/  UTMALDG.3D [UR24], [UR70], desc[UR10] ;  /* 0x00000a18460075b4 */ /* 0x0003e20008011000 */
[----:B------:R1:W-:Y:S05]  /*49b0*/  @P1 SYNCS.ARRIVE.TRANS64.RED.A0TR RZ, [UR30+0x70], R0 ;  /* 0x00007000ffff19a7 */ /* 0x0003ea000830041e */
[----:B------:R-:W-:Y:S01]  /*49c0*/  SYNCS.ARRIVE.TRANS64.RED.A1T0 RZ, [UR4], RZ ;  /* 0x000000ffffff79a7 */ /* 0x000fe20008100404 */
[----:B------:R-:W2:Y:S02]  /*49d0*/  SYNCS.PHASECHK.TRANS64.TRYWAIT P0, [UR30+0x98], R2 ;  /* 0x00009802ff0075a7 */ /* 0x000ea4000800111e */
[----:B-12---:R-:W-:Y:S05]  /*49e0*/  @!P0 BRA `(.L_x_742) ;  /* 0x0000004c00f88947 */ /* 0x006fea0003800000 */
.L_x_826:
[----:B------:R-:W-:Y:S01]  /*49f0*/  UIADD3 UR19, UPT, UPT, UR67, 0x60, URZ ;  /* 0x0000006043137890 */ /* 0x000fe2000fffe0ff */
[C---:B------:R-:W-:Y:S01]  /*4a00*/  ISETP.NE.AND P0, PT, R10.reuse, 0x2, PT ;  /* 0x000000020a00780c */ /* 0x040fe20003f05270 */
[----:B------:R-:W-:Y:S01]  /*4a10*/  UMOV UR4, 0x0 ;  /* 0x0000000000047882 */ /* 0x000fe20000000000 */
[----:B------:R-:W-:Y:S01]  /*4a20*/  UMOV UR5, 0x10000000 ;  /* 0x1000000000057882 */ /* 0x000fe20000000000 */
[----:B------:R-:W-:Y:S01]  /*4a30*/  UMOV UR18, UR66 ;  /* 0x0000004200127c82 */ /* 0x000fe20008000000 */
[----:B------:R-:W-:Y:S01]  /*4a40*/  UMOV UR20, UR36 ;  /* 0x0000002400147c82 */ /* 0x000fe20008000000 */
[----:B------:R-:W-:Y:S01]  /*4a50*/  UIADD3 UR10, UPT, UPT, UR66, 0x40, URZ ;  /* 0x00000040420a7890 */ /* 0x000fe2000fffe0ff */
[----:B-1----:R-:W-:Y:S01]  /*4a60*/  SEL R0, RZ, 0x1, P0 ;  /* 0x00000001ff007807 */ /* 0x002fe20000000000 */
[----:B------:R-:W-:Y:S01]  /*4a70*/  UMOV UR9, UR17 ;  /* 0x0000001100097c82 */ /* 0x000fe20008000000 */
[----:B------:R1:W-:Y:S01]  /*4a80*/  UTMALDG.3D [UR16], [UR62], desc[UR4] ;  /* 0x000004103e0075b4 */ /* 0x0003e20008011000 */
[----:B------:R-:W-:Y:S01]  /*4a90*/  UMOV UR12, UR36 ;  /* 0x00000024000c7c82 */ /* 0x000fe20008000000 */
[----:B------:R-:W-:Y:S01]  /*4aa0*/  UMOV UR11, UR19 ;  /* 0x00000013000b7c82 */ /* 0x000fe20008000000 */
[----:B------:R-:W-:Y:S01]  /*4ab0*/  LOP3.LUT R9, R9, R0, RZ, 0x3c, !PT ;  /* 0x0000000009097212 */ /* 0x000fe200078e3cff */
[----:B------:R-:W-:Y:S01]  /*4ac0*/  UIADD3 UR25, UPT, UPT, UR14, UR54, URZ ;  /* 0x000000360e197290 */ /* 0x000fe2000fffe0ff */
[----:B------:R-:W-:Y:S01]  /*4ad0*/  LOP3.LUT R11, R11, 0x1, RZ, 0x3c, !PT ;  /* 0x000000010b0b7812 */ /* 0x000fe200078e3cff */
[----:B------:R-:W-:Y:S01]  /*4ae0*/  UIADD3 UR26, UPT, UPT, UR15, UR55, URZ ;  /* 0x000000370f1a7290 */ /* 0x000fe2000fffe0ff */
[----:B------:R-:W-:Y:S01]  /*4af0*/  SEL R10, R10, RZ, P0 ;  /* 0x000000ff0a0a7207 */ /* 0x000fe20000000000 */
[----:B------:R1:W-:Y:S01]  /*4b00*/  UTMALDG.3D [UR8], [UR62], desc[UR4] ;  /* 0x000004083e0075b4 */ /* 0x0003e20008011000 */
[----:B------:R1:W-:Y:S01]  /*4b10*/  @P1 SYNCS.ARRIVE.TRANS64.RED.A0TR RZ, [UR30+0x78], R3 ;  /* 0x00007803ffff19a7 */ /* 0x0003e2000830041e */
[----:B------:R-:W-:Y:S01]  /*4b20*/  UPLOP3.LUT UP3, UPT, UPT, UPT, UPT, 0x80, 0x8 ;  /* 0x000000000008789c */ /* 0x000fe20003f6f070 */
[----:B------:R-:W-:Y:S01]  /*4b30*/  UMOV UR36, UR61 ;  /* 0x0000003d00247c82 */ /* 0x000fe20008000000 */
[----:B------:R-:W-:Y:S01]  /*4b40*/  SYNCS.ARRIVE.TRANS64.RED.A1T0 RZ, [UR39], RZ ;  /* 0x000000ffffff79a7 */ /* 0x000fe20008100427 */
[----:B------:R-:W-:Y:S08]  /*4b50*/  BRA.U UP1, `(.L_x_743) ;  /* 0xfffffff5015c7547 */ /* 0x000ff0000b83ffff */
[----:B------:R-:W-:-:S04]  /*4b60*/  SHF.L.U32 R2, R11, 0x1f, RZ ;  /* 0x0000001f0b027819 */ /* 0x000fc800000006ff */
[----:B------:R-:W2:Y:S02]  /*4b70*/  SYNCS.PHASECHK.TRANS64.TRYWAIT P0, [UR30+0x80], R2 ;  /* 0x00008002ff0075a7 */ /* 0x000ea4000800111e */
[----:B--2---:R-:W-:Y:S05]  /*4b80*/  @!P0 BRA `(.L_x_744) ;  /* 0x0000004c00a88947 */ /* 0x004fea0003800000 */
.L_x_828:
[----:B------:R-:W3:Y:S02]  /*4b90*/  SYNCS.PHASECHK.TRANS64.TRYWAIT P0, [UR30+0x88], R2 ;  /* 0x00008802ff0075a7 */ /* 0x000ee4000800111e */
[----:B---3--:R-:W-:Y:S05]  /*4ba0*/  @!P0 BRA `(.L_x_745) ;  /* 0x0000004c00b88947 */ /* 0x008fea0003800000 */
.L_x_830:
[----:B------:R-:W3:Y:S02]  /*4bb0*/  SYNCS.PHASECHK.TRANS64.TRYWAIT P0, [UR30+0x90], R2 ;  /* 0x00009002ff0075a7 */ /* 0x000ee4000800111e */
[----:B---3--:R-:W-:Y:S05]  /*4bc0*/  @!P0 BRA `(.L_x_746) ;  /* 0x0000004c00c88947 */ /* 0x008fea0003800000 */
.L_x_832:
[----:B--2---:R-:W-:-:S07]  /*4bd0*/  MOV R0, UR30 ;  /* 0x0000001e00007c02 */ /* 0x004fce0008000f00 */
.L_x_747:
[----:B--2---:R-:W-:-:S04]  /*4be0*/  SHF.L.U32 R2, R11, 0x1f, RZ ;  /* 0x0000001f0b027819 */ /* 0x004fc800000006ff */
[----:B------:R2:W3:Y:S03]  /*4bf0*/  SYNCS.PHASECHK.TRANS64.TRYWAIT P0, [R0+URZ+0x98], R2 ;  /* 0x00009802000075a7 */ /* 0x0004e600080011ff */
[----:B---3--:R-:W-:Y:S05]  /*4c00*/  @!P0 NANOSLEEP.SYNCS 0x989680 ;  /* 0x009896800000895d */ /* 0x008fea0003900000 */
[----:B------:R-:W3:Y:S02]  /*4c10*/  @!P0 SYNCS.PHASECHK.TRANS64 P0, [R0+URZ+0x98], R2 ;  /* 0x00009802000085a7 */ /* 0x000ee400080010ff */
[----:B-1-3--:R-:W-:Y:S05]  /*4c20*/  @P0 EXIT ;  /* 0x000000000000094d */ /* 0x00afea0003800000 */
[----:B------:R-:W-:Y:S05]  /*4c30*/  BRA `(.L_x_747) ;  /* 0xfffffffc00e87947 */ /* 0x000fea000383ffff */
.L_x_734:
[----:B------:R-:W-:-:S06]  /*4c40*/  UISETP.GE.AND UP0, UPT, UR10, 0x4, UPT ;  /* 0x000000040a00788c */ /* 0x000fcc000bf06270 */
[----:B------:R-:W-:-:S13]  /*4c50*/  PLOP3.LUT P0, PT, PT, PT, UP0, 0x80, 0x8 ;  /* 0x000000000008781c */ /* 0x000fda0003f0f008 */
[----:B-1----:R-:W-:Y:S05]  /*4c60*/  @!P0 EXIT ;  /* 0x000000000000894d */ /* 0x002fea0003800000 */
[----:B------:R-:W-:Y:S01]  /*4c70*/  BAR.SYNC.DEFER_BLOCKING 0x6, 0xa0 ;  /* 0x0182800000007b1d */ /* 0x000fe20000010000 */
[C---:B------:R-:W-:Y:S01]  /*4c80*/  IMAD.SHL.U32 R2, R81.reuse, 0x40, RZ ;  /* 0x0000004051027824 */ /* 0x040fe200078e00ff */
[C---:B------:R-:W-:Y:S01]  /*4c90*/  LOP3.LUT P0, RZ, R81.reuse, 0x2, RZ, 0xc0, !PT ;  /* 0x0000000251ff7812 */ /* 0x040fe2000780c0ff */
[C---:B------:R-:W-:Y:S02]  /*4ca0*/  IMAD.SHL.U32 R72, R81.reuse, 0x8, RZ ;  /* 0x0000000851487824 */ /* 0x040fe400078e00ff */
[----:B------:R-:W-:Y:S02]  /*4cb0*/  HFMA2 R40, -RZ, RZ, 0, 0 ;  /* 0x00000000ff287431 */ /* 0x000fe400000001ff */
[----:B------:R-:W-:Y:S01]  /*4cc0*/  IMAD.U32 R41, R81, 0x10000, RZ ;  /* 0x0001000051297824 */ /* 0x000fe200078e00ff */
[----:B------:R-:W-:Y:S01]  /*4cd0*/  UMOV UR56, 0x400 ;  /* 0x0000040000387882 */ /* 0x000fe20000000000 */
[----:B------:R-:W-:Y:S01]  /*4ce0*/  LOP3.LUT R2, R2, 0x1c0, RZ, 0xc0, !PT ;  /* 0x000001c002027812 */ /* 0x000fe200078ec0ff */
[----:B------:R-:W-:Y:S01]  /*4cf0*/  ULEA UR56, UR53, UR56, 0x18 ;  /* 0x0000003835387291 */ /* 0x000fe2000f8ec0ff */
[----:B------:R-:W-:Y:S01]  /*4d00*/  IMAD.MOV.U32 R80, RZ, RZ, 0x10 ;  /* 0x00000010ff507424 */ /* 0x000fe200078e00ff */
[----:B------:R-:W-:Y:S01]  /*4d10*/  LOP3.LUT R41, R41, 0x600000, RZ, 0xc0, !PT ;  /* 0x0060000029297812 */ /* 0x000fe200078ec0ff */
[----:B------:R-:W-:Y:S01]  /*4d20*/  IMAD.MOV.U32 R79, RZ, RZ, 0x1 ;  /* 0x00000001ff4f7424 */ /* 0x000fe200078e00ff */
[----:B------:R-:W-:Y:S01]  /*4d30*/  LOP3.LUT R2, R2, 0x28, R81, 0xf8, !PT ;  /* 0x0000002802027812 */ /* 0x000fe200078ef851 */
[----:B------:R-:W-:Y:S01]  /*4d40*/  UIADD3 UR4, UPT, UPT, UR56, 0x400, URZ ;  /* 0x0000040038047890 */ /* 0x000fe2000fffe0ff */
[----:B------:R-:W-:Y:S01]  /*4d50*/  IMAD.MOV.U32 R78, RZ, RZ, RZ ;  /* 0x000000ffff4e7224 */ /* 0x000fe200078e00ff */
[----:B------:R-:W-:Y:S01]  /*4d60*/  MOV R77, RZ ;  /* 0x000000ff004d7202 */ /* 0x000fe20000000f00 */
[----:B------:R-:W-:Y:S01]  /*4d70*/  IMAD.MOV.U32 R75, RZ, RZ, RZ ;  /* 0x000000ffff4b7224 */ /* 0x000fe200078e00ff */
[----:B------:R-:W-:Y:S01]  /*4d80*/  LOP3.LUT R72, R2, 0x38, R72, 0x78, !PT ;  /* 0x0000003802487812 */ /* 0x000fe200078e7848 */
[C---:B------:R-:W-:Y:S01]  /*4d90*/  IMAD.SHL.U32 R2, R81.reuse, 0x20, RZ ;  /* 0x0000002051027824 */ /* 0x040fe200078e00ff */
[----:B------:R-:W-:Y:S01]  /*4da0*/  LOP3.LUT R81, R81, 0x60, RZ, 0xc0, !PT ;  /* 0x0000006051517812 */ /* 0x000fe200078ec0ff */
[----:B------:R-:W-:Y:S01]  /*4db0*/  IMAD.U32 R74, RZ, RZ, UR4 ;  /* 0x00000004ff4a7e24 */ /* 0x000fe2000f8e00ff */
[----:B------:R-:W-:Y:S01]  /*4dc0*/  SEL R80, R80, 0xfffffff0, !P0 ;  /* 0xfffffff050507807 */ /* 0x000fe20004000000 */
[----:B------:R-:W1:Y:S01]  /*4dd0*/  LDCU UR58, c[0x0][0x370] ;  /* 0x00006e00ff3a77ac */ /* 0x000e620008000800 */
[----:B------:R-:W-:Y:S01]  /*4de0*/  LOP3.LUT R72, R72, 0xa00, R2, 0xf8, !PT ;  /* 0x00000a0048487812 */ /* 0x000fe200078ef802 */
[----:B------:R-:W2:Y:S01]  /*4df0*/  LDS R0, [UR56+0x160] ;  /* 0x00016038ff007984 */ /* 0x000ea20008000800 */
[----:B------:R-:W3:Y:S01]  /*4e00*/  LDCU UR41, c[0x0][0xb0c] ;  /* 0x00016180ff2977ac */ /* 0x000ee20008000800 */
[----:B------:R-:W4:Y:S01]  /*4e10*/  LDCU UR52, c[0x0][0xb20] ;  /* 0x00016400ff3477ac */ /* 0x000f220008000800 */
[----:B------:R-:W1:Y:S01]  /*4e20*/  LDCU UR40, c[0x0][0xb30] ;  /* 0x00016600ff2877ac */ /* 0x000e620008000800 */
[----:B------:R-:W1:Y:S01]  /*4e30*/  LDCU.64 UR38, c[0x0][0xb28] ;  /* 0x00016500ff2677ac */ /* 0x000e620008000a00 */
[----:B------:R-:W1:Y:S01]  /*4e40*/  LDCU.128 UR44, c[0x0][0xb10] ;  /* 0x00016200ff2c77ac */ /* 0x000e620008000c00 */
[----:B------:R-:W1:Y:S01]  /*4e50*/  LDCU UR57, c[0x0][0x374] ;  /* 0x00006e80ff3977ac */ /* 0x000e620008000800 */
[----:B------:R-:W-:Y:S01]  /*4e60*/  UMOV UR60, URZ ;  /* 0x000000ff003c7c82 */ /* 0x000fe20008000000 */
[----:B------:R-:W-:Y:S01]  /*4e70*/  UMOV UR62, URZ ;  /* 0x000000ff003e7c82 */ /* 0x000fe20008000000 */
[----:B-1234-:R-:W-:-:S07]  /*4e80*/  IADD3 R41, PT, PT, R0, R41, RZ ;  /* 0x0000002900297210 */ /* 0x01efce0007ffe0ff */
.L_x_785:
[----:B------:R-:W-:Y:S02]  /*4e90*/  LEA R3, R75, UR56, 0x3 ;  /* 0x000000384b037c11 */ /* 0x000fe4000f8e18ff */
[----:B------:R-:W-:Y:S02]  /*4ea0*/  SHF.L.U32 R0, R77, 0x1f, RZ ;  /* 0x0000001f4d007819 */ /* 0x000fe400000006ff */
[----:B-1----:R-:W-:Y:S02]  /*4eb0*/  LEA R4, R75, UR56, 0x4 ;  /* 0x000000384b047c11 */ /* 0x002fe4000f8e20ff */
[----:B------:R-:W1:Y:S02]  /*4ec0*/  SYNCS.PHASECHK.TRANS64.TRYWAIT P0, [R3+URZ+0xb0], R0 ;  /* 0x0000b000030075a7 */ /* 0x000e6400080011ff */
[----:B-1----:R-:W-:Y:S05]  /*4ed0*/  @!P0 BRA `(.L_x_748) ;  /* 0x0000004c001c8947 */ /* 0x002fea0003800000 */
.L_x_833:
        /* <DEDUP_REMOVED lines=11> */
[----:B------:R-:W-:Y:S01]  /*4f90*/  PLOP3.LUT P0, PT, PT, PT, UP1, 0x80, 0x8 ;  /* 0x000000000008781c */ /* 0x000fe20003f0f018 */
[----:B------:R-:W-:Y:S11]  /*4fa0*/  UP2UR UR61, UPR, URZ, 0x2 ;  /* 0x00000002ff3d7883 */ /* 0x000ff60008000000 */
[----:B------:R-:W-:Y:S01]  /*4fb0*/  @!UPT UIADD3 URZ, UPT, UPT, URZ, URZ, URZ ;  /* 0x000000fffffff290 */ /* 0x000fe2000fffe0ff */
        /* <DEDUP_REMOVED lines=13> */
[----:B------:R-:W-:Y:S02]  /*5090*/  UIMAD.WIDE.U32 UR14, UR57, UR47, URZ ;  /* 0x0000002f390e72a5 */ /* 0x000fe4000f8e00ff */
[----:B------:R-:W-:Y:S02]  /*50a0*/  UISETP.NE.AND UP0, UPT, UR46, 0x1, UPT ;  /* 0x000000012e00788c */ /* 0x000fe4000bf05270 */
[----:B------:R-:W-:Y:S02]  /*50b0*/  USHF.R.U32.HI UR15, URZ, UR52, UR15 ;  /* 0x00000034ff0f7299 */ /* 0x000fe4000801160f */
[----:B------:R-:W-:Y:S02]  /*50c0*/  UIMAD.WIDE.U32 UR18, UR58, UR44, URZ ;  /* 0x0000002c3a1272a5 */ /* 0x000fe4000f8e00ff */
[----:B------:R-:W-:Y:S02]  /*50d0*/  UIMAD.WIDE.U32 UR20, UR42, UR47, URZ ;  /* 0x0000002f2a1472a5 */ /* 0x000fe4000f8e00ff */
[----:B------:R-:W-:Y:S02]  /*50e0*/  USEL UR4, UR57, UR15, !UP0 ;  /* 0x0000000f39047287 */ /* 0x000fe4000c000000 */
[----:B------:R-:W-:Y:S02]  /*50f0*/  UISETP.NE.AND UP2, UPT, UR37, 0x1, UPT ;  /* 0x000000012500788c */ /* 0x000fe4000bf45270 */
[----:B------:R-:W-:Y:S02]  /*5100*/  USHF.R.U32.HI UR14, URZ, UR45, UR19 ;  /* 0x0000002dff0e7299 */ /* 0x000fe40008011613 */
[----:B------:R-:W-:Y:S02]  /*5110*/  USHF.R.U32.HI UR15, URZ, UR52, UR21 ;  /* 0x00000034ff0f7299 */ /* 0x000fe40008011615 */
[----:B------:R-:W-:Y:S02]  /*5120*/  UIMAD.WIDE.U32 UR18, UR4, UR38, URZ ;  /* 0x00000026041272a5 */ /* 0x000fe4000f8e00ff */
[----:B------:R-:W-:Y:S02]  /*5130*/  UISETP.NE.AND UP1, UPT, UR41, 0x1, UPT ;  /* 0x000000012900788c */ /* 0x000fe4000bf25270 */
[----:B------:R-:W-:Y:S02]  /*5140*/  UIMAD.WIDE.U32 UR16, UR43, UR44, URZ ;  /* 0x0000002c2b1072a5 */ /* 0x000fe4000f8e00ff */
[----:B------:R-:W-:Y:S02]  /*5150*/  USEL UR8, UR42, UR15, !UP0 ;  /* 0x0000000f2a087287 */ /* 0x000fe4000c000000 */
[----:B------:R-:W-:Y:S02]  /*5160*/  USEL UR9, UR58, UR14, !UP1 ;  /* 0x0000000e3a097287 */ /* 0x000fe4000c800000 */
[----:B------:R-:W-:Y:S02]  /*5170*/  USHF.R.U32.HI UR14, URZ, UR45, UR17 ;  /* 0x0000002dff0e7299 */ /* 0x000fe40008011611 */
[----:B------:R-:W-:Y:S02]  /*5180*/  UIMAD.WIDE.U32 UR16, UR9, UR38, URZ ;  /* 0x00000026091072a5 */ /* 0x000fe4000f8e00ff */
[----:B------:R-:W-:Y:S02]  /*5190*/  USEL UR5, UR43, UR14, !UP1 ;  /* 0x0000000e2b057287 */ /* 0x000fe4000c800000 */
[----:B------:R-:W-:Y:S02]  /*51a0*/  @UP2 USHF.R.U32.HI UR9, URZ, UR39, UR17 ;  /* 0x00000027ff092299 */ /* 0x000fe40008011611 */
[----:B------:R-:W-:Y:S02]  /*51b0*/  UIMAD.WIDE.U32 UR12, UR8, UR38, URZ ;  /* 0x00000026080c72a5 */ /* 0x000fe4000f8e00ff */
[----:B------:R-:W-:Y:S02]  /*51c0*/  UIMAD UR6, UR37, UR9, URZ ;  /* 0x00000009250672a4 */ /* 0x000fe4000f8e02ff */
[----:B------:R-:W-:Y:S01]  /*51d0*/  USHF.R.U32.HI UR11, URZ, UR39, UR13 ;  /* 0x00000027ff0b7299 */ /* 0x000fe2000801160d */
[----:B------:R-:W-:Y:S02]  /*51e0*/  UMOV UR15, UR19 ;  /* 0x00000013000f7c82 */ /* 0x000fe40008000000 */
[----:B------:R-:W-:Y:S02]  /*51f0*/  @UP2 USHF.R.U32.HI UR4, URZ, UR39, UR15 ;  /* 0x00000027ff042299 */ /* 0x000fe4000801160f */
[----:B------:R-:W-:Y:S02]  /*5200*/  USEL UR12, UR8, UR11, !UP2 ;  /* 0x0000000b080c7287 */ /* 0x000fe4000d000000 */
[----:B------:R-:W-:Y:S02]  /*5210*/  UIMAD UR4, UR37, UR4, URZ ;  /* 0x00000004250472a4 */ /* 0x000fe4000f8e02ff */
[----:B------:R-:W-:Y:S02]  /*5220*/  UIADD3 UR11, UPT, UPT, -UR12, URZ, URZ ;  /* 0x000000ff0c0b7290 */ /* 0x000fe4000fffe1ff */
[----:B------:R-:W-:Y:S02]  /*5230*/  UISETP.GE.AND UP0, UPT, UR8, UR4, UPT ;  /* 0x000000040800728c */ /* 0x000fe4000bf06270 */
[----:B------:R-:W-:Y:S02]  /*5240*/  UIMAD UR11, UR37, UR11, UR8 ;  /* 0x0000000b250b72a4 */ /* 0x000fe4000f8e0208 */
[----:B------:R-:W-:Y:S02]  /*5250*/  UISETP.GE.OR UP0, UPT, UR5, UR6, UP0 ;  /* 0x000000060500728c */ /* 0x000fe40008706670 */
[----:B------:R-:W-:Y:S02]  /*5260*/  UIMAD.WIDE.U32 UR6, UR5, UR38, URZ ;  /* 0x00000026050672a5 */ /* 0x000fe4000f8e00ff */
[----:B------:R-:W-:Y:S04]  /*5270*/  UIADD3 UR6, UPT, UPT, -UR8, URZ, URZ ;  /* 0x000000ff08067290 */ /* 0x000fe8000fffe1ff */
[----:B------:R-:W-:Y:S03]  /*5280*/  UIMAD UR42, UR46, UR6, UR42 ;  /* 0x000000062e2a72a4 */ /* 0x000fe6000f8e022a */
[----:B------:R-:W-:Y:S02]  /*5290*/  @!UP0 USHF.R.U32.HI UR4, URZ, UR39, UR7 ;  /* 0x00000027ff048299 */ /* 0x000fe40008011607 */
[----:B------:R-:W-:Y:S02]  /*52a0*/  UIADD3 UR7, UPT, UPT, -UR5, URZ, URZ ;  /* 0x000000ff05077290 */ /* 0x000fe4000fffe1ff */
[----:B------:R-:W-:Y:S02]  /*52b0*/  @!UP0 USEL UR4, UR5, UR4, !UP2 ;  /* 0x0000000405048287 */ /* 0x000fe4000d000000 */
[----:B------:R-:W-:Y:S02]  /*52c0*/  UIMAD UR43, UR41, UR7, UR43 ;  /* 0x00000007292b72a4 */ /* 0x000fe4000f8e022b */
[----:B------:R-:W-:Y:S02]  /*52d0*/  @!UP0 UIMAD UR10, UR9, UR11, UR4 ;  /* 0x0000000b090a82a4 */ /* 0x000fe4000f8e0204 */
[----:B------:R-:W-:Y:S04]  /*52e0*/  @!UP0 UIADD3 UR11, UPT, UPT, UR12, -UR4, URZ ;  /* 0x800000040c0b8290 */ /* 0x000fe8000fffe0ff */
[----:B------:R-:W-:Y:S03]  /*52f0*/  @!UP0 UIMAD UR8, UR11, UR37, UR5 ;  /* 0x000000250b0882a4 */ /* 0x000fe6000f8e0205 */
[----:B------:R-:W-:Y:S02]  /*5300*/  @!UP0 UMOV UR5, UR10 ;  /* 0x0000000a00058c82 */ /* 0x000fe40008000000 */
[----:B------:R-:W-:Y:S02]  /*5310*/  UIMAD UR43, UR5, UR41, UR43 ;  /* 0x00000029052b72a4 */ /* 0x000fe4000f8e022b */
[----:B------:R-:W-:Y:S11]  /*5320*/  UIMAD UR42, UR8, UR46, UR42 ;  /* 0x0000002e082a72a4 */ /* 0x000ff6000f8e022a */
[----:B------:R-:W-:Y:S01]  /*5330*/  @!UPT UIADD3 URZ, UPT, UPT, URZ, URZ, URZ ;  /* 0x000000fffffff290 */ /* 0x000fe2000fffe0ff */
.L_x_749:
[----:B------:R-:W-:Y:S01]  /*5340*/  UISETP.NE.AND UP0, UPT, UR40, 0x1, UPT ;  /* 0x000000012800788c */ /* 0x000fe2000bf05270 */
[----:B------:R-:W-:Y:S01]  /*5350*/  LOP3.LUT P0, RZ, R74, 0x3f0, RZ, 0xc0, !PT ;  /* 0x000003f04aff7812 */ /* 0x000fe2000780c0ff */
[----:B------:R-:W-:Y:S01]  /*5360*/  USHF.L.U32 UR49, UR26, 0x7, URZ ;  /* 0x000000071a317899 */ /* 0x000fe200080006ff */
[----:B------:R-:W-:Y:S01]  /*5370*/  BSSY.RECONVERGENT B6, `(.L_x_750) ;  /* 0x0000032000067945 */ /* 0x000fe20003800200 */
[----:B------:R-:W-:Y:S01]  /*5380*/  USHF.L.U32 UR50, UR25, 0x7, URZ ;  /* 0x0000000719327899 */ /* 0x000fe200080006ff */
[----:B------:R-:W-:Y:S06]  /*5390*/  IADD3 R75, PT, PT, R75, 0x1, RZ ;  /* 0x000000014b4b7810 */ /* 0x000fec0007ffe0ff */
[----:B------:R-:W2:Y:S01]  /*53a0*/  @!UP0 LDCU.128 UR8, c[0x0][0xb10] ;  /* 0x00016200ff0887ac */ /* 0x000ea20008000c00 */
[----:B------:R-:W3:Y:S01]  /*53b0*/  @!UP0 LDCU UR5, c[0x0][0xb0c] ;  /* 0x00016180ff0587ac */ /* 0x000ee20008000800 */
[----:B------:R-:W4:Y:S01]  /*53c0*/  @!UP0 LDCU UR4, c[0x0][0xb20] ;  /* 0x00016400ff0487ac */ /* 0x000f220008000800 */
[----:B--2---:R-:W-:Y:S02]  /*53d0*/  UIMAD.WIDE.U32 UR6, UR43, UR8, URZ ;  /* 0x000000082b0672a5 */ /* 0x004fe4000f8e00ff */
[----:B------:R-:W-:Y:S02]  /*53e0*/  UIMAD.WIDE.U32 UR12, UR42, UR11, URZ ;  /* 0x0000000b2a0c72a5 */ /* 0x000fe4000f8e00ff */
[----:B------:R-:W-:Y:S02]  /*53f0*/  @!UP0 UISETP.NE.AND UP1, UPT, UR10, 0x1, UPT ;  /* 0x000000010a00888c */ /* 0x000fe4000bf25270 */
[----:B------:R-:W-:Y:S02]  /*5400*/  @!UP0 USHF.R.U32.HI UR7, URZ, UR9, UR7 ;  /* 0x00000009ff078299 */ /* 0x000fe40008011607 */
[----:B---3--:R-:W-:Y:S02]  /*5410*/  @!UP0 UISETP.NE.AND UP2, UPT, UR5, 0x1, UPT ;  /* 0x000000010500888c */ /* 0x008fe4000bf45270 */
[----:B----4-:R-:W-:Y:S02]  /*5420*/  @!UP0 USHF.R.U32.HI UR4, URZ, UR4, UR13 ;  /* 0x00000004ff048299 */ /* 0x010fe4000801160d */
[----:B------:R-:W-:Y:S02]  /*5430*/  @!UP0 USEL UR7, UR43, UR7, !UP2 ;  /* 0x000000072b078287 */ /* 0x000fe4000d000000 */
[----:B------:R-:W-:Y:S04]  /*5440*/  @!UP0 USEL UR6, UR42, UR4, !UP1 ;  /* 0x000000042a068287 */ /* 0x000fe8000c800000 */
[----:B------:R-:W-:Y:S02]  /*5450*/  @!UP0 UIADD3 UR4, UPT, UPT, -UR7, UR6, URZ ;  /* 0x0000000607048290 */ /* 0x000fe4000fffe1ff */
[----:B------:R-:W-:Y:S02]  /*5460*/  @!UP0 UIADD3 UR6, UPT, UPT, UR7, -UR6, URZ ;  /* 0x8000000607068290 */ /* 0x000fe4000fffe0ff */
[----:B------:R-:W-:Y:S02]  /*5470*/  @!UP0 UIMAD UR43, UR4, UR5, UR43 ;  /* 0x00000005042b82a4 */ /* 0x000fe4000f8e022b */
[----:B------:R-:W-:Y:S01]  /*5480*/  @!UP0 UIMAD UR42, UR6, UR10, UR42 ;  /* 0x0000000a062a82a4 */ /* 0x000fe2000f8e022a */
[----:B------:R-:W-:Y:S11]  /*5490*/  @!P0 BRA `(.L_x_751) ;  /* 0x00000000007c8947 */ /* 0x000ff60003800000 */
[----:B------:R-:W2:Y:S01]  /*54a0*/  LDCU.64 UR8, c[0x4][0xc0] ;  /* 0x01001800ff0877ac */ /* 0x000ea20008000a00 */
[----:B------:R-:W-:Y:S01]  /*54b0*/  MOV R2, 0xd0 ;  /* 0x000000d000027802 */ /* 0x000fe20000000f00 */
[----:B------:R-:W-:Y:S02]  /*54c0*/  HFMA2 R12, -RZ, RZ, 0, 5.9604644775390625e-08 ;  /* 0x00000001ff0c7431 */ /* 0x000fe400000001ff */
[----:B------:R-:W-:Y:S01]  /*54d0*/  IMAD.MOV.U32 R8, RZ, RZ, 0x70 ;  /* 0x00000070ff087424 */ /* 0x000fe200078e00ff */
[----:B------:R3:W4:Y:S01]  /*54e0*/  LDC.64 R14, c[0x4][R2] ;  /* 0x01000000020e7b82 */ /* 0x0007220000000a00 */
[----:B------:R-:W5:Y:S01]  /*54f0*/  LDCU.64 UR6, c[0x4][0xc8] ;  /* 0x01001900ff0677ac */ /* 0x000f620008000a00 */
[----:B------:R-:W-:Y:S01]  /*5500*/  IMAD.MOV.U32 R13, RZ, RZ, RZ ;  /* 0x000000ffff0d7224 */ /* 0x000fe200078e00ff */
[----:B------:R-:W1:Y:S01]  /*5510*/  LDCU.64 UR4, c[0x4][0x40] ;  /* 0x01000800ff0477ac */ /* 0x000e620008000a00 */
[----:B--2---:R-:W-:Y:S01]  /*5520*/  MOV R5, UR9 ;  /* 0x0000000900057c02 */ /* 0x004fe20008000f00 */
[----:B------:R-:W-:Y:S01]  /*5530*/  IMAD.U32 R4, RZ, RZ, UR8 ;  /* 0x00000008ff047e24 */ /* 0x000fe2000f8e00ff */
[----:B-----5:R-:W-:Y:S01]  /*5540*/  MOV R7, UR7 ;  /* 0x0000000700077c02 */ /* 0x020fe20008000f00 */
[----:B------:R-:W-:Y:S01]  /*5550*/  IMAD.U32 R6, RZ, RZ, UR6 ;  /* 0x00000006ff067e24 */ /* 0x000fe2000f8e00ff */
[----:B-1----:R-:W-:Y:S01]  /*5560*/  MOV R11, UR5 ;  /* 0x00000005000b7c02 */ /* 0x002fe20008000f00 */
[----:B------:R-:W-:Y:S02]  /*5570*/  IMAD.U32 R10, RZ, RZ, UR4 ;  /* 0x00000004ff0a7e24 */ /* 0x000fe4000f8e00ff */
[----:B------:R-:W-:Y:S07]  /*5580*/  LEPC R20, `(.L_x_752) ;  /* 0x000000001014794e */ /* 0x000fee0000000000 */
[----:B---34-:R-:W-:Y:S05]  /*5590*/  CALL.ABS.NOINC R14 ;  /* 0x000000000e007343 */ /* 0x018fea0003c00000 */
.L_x_752:
[----:B------:R-:W1:Y:S01]  /*55a0*/  LDCU.64 UR8, c[0x4][0xc0] ;  /* 0x01001800ff0877ac */ /* 0x000e620008000a00 */
[----:B------:R-:W2:Y:S01]  /*55b0*/  LDC.64 R2, c[0x4][R2] ;  /* 0x0100000002027b82 */ /* 0x000ea20000000a00 */
[----:B------:R-:W-:Y:S02]  /*55c0*/  HFMA2 R12, -RZ, RZ, 0, 5.9604644775390625e-08 ;  /* 0x00000001ff0c7431 */ /* 0x000fe400000001ff */
[----:B------:R-:W-:Y:S02]  /*55d0*/  IMAD.MOV.U32 R8, RZ, RZ, 0x70 ;  /* 0x00000070ff087424 */ /* 0x000fe400078e00ff */
[----:B------:R-:W-:Y:S01]  /*55e0*/  IMAD.MOV.U32 R13, RZ, RZ, RZ ;  /* 0x000000ffff0d7224 */ /* 0x000fe200078e00ff */
[----:B------:R-:W3:Y:S01]  /*55f0*/  LDCU.64 UR6, c[0x4][0xc8] ;  /* 0x01001900ff0677ac */ /* 0x000ee20008000a00 */
[----:B------:R-:W4:Y:S01]  /*5600*/  LDCU.64 UR4, c[0x4][0x40] ;  /* 0x01000800ff0477ac */ /* 0x000f220008000a00 */
[----:B-1----:R-:W-:Y:S02]  /*5610*/  MOV R4, UR8 ;  /* 0x0000000800047c02 */ /* 0x002fe40008000f00 */
[----:B------:R-:W-:Y:S02]  /*5620*/  MOV R5, UR9 ;  /* 0x0000000900057c02 */ /* 0x000fe40008000f00 */
[----:B---3--:R-:W-:Y:S01]  /*5630*/  MOV R7, UR7 ;  /* 0x0000000700077c02 */ /* 0x008fe20008000f00 */
[----:B------:R-:W-:Y:S01]  /*5640*/  IMAD.U32 R6, RZ, RZ, UR6 ;  /* 0x00000006ff067e24 */ /* 0x000fe2000f8e00ff */
[----:B----4-:R-:W-:Y:S01]  /*5650*/  MOV R11, UR5 ;  /* 0x00000005000b7c02 */ /* 0x010fe20008000f00 */
[----:B------:R-:W-:Y:S02]  /*5660*/  IMAD.U32 R10, RZ, RZ, UR4 ;  /* 0x00000004ff0a7e24 */ /* 0x000fe4000f8e00ff */
[----:B------:R-:W-:Y:S07]  /*5670*/  LEPC R20, `(.L_x_751) ;  /* 0x000000001014794e */ /* 0x000fee0000000000 */
[----:B--2---:R-:W-:Y:S05]  /*5680*/  CALL.ABS.NOINC R2 ;  /* 0x0000000002007343 */ /* 0x004fea0003c00000 */
.L_x_751:
[----:B------:R-:W-:Y:S05]  /*5690*/  BSYNC.RECONVERGENT B6 ;  /* 0x0000000000067941 */ /* 0x000fea0003800200 */
.L_x_750:
[----:B------:R-:W-:Y:S01]  /*56a0*/  FSETP.NEU.AND P0, PT, R45, RZ, PT ;  /* 0x000000ff2d00720b */ /* 0x000fe20003f0d000 */
[----:B------:R-:W-:Y:S01]  /*56b0*/  IMAD.SHL.U32 R47, R72, 0x2, RZ ;  /* 0x00000002482f7824 */ /* 0x000fe200078e00ff */
[----:B------:R-:W-:Y:S01]  /*56c0*/  LOP3.LUT R79, R79, 0x1, RZ, 0x3c, !PT ;  /* 0x000000014f4f7812 */ /* 0x000fe200078e3cff */
[----:B------:R-:W-:Y:S01]  /*56d0*/  IMAD.MOV.U32 R56, RZ, RZ, 0x1 ;  /* 0x00000001ff387424 */ /* 0x000fe200078e00ff */
[C---:B------:R-:W-:Y:S01]  /*56e0*/  LEA R44, R40.reuse, UR56, 0x3 ;  /* 0x00000038282c7c11 */ /* 0x040fe2000f8e18ff */
[----:B------:R-:W-:Y:S01]  /*56f0*/  IMAD R43, R40, 0x80, R41 ;  /* 0x00000080282b7824 */ /* 0x000fe200078e0229 */
[----:B------:R-:W-:Y:S01]  /*5700*/  CS2R R70, SRZ ;  /* 0x0000000000467805 */ /* 0x000fe2000001ff00 */
[----:B------:R-:W-:Y:S01]  /*5710*/  IMAD.MOV.U32 R46, RZ, RZ, RZ ;  /* 0x000000ffff2e7224 */ /* 0x000fe200078e00ff */
[----:B------:R-:W-:Y:S02]  /*5720*/  CS2R R68, SRZ ;  /* 0x0000000000447805 */ /* 0x000fe4000001ff00 */
[----:B------:R-:W-:Y:S02]  /*5730*/  CS2R R62, SRZ ;  /* 0x00000000003e7805 */ /* 0x000fe4000001ff00 */
[----:B------:R-:W-:Y:S02]  /*5740*/  CS2R R60, SRZ ;  /* 0x00000000003c7805 */ /* 0x000fe4000001ff00 */
[----:B------:R-:W-:Y:S02]  /*5750*/  CS2R R54, SRZ ;  /* 0x0000000000367805 */ /* 0x000fe4000001ff00 */
[----:B------:R-:W-:Y:S02]  /*5760*/  CS2R R52, SRZ ;  /* 0x0000000000347805 */ /* 0x000fe4000001ff00 */
[----:B-1----:R-:W-:Y:S02]  /*5770*/  @P0 SHF.L.U32 R0, R79, 0x1f, RZ ;  /* 0x0000001f4f000819 */ /* 0x002fe400000006ff */
[----:B------:R-:W-:Y:S02]  /*5780*/  CS2R R50, SRZ ;  /* 0x0000000000327805 */ /* 0x000fe4000001ff00 */
[----:B------:R-:W-:Y:S01]  /*5790*/  CS2R R48, SRZ ;  /* 0x0000000000307805 */ /* 0x000fe2000001ff00 */
[----:B------:R-:W-:Y:S01]  /*57a0*/  VIADD R76, R47, UR56 ;  /* 0x000000382f4c7c36 */ /* 0x000fe20008000000 */
[----:B------:R1:W2:Y:S02]  /*57b0*/  @P0 SYNCS.PHASECHK.TRANS64.TRYWAIT P2, [UR56+0x60], R0 ;  /* 0x00006000ff0005a7 */ /* 0x0002a40008041138 */
[----:B-1----:R-:W-:Y:S04]  /*57c0*/  SHF.L.U32 R0, R78, 0x1f, RZ ;  /* 0x0000001f4e007819 */ /* 0x002fe800000006ff */
[----:B------:R1:W3:Y:S01]  /*57d0*/  SYNCS.PHASECHK.TRANS64.TRYWAIT P1, [R44+URZ+0xd0], R0 ;  /* 0x0000d0002c0075a7 */ /* 0x0002e200080211ff */
[----:B--2---:R-:W-:Y:S01]  /*57e0*/  @P0 SEL R56, RZ, 0x1, !P2 ;  /* 0x00000001ff380807 */ /* 0x004fe20005000000 */
[----:B-1----:R-:W-:Y:S06]  /*57f0*/  @!P0 BRA `(.L_x_753) ;  /* 0x0000000000308947 */ /* 0x002fec0003800000 */
[----:B------:R-:W-:Y:S02]  /*5800*/  ISETP.NE.AND P0, PT, R56, RZ, PT ;  /* 0x000000ff3800720c */ /* 0x000fe40003f05270 */
[----:B------:R-:W-:Y:S11]  /*5810*/  LEA R68, R80, R76, 0x1 ;  /* 0x0000004c50447211 */ /* 0x000ff600078e08ff */
[----:B------:R-:W-:Y:S05]  /*5820*/  @P0 BRA `(.L_x_754) ;  /* 0x00000000000c0947 */ /* 0x000fea0003800000 */
[----:B------:R-:W-:Y:S04]  /*5830*/  SHF.L.U32 R3, R79, 0x1f, RZ ;  /* 0x0000001f4f037819 */ /* 0x000fe800000006ff */
[----:B------:R-:W1:Y:S02]  /*5840*/  SYNCS.PHASECHK.TRANS64.TRYWAIT P0, [UR56+0x60], R3 ;  /* 0x00006003ff0075a7 */ /* 0x000e640008001138 */
[----:B-1----:R-:W-:Y:S05]  /*5850*/  @!P0 BRA `(.L_x_755) ;  /* 0x0000004000d08947 */ /* 0x002fea0003800000 */
.L_x_754:
[----:B------:R-:W-:Y:S05]  /*5860*/  WARPSYNC.ALL ;  /* 0x0000000000007948 */ /* 0x000fea0003800000 */
[----:B------:R2:W4:Y:S01]  /*5870*/  LDSM.16.MT88.4 R60, [R68+0x400] ;  /* 0x00040000443c783b */ /* 0x0005220000004200 */
[----:B------:R-:W-:Y:S03]  /*5880*/  MOV R46, 0x1 ;  /* 0x00000001002e7802 */ /* 0x000fe60000000f00 */
[----:B------:R-:W1:Y:S04]  /*5890*/  LDSM.16.MT88.4 R68, [R68+0xc00] ;  /* 0x000c00004444783b */ /* 0x000e680000004200 */
[----:B------:R2:W1:Y:S04]  /*58a0*/  LDSM.16.MT88.4 R48, [R47+UR56+0x400] ;  /* 0x000400382f30783b */ /* 0x0004680008004200 */
[----:B------:R2:W1:Y:S02]  /*58b0*/  LDSM.16.MT88.4 R52, [R47+UR56+0xc00] ;  /* 0x000c00382f34783b */ /* 0x0004640008004200 */
.L_x_753:
[----:B-1----:R-:W-:Y:S04]  /*58c0*/  SHF.R.U32.HI R2, RZ, 0x15, R43 ;  /* 0x00000015ff027819 */ /* 0x002fe8000001162b */
[----:B------:R-:W-:Y:S01]  /*58d0*/  LOP3.LUT P0, RZ, R2, 0x3, R73, 0x48, !PT ;  /* 0x0000000302ff7812 */ /* 0x000fe20007804849 */
[----:B------:R-:W-:Y:S01]  /*58e0*/  @!UPT UIADD3 URZ, UPT, UPT, URZ, URZ, URZ ;  /* 0x000000fffffff290 */ /* 0x000fe2000fffe0ff */
[----:B---3--:R-:W-:Y:S11]  /*58f0*/  @P1 BRA `(.L_x_756) ;  /* 0x0000000000081947 */ /* 0x008ff60003800000 */
[----:B------:R-:W1:Y:S02]  /*5900*/  SYNCS.PHASECHK.TRANS64.TRYWAIT P1, [R44+URZ+0xd0], R0 ;  /* 0x0000d0002c0075a7 */ /* 0x000e6400080211ff */
[----:B-1----:R-:W-:Y:S05]  /*5910*/  @!P1 BRA `(.L_x_757) ;  /* 0x0000004000b89947 */ /* 0x002fea0003800000 */
.L_x_756:
[----:B------:R-:W-:Y:S05]  /*5920*/  @!P0 BRA `(.L_x_758) ;  /* 0x0000000000408947 */ /* 0x000fea0003800000 */
[----:B------:R-:W3:Y:S01]  /*5930*/  LDCU.64 UR8, c[0x4][0xb0] ;  /* 0x01001600ff0877ac */ /* 0x000ee20008000a00 */
[----:B------:R-:W-:Y:S01]  /*5940*/  MOV R3, 0xd0 ;  /* 0x000000d000037802 */ /* 0x000fe20000000f00 */
[----:B------:R-:W-:Y:S02]  /*5950*/  HFMA2 R12, -RZ, RZ, 0, 5.9604644775390625e-08 ;  /* 0x00000001ff0c7431 */ /* 0x000fe400000001ff */
[----:B------:R-:W-:Y:S02]  /*5960*/  IMAD.MOV.U32 R8, RZ, RZ, 0x192 ;  /* 0x00000192ff087424 */ /* 0x000fe400078e00ff */
[----:B------:R-:W-:Y:S01]  /*5970*/  IMAD.MOV.U32 R13, RZ, RZ, RZ ;  /* 0x000000ffff0d7224 */ /* 0x000fe200078e00ff */
[----:B------:R-:W5:Y:S01]  /*5980*/  LDCU.64 UR6, c[0x4][0xb8] ;  /* 0x01001700ff0677ac */ /* 0x000f620008000a00 */
[----:B------:R-:W1:Y:S01]  /*5990*/  LDC.64 R2, c[0x4][R3] ;  /* 0x0100000003027b82 */ /* 0x000e620000000a00 */
[----:B------:R-:W2:Y:S01]  /*59a0*/  LDCU.64 UR4, c[0x4][0x48] ;  /* 0x01000900ff0477ac */ /* 0x000ea20008000a00 */
[----:B---3--:R-:W-:Y:S01]  /*59b0*/  MOV R5, UR9 ;  /* 0x0000000900057c02 */ /* 0x008fe20008000f00 */
[----:B------:R-:W-:Y:S01]  /*59c0*/  IMAD.U32 R4, RZ, RZ, UR8 ;  /* 0x00000008ff047e24 */ /* 0x000fe2000f8e00ff */
[----:B-----5:R-:W-:Y:S01]  /*59d0*/  MOV R7, UR7 ;  /* 0x0000000700077c02 */ /* 0x020fe20008000f00 */
[----:B------:R-:W-:Y:S01]  /*59e0*/  IMAD.U32 R6, RZ, RZ, UR6 ;  /* 0x00000006ff067e24 */ /* 0x000fe2000f8e00ff */
[----:B--2---:R-:W-:Y:S01]  /*59f0*/  MOV R11, UR5 ;  /* 0x00000005000b7c02 */ /* 0x004fe20008000f00 */
[----:B------:R-:W-:Y:S02]  /*5a00*/  IMAD.U32 R10, RZ, RZ, UR4 ;  /* 0x00000004ff0a7e24 */ /* 0x000fe4000f8e00ff */
[----:B------:R-:W-:Y:S07]  /*5a10*/  LEPC R20, `(.L_x_758) ;  /* 0x000000001014794e */ /* 0x000fee0000000000 */
[----:B-1--4-:R-:W-:Y:S05]  /*5a20*/  CALL.ABS.NOINC R2 ;  /* 0x0000000002007343 */ /* 0x012fea0003c00000 */
.L_x_758:
[----:B------:R-:W-:Y:S05]  /*5a30*/  WARPSYNC.ALL ;  /* 0x0000000000007948 */ /* 0x000fea0003800000 */
[C---:B------:R-:W-:Y:S01]  /*5a40*/  R2UR UR4, R43.reuse ;  /* 0x000000002b0472ca */ /* 0x040fe200000e0000 */
[----:B-1----:R-:W-:Y:S05]  /*5a50*/  VIADD R0, R43, 0x100000 ;  /* 0x001000002b007836 */ /* 0x002fea0000000000 */
[----:B------:R-:W-:Y:S04]  /*5a60*/  SHF.R.U32.HI R0, RZ, 0x15, R0 ;  /* 0x00000015ff007819 */ /* 0x000fe80000011600 */
[----:B------:R-:W-:Y:S03]  /*5a70*/  LOP3.LUT P0, RZ, R0, 0x3, R73, 0x48, !PT ;  /* 0x0000000300ff7812 */ /* 0x000fe60007804849 */
[----:B------:R-:W1:Y:S10]  /*5a80*/  LDTM.16dp256bit.x4 R24, tmem[UR4] ;  /* 0x00000004001879ee */ /* 0x000e740008120000 */
[----:B-1----:R-:W-:Y:S05]  /*5a90*/  @!P0 BRA `(.L_x_759) ;  /* 0x0000000000408947 */ /* 0x002fea0003800000 */
[----:B------:R-:W1:Y:S01]  /*5aa0*/  LDCU.64 UR8, c[0x4][0xb0] ;  /* 0x01001600ff0877ac */ /* 0x000e620008000a00 */
[----:B------:R-:W-:Y:S01]  /*5ab0*/  MOV R3, 0xd0 ;  /* 0x000000d000037802 */ /* 0x000fe20000000f00 */
[----:B------:R-:W-:Y:S02]  /*5ac0*/  HFMA2 R12, -RZ, RZ, 0, 5.9604644775390625e-08 ;  /* 0x00000001ff0c7431 */ /* 0x000fe400000001ff */
[----:B------:R-:W-:Y:S02]  /*5ad0*/  IMAD.MOV.U32 R8, RZ, RZ, 0x192 ;  /* 0x00000192ff087424 */ /* 0x000fe400078e00ff */
[----:B------:R-:W-:Y:S01]  /*5ae0*/  IMAD.MOV.U32 R13, RZ, RZ, RZ ;  /* 0x000000ffff0d7224 */ /* 0x000fe200078e00ff */
[----:B------:R-:W3:Y:S01]  /*5af0*/  LDCU.64 UR6, c[0x4][0xb8] ;  /* 0x01001700ff0677ac */ /* 0x000ee20008000a00 */
[----:B------:R-:W2:Y:S01]  /*5b00*/  LDC.64 R2, c[0x4][R3] ;  /* 0x0100000003027b82 */ /* 0x000ea20000000a00 */
[----:B------:R-:W5:Y:S01]  /*5b10*/  LDCU.64 UR4, c[0x4][0x48] ;  /* 0x01000900ff0477ac */ /* 0x000f620008000a00 */
[----:B-1----:R-:W-:Y:S01]  /*5b20*/  MOV R5, UR9 ;  /* 0x0000000900057c02 */ /* 0x002fe20008000f00 */
[----:B------:R-:W-:Y:S01]  /*5b30*/  IMAD.U32 R4, RZ, RZ, UR8 ;  /* 0x00000008ff047e24 */ /* 0x000fe2000f8e00ff */
[----:B---3--:R-:W-:Y:S01]  /*5b40*/  MOV R7, UR7 ;  /* 0x0000000700077c02 */ /* 0x008fe20008000f00 */
[----:B------:R-:W-:Y:S01]  /*5b50*/  IMAD.U32 R6, RZ, RZ, UR6 ;  /* 0x00000006ff067e24 */ /* 0x000fe2000f8e00ff */
[----:B-----5:R-:W-:Y:S01]  /*5b60*/  MOV R11, UR5 ;  /* 0x00000005000b7c02 */ /* 0x020fe20008000f00 */
[----:B------:R-:W-:Y:S02]  /*5b70*/  IMAD.U32 R10, RZ, RZ, UR4 ;  /* 0x00000004ff0a7e24 */ /* 0x000fe4000f8e00ff */
[----:B------:R-:W-:Y:S07]  /*5b80*/  LEPC R20, `(.L_x_759) ;  /* 0x000000001014794e */ /* 0x000fee0000000000 */
[----:B--2-4-:R-:W-:Y:S05]  /*5b90*/  CALL.ABS.NOINC R2 ;  /* 0x0000000002007343 */ /* 0x014fea0003c00000 */
.L_x_759:
[--C-:B------:R-:W-:Y:S01]  /*5ba0*/  HADD2.F32 R3, -RZ, R48.reuse.H0_H0 ;  /* 0x20000030ff037230 */ /* 0x100fe20000004100 */
[----:B------:R-:W-:Y:S05]  /*5bb0*/  WARPSYNC.ALL ;  /* 0x0000000000007948 */ /* 0x000fea0003800000 */
[----:B------:R-:W-:Y:S01]  /*5bc0*/  R2UR UR4, R43 ;  /* 0x000000002b0472ca */ /* 0x000fe200000e0000 */
[-C--:B------:R-:W-:Y:S01]  /*5bd0*/  FMUL R0, R24, R42.reuse ;  /* 0x0000002a18007220 */ /* 0x080fe20000400000 */
[----:B------:R-:W-:Y:S01]  /*5be0*/  SHF.L.U32 R57, R80, 0x1, RZ ;  /* 0x0000000150397819 */ /* 0x000fe200000006ff */
[----:B------:R-:W-:Y:S02]  /*5bf0*/  HADD2.F32 R20, -RZ, R48.H1_H1 ;  /* 0x30000030ff147230 */ /* 0x000fe40000004100 */
[-C--:B------:R-:W-:Y:S01]  /*5c00*/  FMUL R2, R25, R42.reuse ;  /* 0x0000002a19027220 */ /* 0x080fe20000400000 */
[----:B------:R-:W-:Y:S01]  /*5c10*/  FFMA R0, R45, R3, R0 ;  /* 0x000000032d007223 */ /* 0x000fe20000000000 */
[----:B------:R-:W-:Y:S01]  /*5c20*/  IADD3 R82, PT, PT, R57, 0x400, R76 ;  /* 0x0000040039527810 */ /* 0x000fe20007ffe04c */
[----:B------:R-:W-:Y:S01]  /*5c30*/  FMUL R3, R26, R42 ;  /* 0x0000002a1a037220 */ /* 0x000fe20000400000 */
[----:B------:R-:W-:Y:S01]  /*5c40*/  FFMA R2, R45, R20, R2 ;  /* 0x000000142d027223 */ /* 0x000fe20000000002 */
[-C--:B------:R-:W-:Y:S01]  /*5c50*/  FMUL R26, R33, R42.reuse ;  /* 0x0000002a211a7220 */ /* 0x080fe20000400000 */
[--C-:B------:R-:W-:Y:S02]  /*5c60*/  HADD2.F32 R33, -RZ, R49.reuse.H0_H0 ;  /* 0x20000031ff217230 */ /* 0x100fe40000004100 */
[-C--:B------:R-:W-:Y:S01]  /*5c70*/  FMUL R22, R29, R42.reuse ;  /* 0x0000002a1d167220 */ /* 0x080fe20000400000 */
[-C--:B------:R-:W-:Y:S01]  /*5c80*/  FMUL R29, R36, R42.reuse ;  /* 0x0000002a241d7220 */ /* 0x080fe20000400000 */
[----:B------:R-:W1:Y:S01]  /*5c90*/  LDTM.16dp256bit.x4 R4, tmem[UR4+0x100000] ;  /* 0x10000004000479ee */ /* 0x000e620008120000 */
[----:B------:R-:W-:Y:S01]  /*5ca0*/  FMUL R20, R27, R42 ;  /* 0x0000002a1b147220 */ /* 0x000fe20000400000 */
[C---:B------:R-:W-:Y:S01]  /*5cb0*/  FFMA R3, R45.reuse, R33, R3 ;  /* 0x000000212d037223 */ /* 0x040fe20000000003 */
[----:B------:R-:W-:Y:S01]  /*5cc0*/  HADD2.F32 R33, -RZ, R49.H1_H1 ;  /* 0x30000031ff217230 */ /* 0x000fe20000004100 */
[----:B------:R-:W-:Y:S01]  /*5cd0*/  F2FP.F16.F32.PACK_AB R36, R2, R0 ;  /* 0x000000000224723e */ /* 0x000fe200000000ff */
[-C--:B------:R-:W-:Y:S01]  /*5ce0*/  FMUL R21, R28, R42.reuse ;  /* 0x0000002a1c157220 */ /* 0x080fe20000400000 */
[-C--:B------:R-:W-:Y:S01]  /*5cf0*/  FMUL R27, R34, R42.reuse ;  /* 0x0000002a221b7220 */ /* 0x080fe20000400000 */
[--C-:B------:R-:W-:Y:S02]  /*5d00*/  HADD2.F32 R34, -RZ, R50.reuse.H0_H0 ;  /* 0x20000032ff227230 */ /* 0x100fe40000004100 */
[----:B------:R-:W-:Y:S01]  /*5d10*/  FFMA R20, R45, R33, R20 ;  /* 0x000000212d147223 */ /* 0x000fe20000000014 */
[-C--:B------:R-:W-:Y:S01]  /*5d20*/  FMUL R28, R35, R42.reuse ;  /* 0x0000002a231c7220 */ /* 0x080fe20000400000 */
[----:B------:R-:W-:Y:S02]  /*5d30*/  HADD2.F32 R35, -RZ, R50.H1_H1 ;  /* 0x30000032ff237230 */ /* 0x000fe40000004100 */
[-C--:B------:R-:W-:Y:S01]  /*5d40*/  FMUL R23, R30, R42.reuse ;  /* 0x0000002a1e177220 */ /* 0x080fe20000400000 */
[----:B------:R-:W-:Y:S01]  /*5d50*/  FMUL R30, R37, R42 ;  /* 0x0000002a251e7220 */ /* 0x000fe20000400000 */
[----:B------:R-:W-:Y:S01]  /*5d60*/  F2FP.F16.F32.PACK_AB R37, R20, R3 ;  /* 0x000000031425723e */ /* 0x000fe200000000ff */
[--C-:B------:R-:W-:Y:S02]  /*5d70*/  HADD2.F32 R3, -RZ, R52.reuse.H0_H0 ;  /* 0x20000034ff037230 */ /* 0x100fe40000004100 */
[C---:B------:R-:W-:Y:S01]  /*5d80*/  FFMA R21, R45.reuse, R34, R21 ;  /* 0x000000222d157223 */ /* 0x040fe20000000015 */
[----:B------:R-:W-:Y:S01]  /*5d90*/  FFMA R22, R45, R35, R22 ;  /* 0x000000232d167223 */ /* 0x000fe20000000016 */
[-C--:B------:R-:W-:Y:S01]  /*5da0*/  FMUL R24, R31, R42.reuse ;  /* 0x0000002a1f187220 */ /* 0x080fe20000400000 */
[-C--:B------:R-:W-:Y:S01]  /*5db0*/  FMUL R25, R32, R42.reuse ;  /* 0x0000002a20197220 */ /* 0x080fe20000400000 */
[-C--:B------:R-:W-:Y:S01]  /*5dc0*/  FMUL R31, R38, R42.reuse ;  /* 0x0000002a261f7220 */ /* 0x080fe20000400000 */
[-C--:B------:R-:W-:Y:S01]  /*5dd0*/  FMUL R32, R39, R42.reuse ;  /* 0x0000002a27207220 */ /* 0x080fe20000400000 */
[----:B------:R-:W-:Y:S01]  /*5de0*/  F2FP.F16.F32.PACK_AB R38, R22, R21 ;  /* 0x000000151626723e */ /* 0x000fe200000000ff */
[----:B------:R-:W-:Y:S01]  /*5df0*/  BSSY.RECONVERGENT B0, `(.L_x_760) ;  /* 0x000006d000007945 */ /* 0x000fe20003800200 */
[----:B------:R-:W-:Y:S01]  /*5e00*/  ISETP.NE.AND P0, PT, R81, RZ, PT ;  /* 0x000000ff5100720c */ /* 0x000fe20003f05270 */
[-C--:B-1----:R-:W-:Y:S01]  /*5e10*/  FMUL R0, R4, R42.reuse ;  /* 0x0000002a04007220 */ /* 0x082fe20000400000 */
[-C--:B------:R-:W-:Y:S01]  /*5e20*/  FMUL R4, R8, R42.reuse ;  /* 0x0000002a08047220 */ /* 0x080fe20000400000 */
[-C--:B------:R-:W-:Y:S01]  /*5e30*/  FMUL R8, R12, R42.reuse ;  /* 0x0000002a0c087220 */ /* 0x080fe20000400000 */
[-C--:B------:R-:W-:Y:S01]  /*5e40*/  FMUL R2, R5, R42.reuse ;  /* 0x0000002a05027220 */ /* 0x080fe20000400000 */
[-C--:B------:R-:W-:Y:S01]  /*5e50*/  FMUL R12, R16, R42.reuse ;  /* 0x0000002a100c7220 */ /* 0x080fe20000400000 */
[--C-:B------:R-:W-:Y:S02]  /*5e60*/  HADD2.F32 R16, -RZ, R51.reuse.H0_H0 ;  /* 0x20000033ff107230 */ /* 0x100fe40000004100 */
[-C--:B------:R-:W-:Y:S01]  /*5e70*/  FMUL R5, R9, R42.reuse ;  /* 0x0000002a09057220 */ /* 0x080fe20000400000 */
[-C--:B------:R-:W-:Y:S01]  /*5e80*/  FMUL R9, R13, R42.reuse ;  /* 0x0000002a0d097220 */ /* 0x080fe20000400000 */
[----:B------:R-:W-:Y:S01]  /*5e90*/  FMUL R13, R17, R42 ;  /* 0x0000002a110d7220 */ /* 0x000fe20000400000 */
[----:B------:R-:W-:Y:S02]  /*5ea0*/  HADD2.F32 R17, -RZ, R51.H1_H1 ;  /* 0x30000033ff117230 */ /* 0x000fe40000004100 */
[----:B------:R-:W-:Y:S01]  /*5eb0*/  FFMA R23, R45, R16, R23 ;  /* 0x000000102d177223 */ /* 0x000fe20000000017 */
[----:B------:R-:W-:Y:S02]  /*5ec0*/  HADD2.F32 R16, -RZ, R52.H1_H1 ;  /* 0x30000034ff107230 */ /* 0x000fe40000004100 */
[-C--:B------:R-:W-:Y:S01]  /*5ed0*/  FMUL R6, R6, R42.reuse ;  /* 0x0000002a06067220 */ /* 0x080fe20000400000 */
[----:B------:R-:W-:Y:S01]  /*5ee0*/  FMUL R7, R7, R42 ;  /* 0x0000002a07077220 */ /* 0x000fe20000400000 */
[C---:B------:R-:W-:Y:S01]  /*5ef0*/  FFMA R24, R45.reuse, R17, R24 ;  /* 0x000000112d187223 */ /* 0x040fe20000000018 */
[--C-:B------:R-:W-:Y:S02]  /*5f00*/  HADD2.F32 R17, -RZ, R53.reuse.H1_H1 ;  /* 0x30000035ff117230 */ /* 0x100fe40000004100 */
[C---:B------:R-:W-:Y:S01]  /*5f10*/  FFMA R25, R45.reuse, R3, R25 ;  /* 0x000000032d197223 */ /* 0x040fe20000000019 */
[----:B------:R-:W-:Y:S02]  /*5f20*/  HADD2.F32 R3, -RZ, R53.H0_H0 ;  /* 0x20000035ff037230 */ /* 0x000fe40000004100 */
[C---:B------:R-:W-:Y:S01]  /*5f30*/  FFMA R26, R45.reuse, R16, R26 ;  /* 0x000000102d1a7223 */ /* 0x040fe2000000001a */
[--C-:B------:R-:W-:Y:S01]  /*5f40*/  HADD2.F32 R16, -RZ, R54.reuse.H0_H0 ;  /* 0x20000036ff107230 */ /* 0x100fe20000004100 */
[----:B------:R-:W-:Y:S01]  /*5f50*/  F2FP.F16.F32.PACK_AB R39, R24, R23 ;  /* 0x000000171827723e */ /* 0x000fe200000000ff */
[----:B------:R-:W-:Y:S01]  /*5f60*/  FMUL R10, R10, R42 ;  /* 0x0000002a0a0a7220 */ /* 0x000fe20000400000 */
[C---:B------:R-:W-:Y:S01]  /*5f70*/  FFMA R27, R45.reuse, R3, R27 ;  /* 0x000000032d1b7223 */ /* 0x040fe2000000001b */
[----:B------:R-:W-:Y:S02]  /*5f80*/  HADD2.F32 R3, -RZ, R54.H1_H1 ;  /* 0x30000036ff037230 */ /* 0x000fe40000004100 */
[C---:B------:R-:W-:Y:S01]  /*5f90*/  FFMA R28, R45.reuse, R17, R28 ;  /* 0x000000112d1c7223 */ /* 0x040fe2000000001c */
[--C-:B----4-:R-:W-:Y:S02]  /*5fa0*/  HADD2.F32 R17, -RZ, R60.reuse.H0_H0 ;  /* 0x2000003cff117230 */ /* 0x110fe40000004100 */
[C---:B------:R-:W-:Y:S01]  /*5fb0*/  FFMA R29, R45.reuse, R16, R29 ;  /* 0x000000102d1d7223 */ /* 0x040fe2000000001d */
[--C-:B------:R-:W-:Y:S02]  /*5fc0*/  HADD2.F32 R16, -RZ, R55.reuse.H0_H0 ;  /* 0x20000037ff107230 */ /* 0x100fe40000004100 */
[----:B------:R-:W-:Y:S01]  /*5fd0*/  FFMA R30, R45, R3, R30 ;  /* 0x000000032d1e7223 */ /* 0x000fe2000000001e */
[----:B------:R-:W-:Y:S02]  /*5fe0*/  HADD2.F32 R3, -RZ, R55.H1_H1 ;  /* 0x30000037ff037230 */ /* 0x000fe40000004100 */
[-C--:B------:R-:W-:Y:S01]  /*5ff0*/  FMUL R11, R11, R42.reuse ;  /* 0x0000002a0b0b7220 */ /* 0x080fe20000400000 */
[----:B------:R-:W-:Y:S01]  /*6000*/  FMUL R14, R14, R42 ;  /* 0x0000002a0e0e7220 */ /* 0x000fe20000400000 */
[C---:B------:R-:W-:Y:S01]  /*6010*/  FFMA R31, R45.reuse, R16, R31 ;  /* 0x000000102d1f7223 */ /* 0x040fe2000000001f */
[----:B------:R-:W-:Y:S01]  /*6020*/  HADD2.F32 R16, -RZ, R60.H1_H1 ;  /* 0x3000003cff107230 */ /* 0x000fe20000004100 */
[----:B------:R1:W-:Y:S01]  /*6030*/  STSM.16.MT88.4 [R76+0x400], R36 ;  /* 0x000400244c007844 */ /* 0x0003e20000004200 */
[C---:B------:R-:W-:Y:S01]  /*6040*/  FFMA R32, R45.reuse, R3, R32 ;  /* 0x000000032d207223 */ /* 0x040fe20000000020 */
[--C-:B------:R-:W-:Y:S02]  /*6050*/  HADD2.F32 R3, -RZ, R61.reuse.H0_H0 ;  /* 0x2000003dff037230 */ /* 0x100fe40000004100 */
[C---:B------:R-:W-:Y:S01]  /*6060*/  FFMA R0, R45.reuse, R17, R0 ;  /* 0x000000112d007223 */ /* 0x040fe20000000000 */
[--C-:B------:R-:W-:Y:S02]  /*6070*/  HADD2.F32 R17, -RZ, R62.reuse.H0_H0 ;  /* 0x2000003eff117230 */ /* 0x100fe40000004100 */
[C---:B------:R-:W-:Y:S01]  /*6080*/  FFMA R2, R45.reuse, R16, R2 ;  /* 0x000000102d027223 */ /* 0x040fe20000000002 */
[----:B------:R-:W-:Y:S02]  /*6090*/  HADD2.F32 R16, -RZ, R61.H1_H1 ;  /* 0x3000003dff107230 */ /* 0x000fe40000004100 */
[----:B------:R-:W-:Y:S01]  /*60a0*/  FFMA R6, R45, R3, R6 ;  /* 0x000000032d067223 */ /* 0x000fe20000000006 */
[--C-:B------:R-:W-:Y:S01]  /*60b0*/  HADD2.F32 R3, -RZ, R63.reuse.H1_H1 ;  /* 0x3000003fff037230 */ /* 0x100fe20000004100 */
[----:B------:R-:W-:Y:S01]  /*60c0*/  F2FP.F16.F32.PACK_AB R20, R26, R25 ;  /* 0x000000191a14723e */ /* 0x000fe200000000ff */
[----:B------:R-:W-:Y:S01]  /*60d0*/  FMUL R15, R15, R42 ;  /* 0x0000002a0f0f7220 */ /* 0x000fe20000400000 */
[----:B------:R-:W-:Y:S01]  /*60e0*/  F2FP.F16.F32.PACK_AB R24, R2, R0 ;  /* 0x000000000218723e */ /* 0x000fe200000000ff */
[----:B------:R-:W-:Y:S02]  /*60f0*/  HADD2.F32 R0, -RZ, R62.H1_H1 ;  /* 0x3000003eff007230 */ /* 0x000fe40000004100 */
[C---:B------:R-:W-:Y:S01]  /*6100*/  FFMA R7, R45.reuse, R16, R7 ;  /* 0x000000102d077223 */ /* 0x040fe20000000007 */
[----:B------:R-:W-:Y:S02]  /*6110*/  HADD2.F32 R2, -RZ, R63.H0_H0 ;  /* 0x2000003fff027230 */ /* 0x000fe40000004100 */
[C---:B------:R-:W-:Y:S01]  /*6120*/  FFMA R4, R45.reuse, R17, R4 ;  /* 0x000000112d047223 */ /* 0x040fe20000000004 */
[--C-:B------:R-:W-:Y:S02]  /*6130*/  HADD2.F32 R16, -RZ, R68.reuse.H0_H0 ;  /* 0x20000044ff107230 */ /* 0x100fe40000004100 */
[C---:B------:R-:W-:Y:S01]  /*6140*/  FFMA R5, R45.reuse, R0, R5 ;  /* 0x000000002d057223 */ /* 0x040fe20000000005 */
[----:B------:R-:W-:Y:S02]  /*6150*/  HADD2.F32 R0, -RZ, R68.H1_H1 ;  /* 0x30000044ff007230 */ /* 0x000fe40000004100 */
[C---:B------:R-:W-:Y:S01]  /*6160*/  FFMA R10, R45.reuse, R2, R10 ;  /* 0x000000022d0a7223 */ /* 0x040fe2000000000a */
[--C-:B------:R-:W-:Y:S02]  /*6170*/  HADD2.F32 R2, -RZ, R69.reuse.H0_H0 ;  /* 0x20000045ff027230 */ /* 0x100fe40000004100 */
[C---:B------:R-:W-:Y:S01]  /*6180*/  FFMA R11, R45.reuse, R3, R11 ;  /* 0x000000032d0b7223 */ /* 0x040fe2000000000b */
[C---:B------:R-:W-:Y:S01]  /*6190*/  FFMA R8, R45.reuse, R16, R8 ;  /* 0x000000102d087223 */ /* 0x040fe20000000008 */
[C---:B------:R-:W-:Y:S01]  /*61a0*/  FFMA R9, R45.reuse, R0, R9 ;  /* 0x000000002d097223 */ /* 0x040fe20000000009 */
[----:B------:R-:W-:Y:S02]  /*61b0*/  HADD2.F32 R0, -RZ, R69.H1_H1 ;  /* 0x30000045ff007230 */ /* 0x000fe40000004100 */
[----:B------:R-:W-:Y:S01]  /*61c0*/  FFMA R14, R45, R2, R14 ;  /* 0x000000022d0e7223 */ /* 0x000fe2000000000e */
[--C-:B------:R-:W-:Y:S01]  /*61d0*/  HADD2.F32 R2, -RZ, R70.reuse.H0_H0 ;  /* 0x20000046ff027230 */ /* 0x100fe20000004100 */
[----:B------:R-:W-:Y:S01]  /*61e0*/  F2FP.F16.F32.PACK_AB R26, R5, R4 ;  /* 0x00000004051a723e */ /* 0x000fe200000000ff */
[----:B------:R-:W-:Y:S02]  /*61f0*/  HADD2.F32 R3, -RZ, R70.H1_H1 ;  /* 0x30000046ff037230 */ /* 0x000fe40000004100 */
[----:B------:R-:W-:Y:S01]  /*6200*/  FMUL R18, R18, R42 ;  /* 0x0000002a12127220 */ /* 0x000fe20000400000 */
[--C-:B------:R-:W-:Y:S02]  /*6210*/  HADD2.F32 R4, -RZ, R71.reuse.H0_H0 ;  /* 0x20000047ff047230 */ /* 0x100fe40000004100 */
[----:B------:R-:W-:Y:S01]  /*6220*/  FFMA R15, R45, R0, R15 ;  /* 0x000000002d0f7223 */ /* 0x000fe2000000000f */
[----:B------:R-:W-:Y:S02]  /*6230*/  HADD2.F32 R5, -RZ, R71.H1_H1 ;  /* 0x30000047ff057230 */ /* 0x000fe40000004100 */
[----:B------:R-:W-:Y:S01]  /*6240*/  FMUL R19, R19, R42 ;  /* 0x0000002a13137220 */ /* 0x000fe20000400000 */
[----:B------:R-:W-:Y:S01]  /*6250*/  F2FP.F16.F32.PACK_AB R21, R28, R27 ;  /* 0x0000001b1c15723e */ /* 0x000fe200000000ff */
[C---:B------:R-:W-:Y:S01]  /*6260*/  FFMA R12, R45.reuse, R2, R12 ;  /* 0x000000022d0c7223 */ /* 0x040fe2000000000c */
[----:B------:R-:W-:Y:S01]  /*6270*/  F2FP.F16.F32.PACK_AB R22, R30, R29 ;  /* 0x0000001d1e16723e */ /* 0x000fe200000000ff */
[C---:B------:R-:W-:Y:S01]  /*6280*/  FFMA R13, R45.reuse, R3, R13 ;  /* 0x000000032d0d7223 */ /* 0x040fe2000000000d */
[----:B------:R-:W-:Y:S01]  /*6290*/  F2FP.F16.F32.PACK_AB R23, R32, R31 ;  /* 0x0000001f2017723e */ /* 0x000fe200000000ff */
[C---:B------:R-:W-:Y:S01]  /*62a0*/  FFMA R18, R45.reuse, R4, R18 ;  /* 0x000000042d127223 */ /* 0x040fe20000000012 */
[----:B------:R-:W-:Y:S01]  /*62b0*/  FFMA R19, R45, R5, R19 ;  /* 0x000000052d137223 */ /* 0x000fe20000000013 */
[----:B------:R-:W-:Y:S02]  /*62c0*/  F2FP.F16.F32.PACK_AB R25, R7, R6 ;  /* 0x000000060719723e */ /* 0x000fe400000000ff */
[----:B------:R1:W-:Y:S01]  /*62d0*/  STSM.16.MT88.4 [R76+0xc00], R20 ;  /* 0x000c00144c007844 */ /* 0x0003e20000004200 */
[----:B------:R-:W-:Y:S02]  /*62e0*/  F2FP.F16.F32.PACK_AB R27, R11, R10 ;  /* 0x0000000a0b1b723e */ /* 0x000fe400000000ff */
[----:B------:R-:W-:Y:S02]  /*62f0*/  F2FP.F16.F32.PACK_AB R8, R9, R8 ;  /* 0x000000080908723e */ /* 0x000fe400000000ff */
[----:B------:R-:W-:Y:S03]  /*6300*/  F2FP.F16.F32.PACK_AB R9, R15, R14 ;  /* 0x0000000e0f09723e */ /* 0x000fe600000000ff */
[----:B------:R1:W-:Y:S01]  /*6310*/  STSM.16.MT88.4 [R82], R24 ;  /* 0x0000001852007844 */ /* 0x0003e20000004200 */
[----:B------:R-:W-:Y:S02]  /*6320*/  F2FP.F16.F32.PACK_AB R10, R13, R12 ;  /* 0x0000000c0d0a723e */ /* 0x000fe400000000ff */
[----:B------:R-:W-:Y:S05]  /*6330*/  F2FP.F16.F32.PACK_AB R11, R19, R18 ;  /* 0x00000012130b723e */ /* 0x000fea00000000ff */
[----:B------:R1:W-:Y:S01]  /*6340*/  STSM.16.MT88.4 [R82+0x800], R8 ;  /* 0x0008000852007844 */ /* 0x0003e20000004200 */
[----:B------:R-:W-:Y:S01]  /*6350*/  @!PT LDS RZ, [RZ] ;  /* 0x00000000fffff984 */ /* 0x000fe20000000800 */
[----:B------:R-:W-:Y:S01]  /*6360*/  @!PT LDS RZ, [RZ] ;  /* 0x00000000fffff984 */ /* 0x000fe20000000800 */
[----:B------:R-:W-:Y:S01]  /*6370*/  @!PT LDS RZ, [RZ] ;  /* 0x00000000fffff984 */ /* 0x000fe20000000800 */
[----:B------:R-:W-:Y:S01]  /*6380*/  @!PT LDS RZ, [RZ] ;  /* 0x00000000fffff984 */ /* 0x000fe20000000800 */
[----:B------:R3:W-:Y:S07]  /*6390*/  MEMBAR.ALL.CTA ;  /* 0x0000000000007992 */ /* 0x0007ee0000008000 */
[----:B---3--:R-:W3:Y:S02]  /*63a0*/  FENCE.VIEW.ASYNC.S ;  /* 0x00000000000073c6 */ /* 0x008ee40000000000 */
[----:B---3--:R-:W-:Y:S06]  /*63b0*/  BAR.SYNC.DEFER_BLOCKING 0x1, 0x80 ;  /* 0x0042000000007b1d */ /* 0x008fec0000010000 */
[----:B------:R-:W-:Y:S05]  /*63c0*/  @P0 BRA `(.L_x_761) ;  /* 0x00000000003c0947 */ /* 0x000fea0003800000 */
[----:B------:R-:W3:Y:S01]  /*63d0*/  LDCU.64 UR6, c[0x0][0x348] ;  /* 0x00006900ff0677ac */ /* 0x000ee20008000a00 */
[----:B------:R-:W-:Y:S01]  /*63e0*/  UIADD3 UR4, UPT, UPT, UR56, 0x400, URZ ;  /* 0x0000040038047890 */ /* 0x000fe2000fffe0ff */
[----:B------:R-:W-:Y:S01]  /*63f0*/  UMOV UR51, UR36 ;  /* 0x0000002400337c82 */ /* 0x000fe20008000000 */
[----:B------:R-:W-:Y:S04]  /*6400*/  UIADD3 UR5, UPT, UPT, UR49, 0x40, URZ ;  /* 0x0000004031057890 */ /* 0x000fe8000fffe0ff */
[----:B------:R-:W-:Y:S01]  /*6410*/  MOV R74, UR4 ;  /* 0x00000004004a7c02 */ /* 0x000fe20008000f00 */
[----:B------:R-:W-:Y:S03]  /*6420*/  UIADD3 UR4, UPT, UPT, UR56, 0x1400, URZ ;  /* 0x0000140038047890 */ /* 0x000fe6000fffe0ff */
[----:B------:R-:W-:Y:S01]  /*6430*/  R2UR UR48, R74 ;  /* 0x000000004a3072ca */ /* 0x000fe200000e0000 */
[----:B---3--:R-:W-:Y:S03]  /*6440*/  UIADD3 UR8, UP0, UPT, UR6, 0x680, URZ ;  /* 0x0000068006087890 */ /* 0x008fe6000ff1e0ff */
[----:B------:R-:W-:Y:S01]  /*6450*/  UMOV UR6, UR50 ;  /* 0x0000003200067c82 */ /* 0x000fe20008000000 */
[----:B------:R-:W-:Y:S03]  /*6460*/  UIADD3.X UR9, UPT, UPT, URZ, UR7, URZ, UP0, !UPT ;  /* 0x00000007ff097290 */ /* 0x000fe600087fe4ff */
[----:B------:R-:W-:Y:S06]  /*6470*/  UMOV UR7, UR36 ;  /* 0x0000002400077c82 */ /* 0x000fec0008000000 */
[----:B------:R3:W-:Y:S01]  /*6480*/  UTMASTG.3D [UR48], [UR8] ;  /* 0x00000030080073b5 */ /* 0x0007e20008010000 */
[----:B------:R3:W-:Y:S01]  /*6490*/  UTMASTG.3D [UR4], [UR8] ;  /* 0x00000004080073b5 */ /* 0x0007e20008010000 */
[----:B------:R0:W-:Y:S01]  /*64a0*/  UTMACMDFLUSH ;  /* 0x00000000000079b7 */ /* 0x0001e20000000000 */
[----:B---3--:R-:W-:Y:S04]  /*64b0*/  DEPBAR.LE SB0, 0x1 ;  /* 0x000080400000791a */ /* 0x008fe80000000000 */
.L_x_761:
[----:B------:R-:W-:Y:S05]  /*64c0*/  BSYNC.RECONVERGENT B0 ;  /* 0x0000000000007941 */ /* 0x000fea0003800200 */
.L_x_760:
[----:B------:R-:W-:Y:S01]  /*64d0*/  BAR.SYNC.DEFER_BLOCKING 0x1, 0x80 ;  /* 0x0042000000007b1d */ /* 0x000fe20000010000 */
[----:B------:R-:W-:Y:S01]  /*64e0*/  UISETP.NE.AND UP0, UPT, UR60, URZ, UPT ;  /* 0x000000ff3c00728c */ /* 0x000fe2000bf05270 */
[----:B------:R-:W-:Y:S08]  /*64f0*/  FSETP.NEU.AND P1, PT, R45, RZ, PT ;  /* 0x000000ff2d00720b */ /* 0x000ff00003f2d000 */
[----:B------:R-:W-:Y:S05]  /*6500*/  BRA.U !UP0, `(.L_x_762) ;  /* 0x00000001082c7547 */ /* 0x000fea000b800000 */
[----:B------:R-:W-:Y:S11]  /*6510*/  FSETP.NEU.AND P0, PT, R45, RZ, PT ;  /* 0x000000ff2d00720b */ /* 0x000ff60003f0d000 */
[----:B------:R-:W-:Y:S02]  /*6520*/  @!UPT UIADD3 URZ, UPT, UPT, URZ, URZ, URZ ;  /* 0x000000fffffff290 */ /* 0x000fe4000fffe0ff */
[----:B------:R-:W-:Y:S01]  /*6530*/  VOTEU.ANY UP0, P0 ;  /* 0x0000000000ff7886 */ /* 0x000fe20000000100 */
[----:B------:R-:W-:Y:S04]  /*6540*/  PLOP3.LUT P0, PT, PT, PT, UP0, 0x80, 0x8 ;  /* 0x000000000008781c */ /* 0x000fe80003f0f008 */
[----:B------:R-:W-:Y:S02]  /*6550*/  @UP0 ULEA UR4, UR62, UR56, 0x3 ;  /* 0x000000383e040291 */ /* 0x000fe4000f8e18ff */
[----:B------:R-:W-:Y:S02]  /*6560*/  UIADD3 UR62, UPT, UPT, UR62, 0x1, URZ ;  /* 0x000000013e3e7890 */ /* 0x000fe4000fffe0ff */
[----:B------:R-:W-:Y:S04]  /*6570*/  @UP0 UIADD3 UR4, UPT, UPT, UR4, 0x80, URZ ;  /* 0x0000008004040890 */ /* 0x000fe8000fffe0ff */
[----:B------:R-:W-:Y:S02]  /*6580*/  @UP0 UPRMT UR4, UR53, 0x654, UR4 ;  /* 0x0000065435040896 */ /* 0x000fe40008000004 */
[----:B------:R-:W-:Y:S04]  /*6590*/  UISETP.NE.AND UP0, UPT, UR62, 0x4, UPT ;  /* 0x000000043e00788c */ /* 0x000fe8000bf05270 */
[----:B------:R-:W-:Y:S03]  /*65a0*/  USEL UR62, UR62, URZ, UP0 ;  /* 0x000000ff3e3e7287 */ /* 0x000fe60008000000 */
[----:B------:R-:W-:Y:S08]  /*65b0*/  @P0 SYNCS.ARRIVE.TRANS64.RED.A1T0 RZ, [UR4], RZ ;  /* 0x000000ffffff09a7 */ /* 0x000ff00008100404 */
.L_x_762:
[----:B------:R-:W-:Y:S05]  /*65c0*/  @!P1 BRA `(.L_x_763) ;  /* 0x00000000004c9947 */ /* 0x000fea0003800000 */
[C---:B------:R-:W-:Y:S01]  /*65d0*/  LEA R2, R46.reuse, UR56, 0x3 ;  /* 0x000000382e027c11 */ /* 0x040fe2000f8e18ff */
[----:B------:R-:W-:Y:S01]  /*65e0*/  IMAD R52, R46, 0x2000, R47 ;  /* 0x000020002e347824 */ /* 0x000fe200078e022f */
[----:B------:R-:W-:Y:S03]  /*65f0*/  SHF.L.U32 R0, R79, 0x1f, RZ ;  /* 0x0000001f4f007819 */ /* 0x000fe600000006ff */
[----:B--2---:R-:W-:Y:S01]  /*6600*/  VIADD R68, R52, UR56 ;  /* 0x0000003834447c36 */ /* 0x004fe20008000000 */
[----:B------:R-:W2:Y:S03]  /*6610*/  SYNCS.PHASECHK.TRANS64.TRYWAIT P0, [R2+URZ+0x60], R0 ;  /* 0x00006000020075a7 */ /* 0x000ea600080011ff */
[----:B------:R-:W-:Y:S01]  /*6620*/  IMAD.IADD R68, R57, 0x1, R68 ;  /* 0x0000000139447824 */ /* 0x000fe200078e0244 */
[----:B--2---:R-:W-:Y:S04]  /*6630*/  SEL R56, RZ, 0x1, !P0 ;  /* 0x00000001ff387807 */ /* 0x004fe80004000000 */
[----:B------:R-:W-:Y:S11]  /*6640*/  ISETP.NE.AND P0, PT, R56, RZ, PT ;  /* 0x000000ff3800720c */ /* 0x000ff60003f05270 */
[----:B------:R-:W-:Y:S02]  /*6650*/  @!UPT UIADD3 URZ, UPT, UPT, URZ, URZ, URZ ;  /* 0x000000fffffff290 */ /* 0x000fe4000fffe0ff */
[----:B------:R-:W-:Y:S05]  /*6660*/  @P0 BRA `(.L_x_764) ;  /* 0x00000000000c0947 */ /* 0x000fea0003800000 */
[----:B------:R-:W-:Y:S04]  /*6670*/  SHF.L.U32 R0, R79, 0x1f, RZ ;  /* 0x0000001f4f007819 */ /* 0x000fe800000006ff */
[----:B------:R-:W2:Y:S02]  /*6680*/  SYNCS.PHASECHK.TRANS64.TRYWAIT P0, [R2+URZ+0x60], R0 ;  /* 0x00006000020075a7 */ /* 0x000ea400080011ff */
[----:B--2---:R-:W-:Y:S05]  /*6690*/  @!P0 BRA `(.L_x_765) ;  /* 0x00000034006c8947 */ /* 0x004fea0003800000 */
.L_x_764:
[----:B------:R-:W-:Y:S05]  /*66a0*/  WARPSYNC.ALL ;  /* 0x0000000000007948 */ /* 0x000fea0003800000 */
[----:B------:R3:W4:Y:S01]  /*66b0*/  LDSM.16.MT88.4 R48, [R52+UR56+0x400] ;  /* 0x000400383430783b */ /* 0x0007220008004200 */
[----:B------:R-:W-:Y:S03]  /*66c0*/  IADD3 R46, PT, PT, R46, 0x1, RZ ;  /* 0x000000012e2e7810 */ /* 0x000fe60007ffe0ff */
[----:B------:R3:W1:Y:S04]  /*66d0*/  LDSM.16.MT88.4 R60, [R68+0x400] ;  /* 0x00040000443c783b */ /* 0x0006680000004200 */
[----:B------:R-:W1:Y:S04]  /*66e0*/  LDSM.16.MT88.4 R52, [R52+UR56+0xc00] ;  /* 0x000c00383434783b */ /* 0x000e680008004200 */
[----:B------:R-:W1:Y:S02]  /*66f0*/  LDSM.16.MT88.4 R68, [R68+0xc00] ;  /* 0x000c00004444783b */ /* 0x000e640000004200 */
.L_x_763:
[----:B--2---:R-:W-:Y:S05]  /*6700*/  VIADD R0, R43, 0x20 ;  /* 0x000000202b007836 */ /* 0x004fea0000000000 */
[----:B------:R-:W-:Y:S04]  /*6710*/  SHF.R.U32.HI R0, RZ, 0x15, R0 ;  /* 0x00000015ff007819 */ /* 0x000fe80000011600 */
[----:B------:R-:W-:Y:S11]  /*6720*/  LOP3.LUT P0, RZ, R0, 0x3, R73, 0x48, !PT ;  /* 0x0000000300ff7812 */ /* 0x000ff60007804849 */
[----:B------:R-:W-:Y:S02]  /*6730*/  @!UPT UIADD3 URZ, UPT, UPT, URZ, URZ, URZ ;  /* 0x000000fffffff290 */ /* 0x000fe4000fffe0ff */
[----:B------:R-:W-:Y:S05]  /*6740*/  @!P0 BRA `(.L_x_766) ;  /* 0x0000000000408947 */ /* 0x000fea0003800000 */
[----:B------:R-:W2:Y:S01]  /*6750*/  LDCU.64 UR8, c[0x4][0xb0] ;  /* 0x01001600ff0877ac */ /* 0x000ea20008000a00 */
[----:B------:R-:W-:Y:S01]  /*6760*/  MOV R3, 0xd0 ;  /* 0x000000d000037802 */ /* 0x000fe20000000f00 */
[----:B------:R-:W-:Y:S02]  /*6770*/  HFMA2 R12, -RZ, RZ, 0, 5.9604644775390625e-08 ;  /* 0x00000001ff0c7431 */ /* 0x000fe400000001ff */
[----:B-1----:R-:W-:Y:S02]  /*6780*/  IMAD.MOV.U32 R8, RZ, RZ, 0x192 ;  /* 0x00000192ff087424 */ /* 0x002fe400078e00ff */
[----:B------:R-:W-:Y:S01]  /*6790*/  IMAD.MOV.U32 R13, RZ, RZ, RZ ;  /* 0x000000ffff0d7224 */ /* 0x000fe200078e00ff */
[----:B------:R-:W1:Y:S01]  /*67a0*/  LDCU.64 UR6, c[0x4][0xb8] ;  /* 0x01001700ff0677ac */ /* 0x000e620008000a00 */
[----:B------:R-:W3:Y:S01]  /*67b0*/  LDC.64 R2, c[0x4][R3] ;  /* 0x0100000003027b82 */ /* 0x000ee20000000a00 */
[----:B------:R-:W5:Y:S01]  /*67c0*/  LDCU.64 UR4, c[0x4][0x48] ;  /* 0x01000900ff0477ac */ /* 0x000f620008000a00 */
[----:B--2---:R-:W-:Y:S01]  /*67d0*/  MOV R5, UR9 ;  /* 0x0000000900057c02 */ /* 0x004fe20008000f00 */
[----:B------:R-:W-:Y:S01]  /*67e0*/  IMAD.U32 R4, RZ, RZ, UR8 ;  /* 0x00000008ff047e24 */ /* 0x000fe2000f8e00ff */
[----:B-1----:R-:W-:Y:S01]  /*67f0*/  MOV R7, UR7 ;  /* 0x0000000700077c02 */ /* 0x002fe20008000f00 */
[----:B------:R-:W-:Y:S01]  /*6800*/  IMAD.U32 R6, RZ, RZ, UR6 ;  /* 0x00000006ff067e24 */ /* 0x000fe2000f8e00ff */
[----:B-----5:R-:W-:Y:S01]  /*6810*/  MOV R11, UR5 ;  /* 0x00000005000b7c02 */ /* 0x020fe20008000f00 */
[----:B------:R-:W-:Y:S02]  /*6820*/  IMAD.U32 R10, RZ, RZ, UR4 ;  /* 0x00000004ff0a7e24 */ /* 0x000fe4000f8e00ff */
[----:B------:R-:W-:Y:S07]  /*6830*/  LEPC R20, `(.L_x_766) ;  /* 0x000000001014794e */ /* 0x000fee0000000000 */
[----:B---34-:R-:W-:Y:S05]  /*6840*/  CALL.ABS.NOINC R2 ;  /* 0x0000000002007343 */ /* 0x018fea0003c00000 */
.L_x_766:
[----:B------:R-:W-:Y:S05]  /*6850*/  WARPSYNC.ALL ;  /* 0x0000000000007948 */ /* 0x000fea0003800000 */
[C---:B------:R-:W-:Y:S01]  /*6860*/  R2UR UR4, R43.reuse ;  /* 0x000000002b0472ca */ /* 0x040fe200000e0000 */
[----:B------:R-:W-:Y:S05]  /*6870*/  VIADD R0, R43, 0x100020 ;  /* 0x001000202b007836 */ /* 0x000fea0000000000 */
[----:B------:R-:W-:Y:S04]  /*6880*/  SHF.R.U32.HI R0, RZ, 0x15, R0 ;  /* 0x00000015ff007819 */ /* 0x000fe80000011600 */
[----:B------:R-:W-:Y:S03]  /*6890*/  LOP3.LUT P0, RZ, R0, 0x3, R73, 0x48, !PT ;  /* 0x0000000300ff7812 */ /* 0x000fe60007804849 */
[----:B-1----:R-:W1:Y:S10]  /*68a0*/  LDTM.16dp256bit.x4 R24, tmem[UR4+0x20] ;  /* 0x00002004001879ee */ /* 0x002e740008120000 */
[----:B-1----:R-:W-:Y:S05]  /*68b0*/  @!P0 BRA `(.L_x_767) ;  /* 0x0000000000408947 */ /* 0x002fea0003800000 */
[----:B------:R-:W1:Y:S01]  /*68c0*/  LDCU.64 UR8, c[0x4][0xb0] ;  /* 0x01001600ff0877ac */ /* 0x000e620008000a00 */
[----:B------:R-:W-:Y:S01]  /*68d0*/  MOV R3, 0xd0 ;  /* 0x000000d000037802 */ /* 0x000fe20000000f00 */
[----:B------:R-:W-:Y:S02]  /*68e0*/  HFMA2 R12, -RZ, RZ, 0, 5.9604644775390625e-08 ;  /* 0x00000001ff0c7431 */ /* 0x000fe400000001ff */
[----:B------:R-:W-:Y:S02]  /*68f0*/  IMAD.MOV.U32 R8, RZ, RZ, 0x192 ;  /* 0x00000192ff087424 */ /* 0x000fe400078e00ff */
[----:B------:R-:W-:Y:S01]  /*6900*/  IMAD.MOV.U32 R13, RZ, RZ, RZ ;  /* 0x000000ffff0d7224 */ /* 0x000fe200078e00ff */
[----:B------:R-:W2:Y:S01]  /*6910*/  LDCU.64 UR6, c[0x4][0xb8] ;  /* 0x01001700ff0677ac */ /* 0x000ea20008000a00 */
[----:B------:R-:W3:Y:S01]  /*6920*/  LDC.64 R2, c[0x4][R3] ;  /* 0x0100000003027b82 */ /* 0x000ee20000000a00 */
[----:B------:R-:W5:Y:S01]  /*6930*/  LDCU.64 UR4, c[0x4][0x48] ;  /* 0x01000900ff0477ac */ /* 0x000f620008000a00 */
[----:B-1----:R-:W-:Y:S01]  /*6940*/  MOV R5, UR9 ;  /* 0x0000000900057c02 */ /* 0x002fe20008000f00 */
[----:B------:R-:W-:Y:S01]  /*6950*/  IMAD.U32 R4, RZ, RZ, UR8 ;  /* 0x00000008ff047e24 */ /* 0x000fe2000f8e00ff */
[----:B--2---:R-:W-:Y:S01]  /*6960*/  MOV R7, UR7 ;  /* 0x0000000700077c02 */ /* 0x004fe20008000f00 */
[----:B------:R-:W-:Y:S01]  /*6970*/  IMAD.U32 R6, RZ, RZ, UR6 ;  /* 0x00000006ff067e24 */ /* 0x000fe2000f8e00ff */
[----:B-----5:R-:W-:Y:S01]  /*6980*/  MOV R11, UR5 ;  /* 0x00000005000b7c02 */ /* 0x020fe20008000f00 */
[----:B------:R-:W-:Y:S02]  /*6990*/  IMAD.U32 R10, RZ, RZ, UR4 ;  /* 0x00000004ff0a7e24 */ /* 0x000fe4000f8e00ff */
[----:B------:R-:W-:Y:S07]  /*69a0*/  LEPC R20, `(.L_x_767) ;  /* 0x000000001014794e */ /* 0x000fee0000000000 */
[----:B---34-:R-:W-:Y:S05]  /*69b0*/  CALL.ABS.NOINC R2 ;  /* 0x0000000002007343 */ /* 0x018fea0003c00000 */
.L_x_767:
[--C-:B----4-:R-:W-:Y:S01]  /*69c0*/  HADD2.F32 R3, -RZ, R48.reuse.H0_H0 ;  /* 0x20000030ff037230 */ /* 0x110fe20000004100 */
[----:B------:R-:W-:Y:S05]  /*69d0*/  WARPSYNC.ALL ;  /* 0x0000000000007948 */ /* 0x000fea0003800000 */
[----:B------:R-:W-:Y:S01]  /*69e0*/  R2UR UR4, R43 ;  /* 0x000000002b0472ca */ /* 0x000fe200000e0000 */
[-C--:B------:R-:W-:Y:S01]  /*69f0*/  FMUL R0, R24, R42.reuse ;  /* 0x0000002a18007220 */ /* 0x080fe20000400000 */
[----:B------:R-:W-:Y:S02]  /*6a00*/  HADD2.F32 R20, -RZ, R48.H1_H1 ;  /* 0x30000030ff147230 */ /* 0x000fe40000004100 */
[-C--:B------:R-:W-:Y:S01]  /*6a10*/  FMUL R2, R25, R42.reuse ;  /* 0x0000002a19027220 */ /* 0x080fe20000400000 */
[-C--:B------:R-:W-:Y:S01]  /*6a20*/  FMUL R22, R29, R42.reuse ;  /* 0x0000002a1d167220 */ /* 0x080fe20000400000 */
[----:B------:R-:W-:Y:S01]  /*6a30*/  FFMA R0, R45, R3, R0 ;  /* 0x000000032d007223 */ /* 0x000fe20000000000 */
[-C--:B------:R-:W-:Y:S01]  /*6a40*/  FMUL R29, R36, R42.reuse ;  /* 0x0000002a241d7220 */ /* 0x080fe20000400000 */
[-C--:B------:R-:W-:Y:S01]  /*6a50*/  FMUL R3, R26, R42.reuse ;  /* 0x0000002a1a037220 */ /* 0x080fe20000400000 */
[----:B------:R-:W-:Y:S01]  /*6a60*/  FMUL R26, R33, R42 ;  /* 0x0000002a211a7220 */ /* 0x000fe20000400000 */
[--C-:B------:R-:W-:Y:S02]  /*6a70*/  HADD2.F32 R33, -RZ, R49.reuse.H0_H0 ;  /* 0x20000031ff217230 */ /* 0x100fe40000004100 */
[----:B------:R-:W-:Y:S01]  /*6a80*/  FFMA R2, R45, R20, R2 ;  /* 0x000000142d027223 */ /* 0x000fe20000000002 */
[-C--:B------:R-:W-:Y:S01]  /*6a90*/  FMUL R20, R27, R42.reuse ;  /* 0x0000002a1b147220 */ /* 0x080fe20000400000 */
[----:B------:R-:W-:Y:S01]  /*6aa0*/  FMUL R27, R34, R42 ;  /* 0x0000002a221b7220 */ /* 0x000fe20000400000 */
[----:B------:R-:W-:Y:S01]  /*6ab0*/  HADD2.F32 R34, -RZ, R50.H0_H0 ;  /* 0x20000032ff227230 */ /* 0x000fe20000004100 */
[----:B------:R-:W1:Y:S01]  /*6ac0*/  LDTM.16dp256bit.x4 R4, tmem[UR4+0x100020] ;  /* 0x10002004000479ee */ /* 0x000e620008120000 */
[----:B------:R-:W-:Y:S01]  /*6ad0*/  FFMA R3, R45, R33, R3 ;  /* 0x000000212d037223 */ /* 0x000fe20000000003 */
[----:B------:R-:W-:Y:S01]  /*6ae0*/  HADD2.F32 R33, -RZ, R49.H1_H1 ;  /* 0x30000031ff217230 */ /* 0x000fe20000004100 */
[----:B------:R-:W-:Y:S01]  /*6af0*/  F2FP.F16.F32.PACK_AB R36, R2, R0 ;  /* 0x000000000224723e */ /* 0x000fe200000000ff */
[-C--:B------:R-:W-:Y:S01]  /*6b00*/  FMUL R21, R28, R42.reuse ;  /* 0x0000002a1c157220 */ /* 0x080fe20000400000 */
[-C--:B------:R-:W-:Y:S01]  /*6b10*/  FMUL R23, R30, R42.reuse ;  /* 0x0000002a1e177220 */ /* 0x080fe20000400000 */
[-C--:B------:R-:W-:Y:S01]  /*6b20*/  FMUL R30, R37, R42.reuse ;  /* 0x0000002a251e7220 */ /* 0x080fe20000400000 */
[----:B------:R-:W-:Y:S01]  /*6b30*/  FFMA R20, R45, R33, R20 ;  /* 0x000000212d147223 */ /* 0x000fe20000000014 */
[--C-:B------:R-:W-:Y:S02]  /*6b40*/  HADD2.F32 R33, -RZ, R51.reuse.H1_H1 ;  /* 0x30000033ff217230 */ /* 0x100fe40000004100 */
[----:B------:R-:W-:Y:S01]  /*6b50*/  FMUL R24, R31, R42 ;  /* 0x0000002a1f187220 */ /* 0x000fe20000400000 */
[----:B------:R-:W-:Y:S01]  /*6b60*/  FFMA R21, R45, R34, R21 ;  /* 0x000000222d157223 */ /* 0x000fe20000000015 */
[-C--:B------:R-:W-:Y:S01]  /*6b70*/  FMUL R25, R32, R42.reuse ;  /* 0x0000002a20197220 */ /* 0x080fe20000400000 */
[----:B------:R-:W-:Y:S01]  /*6b80*/  F2FP.F16.F32.PACK_AB R37, R20, R3 ;  /* 0x000000031425723e */ /* 0x000fe200000000ff */
[----:B------:R-:W-:Y:S02]  /*6b90*/  HADD2.F32 R3, -RZ, R52.H0_H0 ;  /* 0x20000034ff037230 */ /* 0x000fe40000004100 */
[-C--:B------:R-:W-:Y:S01]  /*6ba0*/  FMUL R28, R35, R42.reuse ;  /* 0x0000002a231c7220 */ /* 0x080fe20000400000 */
[-C--:B------:R-:W-:Y:S01]  /*6bb0*/  FMUL R31, R38, R42.reuse ;  /* 0x0000002a261f7220 */ /* 0x080fe20000400000 */
[-C--:B------:R-:W-:Y:S01]  /*6bc0*/  FMUL R32, R39, R42.reuse ;  /* 0x0000002a27207220 */ /* 0x080fe20000400000 */
[----:B------:R-:W-:Y:S01]  /*6bd0*/  ISETP.NE.AND P1, PT, R81, RZ, PT ;  /* 0x000000ff5100720c */ /* 0x000fe20003f25270 */
[----:B------:R-:W-:Y:S01]  /*6be0*/  BSSY.RECONVERGENT B0, `(.L_x_768) ;  /* 0x000006f000007945 */ /* 0x000fe20003800200 */
[----:B------:R-:W-:Y:S01]  /*6bf0*/  FSETP.NEU.AND P0, PT, R45, RZ, PT ;  /* 0x000000ff2d00720b */ /* 0x000fe20003f0d000 */
[-C--:B-1----:R-:W-:Y:S01]  /*6c00*/  FMUL R0, R4, R42.reuse ;  /* 0x0000002a04007220 */ /* 0x082fe20000400000 */
[-C--:B------:R-:W-:Y:S01]  /*6c10*/  FMUL R2, R5, R42.reuse ;  /* 0x0000002a05027220 */ /* 0x080fe20000400000 */
[-C--:B------:R-:W-:Y:S01]  /*6c20*/  FMUL R4, R8, R42.reuse ;  /* 0x0000002a08047220 */ /* 0x080fe20000400000 */
[-C--:B------:R-:W-:Y:S01]  /*6c30*/  FMUL R5, R9, R42.reuse ;  /* 0x0000002a09057220 */ /* 0x080fe20000400000 */
[-C--:B------:R-:W-:Y:S01]  /*6c40*/  FMUL R8, R12, R42.reuse ;  /* 0x0000002a0c087220 */ /* 0x080fe20000400000 */
[-C--:B------:R-:W-:Y:S01]  /*6c50*/  FMUL R9, R13, R42.reuse ;  /* 0x0000002a0d097220 */ /* 0x080fe20000400000 */
[-C--:B------:R-:W-:Y:S01]  /*6c60*/  FMUL R12, R16, R42.reuse ;  /* 0x0000002a100c7220 */ /* 0x080fe20000400000 */
[----:B------:R-:W-:Y:S02]  /*6c70*/  HADD2.F32 R16, -RZ, R50.H1_H1 ;  /* 0x30000032ff107230 */ /* 0x000fe40000004100 */
[-C--:B------:R-:W-:Y:S01]  /*6c80*/  FMUL R13, R17, R42.reuse ;  /* 0x0000002a110d7220 */ /* 0x080fe20000400000 */
[----:B------:R-:W-:Y:S02]  /*6c90*/  HADD2.F32 R17, -RZ, R51.H0_H0 ;  /* 0x20000033ff117230 */ /* 0x000fe40000004100 */
[-C--:B------:R-:W-:Y:S01]  /*6ca0*/  FMUL R6, R6, R42.reuse ;  /* 0x0000002a06067220 */ /* 0x080fe20000400000 */
[----:B------:R-:W-:Y:S01]  /*6cb0*/  FMUL R7, R7, R42 ;  /* 0x0000002a07077220 */ /* 0x000fe20000400000 */
[C---:B------:R-:W-:Y:S01]  /*6cc0*/  FFMA R22, R45.reuse, R16, R22 ;  /* 0x000000102d167223 */ /* 0x040fe20000000016 */
[----:B------:R-:W-:Y:S02]  /*6cd0*/  HADD2.F32 R16, -RZ, R52.H1_H1 ;  /* 0x30000034ff107230 */ /* 0x000fe40000004100 */
[C---:B------:R-:W-:Y:S01]  /*6ce0*/  FFMA R23, R45.reuse, R17, R23 ;  /* 0x000000112d177223 */ /* 0x040fe20000000017 */
[--C-:B------:R-:W-:Y:S02]  /*6cf0*/  HADD2.F32 R17, -RZ, R53.reuse.H0_H0 ;  /* 0x20000035ff117230 */ /* 0x100fe40000004100 */
[C---:B------:R-:W-:Y:S01]  /*6d00*/  FFMA R24, R45.reuse, R33, R24 ;  /* 0x000000212d187223 */ /* 0x040fe20000000018 */
[C---:B------:R-:W-:Y:S01]  /*6d10*/  FFMA R25, R45.reuse, R3, R25 ;  /* 0x000000032d197223 */ /* 0x040fe20000000019 */
[----:B------:R-:W-:Y:S02]  /*6d20*/  HADD2.F32 R3, -RZ, R53.H1_H1 ;  /* 0x30000035ff037230 */ /* 0x000fe40000004100 */
[C---:B------:R-:W-:Y:S01]  /*6d30*/  FFMA R26, R45.reuse, R16, R26 ;  /* 0x000000102d1a7223 */ /* 0x040fe2000000001a */
[--C-:B------:R-:W-:Y:S02]  /*6d40*/  HADD2.F32 R16, -RZ, R54.reuse.H0_H0 ;  /* 0x20000036ff107230 */ /* 0x100fe40000004100 */
        /* <DEDUP_REMOVED lines=9> */
[--C-:B------:R-:W-:Y:S02]  /*6de0*/  HADD2.F32 R3, -RZ, R60.reuse.H0_H0 ;  /* 0x2000003cff037230 */ /* 0x100fe40000004100 */
[C---:B------:R-:W-:Y:S01]  /*6df0*/  FFMA R32, R45.reuse, R16, R32 ;  /* 0x000000102d207223 */ /* 0x040fe20000000020 */
[----:B------:R-:W-:Y:S01]  /*6e00*/  HADD2.F32 R16, -RZ, R60.H1_H1 ;  /* 0x3000003cff107230 */ /* 0x000fe20000004100 */
[----:B------:R-:W-:Y:S01]  /*6e10*/  F2FP.F16.F32.PACK_AB R39, R24, R23 ;  /* 0x000000171827723e */ /* 0x000fe200000000ff */
[----:B------:R-:W-:Y:S01]  /*6e20*/  FMUL R10, R10, R42 ;  /* 0x0000002a0a0a7220 */ /* 0x000fe20000400000 */
[C---:B------:R-:W-:Y:S01]  /*6e30*/  FFMA R0, R45.reuse, R3, R0 ;  /* 0x000000032d007223 */ /* 0x040fe20000000000 */
[----:B------:R-:W-:Y:S02]  /*6e40*/  HADD2.F32 R3, -RZ, R61.H1_H1 ;  /* 0x3000003dff037230 */ /* 0x000fe40000004100 */
[C---:B------:R-:W-:Y:S01]  /*6e50*/  FFMA R2, R45.reuse, R16, R2 ;  /* 0x000000102d027223 */ /* 0x040fe20000000002 */
[----:B------:R-:W-:Y:S01]  /*6e60*/  FFMA R6, R45, R17, R6 ;  /* 0x000000112d067223 */ /* 0x000fe20000000006 */
[--C-:B------:R-:W-:Y:S02]  /*6e70*/  HADD2.F32 R16, -RZ, R62.reuse.H0_H0 ;  /* 0x2000003eff107230 */ /* 0x100fe40000004100 */
[----:B------:R-:W-:Y:S01]  /*6e80*/  FMUL R11, R11, R42 ;  /* 0x0000002a0b0b7220 */ /* 0x000fe20000400000 */
[C---:B------:R-:W-:Y:S01]  /*6e90*/  FFMA R7, R45.reuse, R3, R7 ;  /* 0x000000032d077223 */ /* 0x040fe20000000007 */
[----:B------:R-:W-:Y:S01]  /*6ea0*/  HADD2.F32 R3, -RZ, R62.H1_H1 ;  /* 0x3000003eff037230 */ /* 0x000fe20000004100 */
[----:B------:R-:W-:Y:S01]  /*6eb0*/  F2FP.F16.F32.PACK_AB R24, R2, R0 ;  /* 0x000000000218723e */ /* 0x000fe200000000ff */
[--C-:B------:R-:W-:Y:S02]  /*6ec0*/  HADD2.F32 R17, -RZ, R63.reuse.H0_H0 ;  /* 0x2000003fff117230 */ /* 0x100fe40000004100 */
[C---:B------:R-:W-:Y:S01]  /*6ed0*/  FFMA R4, R45.reuse, R16, R4 ;  /* 0x000000102d047223 */ /* 0x040fe20000000004 */
[----:B------:R-:W-:Y:S02]  /*6ee0*/  HADD2.F32 R0, -RZ, R63.H1_H1 ;  /* 0x3000003fff007230 */ /* 0x000fe40000004100 */
[----:B------:R-:W-:Y:S01]  /*6ef0*/  FFMA R5, R45, R3, R5 ;  /* 0x000000032d057223 */ /* 0x000fe20000000005 */
[--C-:B------:R-:W-:Y:S01]  /*6f00*/  HADD2.F32 R2, -RZ, R68.reuse.H0_H0 ;  /* 0x20000044ff027230 */ /* 0x100fe20000004100 */
[----:B------:R-:W-:Y:S01]  /*6f10*/  F2FP.F16.F32.PACK_AB R20, R26, R25 ;  /* 0x000000191a14723e */ /* 0x000fe200000000ff */
[----:B------:R-:W-:Y:S01]  /*6f20*/  HADD2.F32 R3, -RZ, R68.H1_H1 ;  /* 0x30000044ff037230 */ /* 0x000fe20000004100 */
[----:B------:R-:W-:Y:S01]  /*6f30*/  F2FP.F16.F32.PACK_AB R25, R7, R6 ;  /* 0x000000060719723e */ /* 0x000fe200000000ff */
[C---:B------:R-:W-:Y:S01]  /*6f40*/  FFMA R10, R45.reuse, R17, R10 ;  /* 0x000000112d0a7223 */ /* 0x040fe2000000000a */
[C---:B------:R-:W-:Y:S01]  /*6f50*/  FFMA R11, R45.reuse, R0, R11 ;  /* 0x000000002d0b7223 */ /* 0x040fe2000000000b */
[--C-:B------:R-:W-:Y:S02]  /*6f60*/  HADD2.F32 R6, -RZ, R69.reuse.H0_H0 ;  /* 0x20000045ff067230 */ /* 0x100fe40000004100 */
[C---:B------:R-:W-:Y:S01]  /*6f70*/  FFMA R8, R45.reuse, R2, R8 ;  /* 0x000000022d087223 */ /* 0x040fe20000000008 */
[-C--:B------:R-:W-:Y:S01]  /*6f80*/  FMUL R14, R14, R42.reuse ;  /* 0x0000002a0e0e7220 */ /* 0x080fe20000400000 */
[----:B------:R-:W-:Y:S02]  /*6f90*/  HADD2.F32 R0, -RZ, R69.H1_H1 ;  /* 0x30000045ff007230 */ /* 0x000fe40000004100 */
[----:B------:R-:W-:Y:S01]  /*6fa0*/  FFMA R9, R45, R3, R9 ;  /* 0x000000032d097223 */ /* 0x000fe20000000009 */
[----:B------:R-:W-:Y:S01]  /*6fb0*/  FMUL R15, R15, R42 ;  /* 0x0000002a0f0f7220 */ /* 0x000fe20000400000 */
[--C-:B------:R-:W-:Y:S01]  /*6fc0*/  HADD2.F32 R2, -RZ, R70.reuse.H0_H0 ;  /* 0x20000046ff027230 */ /* 0x100fe20000004100 */
[----:B------:R-:W-:Y:S01]  /*6fd0*/  F2FP.F16.F32.PACK_AB R38, R22, R21 ;  /* 0x000000151626723e */ /* 0x000fe200000000ff */
[----:B------:R-:W-:Y:S01]  /*6fe0*/  HADD2.F32 R3, -RZ, R70.H1_H1 ;  /* 0x30000046ff037230 */ /* 0x000fe20000004100 */
[----:B------:R-:W-:Y:S01]  /*6ff0*/  F2FP.F16.F32.PACK_AB R26, R5, R4 ;  /* 0x00000004051a723e */ /* 0x000fe200000000ff */
[--C-:B------:R-:W-:Y:S02]  /*7000*/  HADD2.F32 R4, -RZ, R71.reuse.H0_H0 ;  /* 0x20000047ff047230 */ /* 0x100fe40000004100 */
[C---:B------:R-:W-:Y:S01]  /*7010*/  FFMA R14, R45.reuse, R6, R14 ;  /* 0x000000062d0e7223 */ /* 0x040fe2000000000e */
[----:B------:R1:W-:Y:S01]  /*7020*/  STSM.16.MT88.4 [R76+0x2400], R36 ;  /* 0x002400244c007844 */ /* 0x0003e20000004200 */
[----:B------:R-:W-:Y:S01]  /*7030*/  FMUL R18, R18, R42 ;  /* 0x0000002a12127220 */ /* 0x000fe20000400000 */
[----:B------:R-:W-:Y:S02]  /*7040*/  HADD2.F32 R5, -RZ, R71.H1_H1 ;  /* 0x30000047ff057230 */ /* 0x000fe40000004100 */
[----:B------:R-:W-:Y:S01]  /*7050*/  FFMA R15, R45, R0, R15 ;  /* 0x000000002d0f7223 */ /* 0x000fe2000000000f */
        /* <DEDUP_REMOVED lines=11> */
[----:B------:R-:W-:Y:S05]  /*7110*/  F2FP.F16.F32.PACK_AB R9, R15, R14 ;  /* 0x0000000e0f09723e */ /* 0x000fea00000000ff */
[----:B------:R1:W-:Y:S01]  /*7120*/  STSM.16.MT88.4 [R82+0x2000], R24 ;  /* 0x0020001852007844 */ /* 0x0003e20000004200 */
        /* <DEDUP_REMOVED lines=8> */
[----:B--2---:R-:W2:Y:S02]  /*71b0*/  FENCE.VIEW.ASYNC.S ;  /* 0x00000000000073c6 */ /* 0x004ea40000000000 */
[----:B--2---:R-:W-:Y:S06]  /*71c0*/  BAR.SYNC.DEFER_BLOCKING 0x1, 0x80 ;  /* 0x0042000000007b1d */ /* 0x004fec0000010000 */
[----:B------:R-:W-:Y:S05]  /*71d0*/  @P1 BRA `(.L_x_769) ;  /* 0x00000000003c1947 */ /* 0x000fea0003800000 */
[----:B------:R-:W2:Y:S01]  /*71e0*/  LDCU.64 UR6, c[0x0][0x348] ;  /* 0x00006900ff0677ac */ /* 0x000ea20008000a00 */
[----:B------:R-:W-:Y:S02]  /*71f0*/  UIADD3 UR10, UPT, UPT, UR50, 0x20, URZ ;  /* 0x00000020320a7890 */ /* 0x000fe4000fffe0ff */
[----:B------:R-:W-:Y:S01]  /*7200*/  UIADD3 UR8, UPT, UPT, UR56, 0x2400, URZ ;  /* 0x0000240038087890 */ /* 0x000fe2000fffe0ff */
[----:B------:R-:W-:Y:S01]  /*7210*/  UMOV UR9, UR49 ;  /* 0x0000003100097c82 */ /* 0x000fe20008000000 */
[----:B------:R-:W-:Y:S01]  /*7220*/  UMOV UR11, UR36 ;  /* 0x00000024000b7c82 */ /* 0x000fe20008000000 */
[----:B------:R-:W-:Y:S02]  /*7230*/  UIADD3 UR5, UPT, UPT, UR49, 0x40, URZ ;  /* 0x0000004031057890 */ /* 0x000fe4000fffe0ff */
[----:B------:R-:W-:Y:S02]  /*7240*/  UIADD3 UR4, UPT, UPT, UR56, 0x3400, URZ ;  /* 0x0000340038047890 */ /* 0x000fe4000fffe0ff */
[----:B--2---:R-:W-:Y:S03]  /*7250*/  UIADD3 UR12, UP0, UPT, UR6, 0x680, URZ ;  /* 0x00000680060c7890 */ /* 0x004fe6000ff1e0ff */
[----:B------:R-:W-:Y:S01]  /*7260*/  UMOV UR6, UR10 ;  /* 0x0000000a00067c82 */ /* 0x000fe20008000000 */
[----:B------:R-:W-:Y:S03]  /*7270*/  UIADD3.X UR13, UPT, UPT, URZ, UR7, URZ, UP0, !UPT ;  /* 0x00000007ff0d7290 */ /* 0x000fe600087fe4ff */
[----:B------:R-:W-:Y:S06]  /*7280*/  UMOV UR7, UR36 ;  /* 0x0000002400077c82 */ /* 0x000fec0008000000 */
[----:B------:R2:W-:Y:S01]  /*7290*/  UTMASTG.3D [UR8], [UR12] ;  /* 0x000000080c0073b5 */ /* 0x0005e20008010000 */
[----:B------:R2:W-:Y:S01]  /*72a0*/  UTMASTG.3D [UR4], [UR12] ;  /* 0x000000040c0073b5 */ /* 0x0005e20008010000 */
[----:B------:R0:W-:Y:S01]  /*72b0*/  UTMACMDFLUSH ;  /* 0x00000000000079b7 */ /* 0x0001e20000000000 */
[----:B--2---:R-:W-:Y:S04]  /*72c0*/  DEPBAR.LE SB0, 0x1 ;  /* 0x000080400000791a */ /* 0x004fe80000000000 */
.L_x_769:
[----:B------:R-:W-:Y:S05]  /*72d0*/  BSYNC.RECONVERGENT B0 ;  /* 0x0000000000007941 */ /* 0x000fea0003800200 */
.L_x_768:
[----:B------:R-:W-:Y:S01]  /*72e0*/  UIADD3 UR48, UPT, UPT, UR62, 0x1, URZ ;  /* 0x000000013e307890 */ /* 0x000fe2000fffe0ff */
[----:B------:R-:W-:Y:S03]  /*72f0*/  BAR.SYNC.DEFER_BLOCKING 0x1, 0x80 ;  /* 0x0042000000007b1d */ /* 0x000fe60000010000 */
[----:B------:R-:W-:Y:S04]  /*7300*/  UISETP.NE.AND UP1, UPT, UR48, 0x4, UPT ;  /* 0x000000043000788c */ /* 0x000fe8000bf25270 */
[----:B------:R-:W-:Y:S01]  /*7310*/  USEL UR48, UR48, URZ, UP1 ;  /* 0x000000ff30307287 */ /* 0x000fe20008800000 */
[----:B------:R-:W-:Y:S01]  /*7320*/  VOTEU.ANY UP0, P0 ;  /* 0x0000000000ff7886 */ /* 0x000fe20000000100 */
[----:B------:R-:W-:Y:S04]  /*7330*/  PLOP3.LUT P0, PT, PT, PT, UP0, 0x80, 0x8 ;  /* 0x000000000008781c */ /* 0x000fe80003f0f008 */
[----:B------:R-:W-:Y:S04]  /*7340*/  @UP0 ULEA UR4, UR62, UR56, 0x3 ;  /* 0x000000383e040291 */ /* 0x000fe8000f8e18ff */
[----:B------:R-:W-:Y:S04]  /*7350*/  @UP0 UIADD3 UR4, UPT, UPT, UR4, 0x80, URZ ;  /* 0x0000008004040890 */ /* 0x000fe8000fffe0ff */
[----:B------:R-:W-:Y:S09]  /*7360*/  @UP0 UPRMT UR4, UR53, 0x654, UR4 ;  /* 0x0000065435040896 */ /* 0x000ff20008000004 */
[----:B------:R-:W-:Y:S01]  /*7370*/  @P0 SYNCS.ARRIVE.TRANS64.RED.A1T0 RZ, [UR4], RZ ;  /* 0x000000ffffff09a7 */ /* 0x000fe20008100404 */
[----:B------:R-:W-:Y:S05]  /*7380*/  BRA.U !UP0, `(.L_x_770) ;  /* 0x00000001084c7547 */ /* 0x000fea000b800000 */
[C---:B------:R-:W-:Y:S01]  /*7390*/  LEA R2, R46.reuse, UR56, 0x3 ;  /* 0x000000382e027c11 */ /* 0x040fe2000f8e18ff */
[----:B---3--:R-:W-:Y:S01]  /*73a0*/  IMAD R52, R46, 0x2000, R47 ;  /* 0x000020002e347824 */ /* 0x008fe200078e022f */
[----:B------:R-:W-:Y:S03]  /*73b0*/  SHF.L.U32 R0, R79, 0x1f, RZ ;  /* 0x0000001f4f007819 */ /* 0x000fe600000006ff */
[----:B------:R-:W-:Y:S01]  /*73c0*/  VIADD R68, R52, UR56 ;  /* 0x0000003834447c36 */ /* 0x000fe20008000000 */
        /* <DEDUP_REMOVED lines=9> */
.L_x_771:
[----:B------:R-:W-:Y:S05]  /*7460*/  WARPSYNC.ALL ;  /* 0x0000000000007948 */ /* 0x000fea0003800000 */
[----:B------:R4:W3:Y:S01]  /*7470*/  LDSM.16.MT88.4 R48, [R52+UR56+0x400] ;  /* 0x000400383430783b */ /* 0x0008e20008004200 */
[----:B------:R-:W-:Y:S03]  /*7480*/  IADD3 R46, PT, PT, R46, 0x1, RZ ;  /* 0x000000012e2e7810 */ /* 0x000fe60007ffe0ff */
[----:B------:R4:W1:Y:S04]  /*7490*/  LDSM.16.MT88.4 R60, [R68+0x400] ;  /* 0x00040000443c783b */ /* 0x0008680000004200 */
[----:B------:R-:W1:Y:S04]  /*74a0*/  LDSM.16.MT88.4 R52, [R52+UR56+0xc00] ;  /* 0x000c00383434783b */ /* 0x000e680008004200 */
[----:B------:R-:W1:Y:S02]  /*74b0*/  LDSM.16.MT88.4 R68, [R68+0xc00] ;  /* 0x000c00004444783b */ /* 0x000e640000004200 */
.L_x_770:
        /* <DEDUP_REMOVED lines=21> */
.L_x_773:
        /* <DEDUP_REMOVED lines=23> */
.L_x_774:
[--C-:B---3--:R-:W-:Y:S01]  /*7780*/  HADD2.F32 R3, -RZ, R48.reuse.H0_H0 ;  /* 0x20000030ff037230 */ /* 0x108fe20000004100 */
        /* <DEDUP_REMOVED lines=144> */
.L_x_776:
[----:B------:R-:W-:Y:S05]  /*8090*/  BSYNC.RECONVERGENT B0 ;  /* 0x0000000000007941 */ /* 0x000fea0003800200 */
.L_x_775:
[----:B------:R-:W-:Y:S01]  /*80a0*/  BAR.SYNC.DEFER_BLOCKING 0x1, 0x80 ;  /* 0x0042000000007b1d */ /* 0x000fe20000010000 */
[----:B------:R-:W-:Y:S01]  /*80b0*/  LEA R2, R46, UR56, 0x3 ;  /* 0x000000382e027c11 */ /* 0x000fe2000f8e18ff */
[----:B------:R-:W-:Y:S04]  /*80c0*/  UIADD3 UR62, UPT, UPT, UR48, 0x1, URZ ;  /* 0x00000001303e7890 */ /* 0x000fe8000fffe0ff */
[----:B------:R-:W-:Y:S04]  /*80d0*/  UISETP.NE.AND UP1, UPT, UR62, 0x4, UPT ;  /* 0x000000043e00788c */ /* 0x000fe8000bf25270 */
[----:B------:R-:W-:Y:S01]  /*80e0*/  USEL UR62, UR62, URZ, UP1 ;  /* 0x000000ff3e3e7287 */ /* 0x000fe20008800000 */
[----:B------:R-:W-:Y:S01]  /*80f0*/  VOTEU.ANY UP0, P0 ;  /* 0x0000000000ff7886 */ /* 0x000fe20000000100 */
[----:B------:R-:W-:Y:S04]  /*8100*/  PLOP3.LUT P0, PT, PT, PT, UP0, 0x80, 0x8 ;  /* 0x000000000008781c */ /* 0x000fe80003f0f008 */
[----:B------:R-:W-:Y:S04]  /*8110*/  @UP0 ULEA UR4, UR48, UR56, 0x3 ;  /* 0x0000003830040291 */ /* 0x000fe8000f8e18ff */
[----:B------:R-:W-:Y:S04]  /*8120*/  @UP0 UIADD3 UR4, UPT, UPT, UR4, 0x80, URZ ;  /* 0x0000008004040890 */ /* 0x000fe8000fffe0ff */
[----:B------:R-:W-:Y:S01]  /*8130*/  @UP0 UPRMT UR4, UR53, 0x654, UR4 ;  /* 0x0000065435040896 */ /* 0x000fe20008000004 */
[----:B------:R-:W-:Y:S08]  /*8140*/  @P0 SHF.L.U32 R0, R79, 0x1f, RZ ;  /* 0x0000001f4f000819 */ /* 0x000ff000000006ff */
[----:B------:R-:W-:Y:S01]  /*8150*/  @P0 SYNCS.ARRIVE.TRANS64.RED.A1T0 RZ, [UR4], RZ ;  /* 0x000000ffffff09a7 */ /* 0x000fe20008100404 */
[----:B------:R-:W2:Y:S02]  /*8160*/  @P0 SYNCS.PHASECHK.TRANS64.TRYWAIT P1, [R2+URZ+0x60], R0 ;  /* 0x00006000020005a7 */ /* 0x000ea400080211ff */
[----:B--2---:R-:W-:Y:S01]  /*8170*/  @P0 SEL R56, RZ, 0x1, !P1 ;  /* 0x00000001ff380807 */ /* 0x004fe20004800000 */
[----:B------:R-:W-:Y:S06]  /*8180*/  BRA.U !UP0, `(.L_x_777) ;  /* 0x0000000108347547 */ /* 0x000fec000b800000 */
[----:B------:R-:W-:Y:S01]  /*8190*/  ISETP.NE.AND P0, PT, R56, RZ, PT ;  /* 0x000000ff3800720c */ /* 0x000fe20003f05270 */
[----:B------:R-:W-:Y:S05]  /*81a0*/  IMAD R46, R46, 0x2000, R47 ;  /* 0x000020002e2e7824 */ /* 0x000fea00078e022f */
[----:B------:R-:W-:Y:S05]  /*81b0*/  IADD3 R0, PT, PT, R46, UR56, RZ ;  /* 0x000000382e007c10 */ /* 0x000fea000fffe0ff */
[----:B------:R-:W-:Y:S02]  /*81c0*/  IMAD.IADD R57, R57, 0x1, R0 ;  /* 0x0000000139397824 */ /* 0x000fe400078e0200 */
[----:B------:R-:W-:Y:S05]  /*81d0*/  @P0 BRA `(.L_x_778) ;  /* 0x00000000000c0947 */ /* 0x000fea0003800000 */
[----:B------:R-:W-:Y:S04]  /*81e0*/  SHF.L.U32 R0, R79, 0x1f, RZ ;  /* 0x0000001f4f007819 */ /* 0x000fe800000006ff */
[----:B------:R-:W2:Y:S02]  /*81f0*/  SYNCS.PHASECHK.TRANS64.TRYWAIT P0, [R2+URZ+0x60], R0 ;  /* 0x00006000020075a7 */ /* 0x000ea400080011ff */
[----:B--2---:R-:W-:Y:S05]  /*8200*/  @!P0 BRA `(.L_x_779) ;  /* 0x0000001800b88947 */ /* 0x004fea0003800000 */
.L_x_778:
[----:B------:R-:W-:Y:S05]  /*8210*/  WARPSYNC.ALL ;  /* 0x0000000000007948 */ /* 0x000fea0003800000 */
[----:B------:R3:W1:Y:S04]  /*8220*/  LDSM.16.MT88.4 R48, [R46+UR56+0x400] ;  /* 0x000400382e30783b */ /* 0x0006680008004200 */
[----:B----4-:R3:W4:Y:S04]  /*8230*/  LDSM.16.MT88.4 R52, [R46+UR56+0xc00] ;  /* 0x000c00382e34783b */ /* 0x0107280008004200 */
[----:B------:R3:W1:Y:S04]  /*8240*/  LDSM.16.MT88.4 R60, [R57+0x400] ;  /* 0x00040000393c783b */ /* 0x0006680000004200 */
[----:B------:R3:W1:Y:S02]  /*8250*/  LDSM.16.MT88.4 R68, [R57+0xc00] ;  /* 0x000c00003944783b */ /* 0x0006640000004200 */
.L_x_777:
        /* <DEDUP_REMOVED lines=21> */
.L_x_780:
        /* <DEDUP_REMOVED lines=23> */
.L_x_781:
[----:B------:R-:W-:Y:S01]  /*8520*/  ISETP.NE.AND P0, PT, R81, RZ, PT ;  /* 0x000000ff5100720c */ /* 0x000fe20003f05270 */
[----:B------:R-:W-:Y:S05]  /*8530*/  WARPSYNC.ALL ;  /* 0x0000000000007948 */ /* 0x000fea0003800000 */
[----:B------:R-:W-:Y:S01]  /*8540*/  R2UR UR4, R43 ;  /* 0x000000002b0472ca */ /* 0x000fe200000e0000 */
[--C-:B------:R-:W-:Y:S01]  /*8550*/  HADD2.F32 R43, -RZ, R48.reuse.H0_H0 ;  /* 0x20000030ff2b7230 */ /* 0x100fe20000004100 */
[----:B------:R-:W-:Y:S01]  /*8560*/  R2UR UR5, R44 ;  /* 0x000000002c0572ca */ /* 0x000fe200000e0000 */
[----:B------:R-:W-:Y:S02]  /*8570*/  HADD2.F32 R44, -RZ, R48.H1_H1 ;  /* 0x30000030ff2c7230 */ /* 0x000fe40000004100 */
[-C--:B------:R-:W-:Y:S01]  /*8580*/  FMUL R0, R24, R42.reuse ;  /* 0x0000002a18007220 */ /* 0x080fe20000400000 */
[--C-:B------:R-:W-:Y:S02]  /*8590*/  HADD2.F32 R48, -RZ, R50.reuse.H0_H0 ;  /* 0x20000032ff307230 */ /* 0x100fe40000004100 */
[----:B------:R-:W-:Y:S01]  /*85a0*/  FMUL R2, R25, R42 ;  /* 0x0000002a19027220 */ /* 0x000fe20000400000 */
[--C-:B---3--:R-:W-:Y:S02]  /*85b0*/  HADD2.F32 R46, -RZ, R49.reuse.H0_H0 ;  /* 0x20000031ff2e7230 */ /* 0x108fe40000004100 */
[C---:B------:R-:W-:Y:S01]  /*85c0*/  FFMA R0, R45.reuse, R43, R0 ;  /* 0x0000002b2d007223 */ /* 0x040fe20000000000 */
[----:B------:R-:W-:Y:S02]  /*85d0*/  HADD2.F32 R47, -RZ, R49.H1_H1 ;  /* 0x30000031ff2f7230 */ /* 0x000fe40000004100 */
[C---:B------:R-:W-:Y:S01]  /*85e0*/  FFMA R2, R45.reuse, R44, R2 ;  /* 0x0000002c2d027223 */ /* 0x040fe20000000002 */
[----:B------:R-:W-:Y:S02]  /*85f0*/  HADD2.F32 R49, -RZ, R50.H1_H1 ;  /* 0x30000032ff317230 */ /* 0x000fe40000004100 */
[----:B------:R-:W-:Y:S01]  /*8600*/  FMUL R3, R26, R42 ;  /* 0x0000002a1a037220 */ /* 0x000fe20000400000 */
[----:B------:R-:W1:Y:S01]  /*8610*/  LDTM.16dp256bit.x4 R4, tmem[UR4+0x100060] ;  /* 0x10006004000479ee */ /* 0x000e620008120000 */
[----:B------:R-:W-:Y:S01]  /*8620*/  NOP ;  /* 0x0000000000007918 */ /* 0x000fe20000000000 */
[--C-:B------:R-:W-:Y:S02]  /*8630*/  HADD2.F32 R50, -RZ, R51.reuse.H0_H0 ;  /* 0x20000033ff327230 */ /* 0x100fe40000004100 */
[----:B------:R-:W-:Y:S01]  /*8640*/  FFMA R3, R45, R46, R3 ;  /* 0x0000002e2d037223 */ /* 0x000fe20000000003 */
[----:B------:R-:W-:Y:S01]  /*8650*/  HADD2.F32 R51, -RZ, R51.H1_H1 ;  /* 0x30000033ff337230 */ /* 0x000fe20000004100 */
[----:B------:R-:W-:Y:S01]  /*8660*/  UIADD3 UR5, UPT, UPT, UR5, 0xf0, URZ ;  /* 0x000000f005057890 */ /* 0x000fe2000fffe0ff */
[-C--:B------:R-:W-:Y:S01]  /*8670*/  FMUL R20, R27, R42.reuse ;  /* 0x0000002a1b147220 */ /* 0x080fe20000400000 */
[-C--:B------:R-:W-:Y:S01]  /*8680*/  FMUL R21, R28, R42.reuse ;  /* 0x0000002a1c157220 */ /* 0x080fe20000400000 */
[----:B------:R-:W-:Y:S01]  /*8690*/  FMUL R22, R29, R42 ;  /* 0x0000002a1d167220 */ /* 0x000fe20000400000 */
[----:B------:R-:W-:Y:S01]  /*86a0*/  UPRMT UR5, UR53, 0x654, UR5 ;  /* 0x0000065435057896 */ /* 0x000fe20008000005 */
[C---:B------:R-:W-:Y:S01]  /*86b0*/  FFMA R20, R45.reuse, R47, R20 ;  /* 0x0000002f2d147223 */ /* 0x040fe20000000014 */
[C---:B------:R-:W-:Y:S01]  /*86c0*/  FFMA R21, R45.reuse, R48, R21 ;  /* 0x000000302d157223 */ /* 0x040fe20000000015 */
[----:B------:R-:W-:Y:S01]  /*86d0*/  F2FP.F16.F32.PACK_AB R48, R2, R0 ;  /* 0x000000000230723e */ /* 0x000fe200000000ff */
[----:B------:R-:W-:Y:S01]  /*86e0*/  FFMA R22, R45, R49, R22 ;  /* 0x000000312d167223 */ /* 0x000fe20000000016 */
[-C--:B------:R-:W-:Y:S01]  /*86f0*/  FMUL R23, R30, R42.reuse ;  /* 0x0000002a1e177220 */ /* 0x080fe20000400000 */
[----:B------:R-:W-:Y:S01]  /*8700*/  F2FP.F16.F32.PACK_AB R49, R20, R3 ;  /* 0x000000031431723e */ /* 0x000fe200000000ff */
[-C--:B------:R-:W-:Y:S01]  /*8710*/  FMUL R26, R33, R42.reuse ;  /* 0x0000002a211a7220 */ /* 0x080fe20000400000 */
[----:B------:R-:W-:Y:S01]  /*8720*/  FMUL R24, R31, R42 ;  /* 0x0000002a1f187220 */ /* 0x000fe20000400000 */
[----:B-1----:R-:W-:Y:S01]  /*8730*/  SYNCS.ARRIVE.TRANS64.RED.A1T0 RZ, [UR5], RZ ;  /* 0x000000ffffff79a7 */ /* 0x002fe20008100405 */
[C---:B------:R-:W-:Y:S01]  /*8740*/  FFMA R23, R45.reuse, R50, R23 ;  /* 0x000000322d177223 */ /* 0x040fe20000000017 */
[----:B------:R-:W-:Y:S01]  /*8750*/  F2FP.F16.F32.PACK_AB R50, R22, R21 ;  /* 0x000000151632723e */ /* 0x000fe200000000ff */
[----:B------:R-:W-:Y:S01]  /*8760*/  FFMA R24, R45, R51, R24 ;  /* 0x000000332d187223 */ /* 0x000fe20000000018 */
[--C-:B----4-:R-:W-:Y:S02]  /*8770*/  HADD2.F32 R33, -RZ, R52.reuse.H0_H0 ;  /* 0x20000034ff217230 */ /* 0x110fe40000004100 */
[-C--:B------:R-:W-:Y:S01]  /*8780*/  FMUL R27, R34, R42.reuse ;  /* 0x0000002a221b7220 */ /* 0x080fe20000400000 */
[-C--:B------:R-:W-:Y:S01]  /*8790*/  FMUL R25, R32, R42.reuse ;  /* 0x0000002a20197220 */ /* 0x080fe20000400000 */
[----:B------:R-:W-:Y:S01]  /*87a0*/  HADD2.F32 R34, -RZ, R52.H1_H1 ;  /* 0x30000034ff227230 */ /* 0x000fe20000004100 */
[----:B------:R-:W-:Y:S01]  /*87b0*/  F2FP.F16.F32.PACK_AB R51, R24, R23 ;  /* 0x000000171833723e */ /* 0x000fe200000000ff */
[----:B------:R-:W-:Y:S01]  /*87c0*/  FMUL R28, R35, R42 ;  /* 0x0000002a231c7220 */ /* 0x000fe20000400000 */
[C---:B------:R-:W-:Y:S01]  /*87d0*/  FFMA R25, R45.reuse, R33, R25 ;  /* 0x000000212d197223 */ /* 0x040fe20000000019 */
[--C-:B------:R-:W-:Y:S02]  /*87e0*/  HADD2.F32 R35, -RZ, R53.reuse.H0_H0 ;  /* 0x20000035ff237230 */ /* 0x100fe40000004100 */
[C---:B------:R-:W-:Y:S01]  /*87f0*/  FFMA R26, R45.reuse, R34, R26 ;  /* 0x000000222d1a7223 */ /* 0x040fe2000000001a */
[----:B------:R1:W-:Y:S01]  /*8800*/  STSM.16.MT88.4 [R76+0x6400], R48 ;  /* 0x006400304c007844 */ /* 0x0003e20000004200 */
[-C--:B------:R-:W-:Y:S01]  /*8810*/  FMUL R29, R36, R42.reuse ;  /* 0x0000002a241d7220 */ /* 0x080fe20000400000 */
[----:B------:R-:W-:Y:S02]  /*8820*/  HADD2.F32 R36, -RZ, R53.H1_H1 ;  /* 0x30000035ff247230 */ /* 0x000fe40000004100 */
[----:B------:R-:W-:Y:S01]  /*8830*/  FFMA R27, R45, R35, R27 ;  /* 0x000000232d1b7223 */ /* 0x000fe2000000001b */
[----:B------:R-:W-:Y:S01]  /*8840*/  F2FP.F16.F32.PACK_AB R20, R26, R25 ;  /* 0x000000191a14723e */ /* 0x000fe200000000ff */
[----:B------:R-:W-:Y:S01]  /*8850*/  FMUL R30, R37, R42 ;  /* 0x0000002a251e7220 */ /* 0x000fe20000400000 */
[--C-:B------:R-:W-:Y:S02]  /*8860*/  HADD2.F32 R37, -RZ, R54.reuse.H0_H0 ;  /* 0x20000036ff257230 */ /* 0x100fe40000004100 */
[----:B------:R-:W-:Y:S01]  /*8870*/  FFMA R28, R45, R36, R28 ;  /* 0x000000242d1c7223 */ /* 0x000fe2000000001c */
[-C--:B------:R-:W-:Y:S01]  /*8880*/  FMUL R31, R38, R42.reuse ;  /* 0x0000002a261f7220 */ /* 0x080fe20000400000 */
[----:B------:R-:W-:Y:S02]  /*8890*/  HADD2.F32 R38, -RZ, R54.H1_H1 ;  /* 0x30000036ff267230 */ /* 0x000fe40000004100 */
[----:B------:R-:W-:Y:S01]  /*88a0*/  FMUL R32, R39, R42 ;  /* 0x0000002a27207220 */ /* 0x000fe20000400000 */
[--C-:B------:R-:W-:Y:S01]  /*88b0*/  HADD2.F32 R39, -RZ, R55.reuse.H0_H0 ;  /* 0x20000037ff277230 */ /* 0x100fe20000004100 */
[----:B------:R-:W-:Y:S01]  /*88c0*/  F2FP.F16.F32.PACK_AB R21, R28, R27 ;  /* 0x0000001b1c15723e */ /* 0x000fe200000000ff */
[----:B------:R-:W-:Y:S02]  /*88d0*/  HADD2.F32 R52, -RZ, R55.H1_H1 ;  /* 0x30000037ff347230 */ /* 0x000fe40000004100 */
[C---:B------:R-:W-:Y:S01]  /*88e0*/  FFMA R29, R45.reuse, R37, R29 ;  /* 0x000000252d1d7223 */ /* 0x040fe2000000001d */
[--C-:B------:R-:W-:Y:S02]  /*88f0*/  HADD2.F32 R53, -RZ, R60.reuse.H0_H0 ;  /* 0x2000003cff357230 */ /* 0x100fe40000004100 */
[C---:B------:R-:W-:Y:S01]  /*8900*/  FFMA R30, R45.reuse, R38, R30 ;  /* 0x000000262d1e7223 */ /* 0x040fe2000000001e */
[C---:B------:R-:W-:Y:S01]  /*8910*/  FFMA R31, R45.reuse, R39, R31 ;  /* 0x000000272d1f7223 */ /* 0x040fe2000000001f */
[C---:B------:R-:W-:Y:S01]  /*8920*/  FFMA R32, R45.reuse, R52, R32 ;  /* 0x000000342d207223 */ /* 0x040fe20000000020 */
[----:B------:R-:W-:Y:S02]  /*8930*/  HADD2.F32 R54, -RZ, R60.H1_H1 ;  /* 0x3000003cff367230 */ /* 0x000fe40000004100 */
[-C--:B------:R-:W-:Y:S01]  /*8940*/  FMUL R4, R4, R42.reuse ;  /* 0x0000002a04047220 */ /* 0x080fe20000400000 */
[----:B------:R-:W-:Y:S01]  /*8950*/  F2FP.F16.F32.PACK_AB R22, R30, R29 ;  /* 0x0000001d1e16723e */ /* 0x000fe200000000ff */
[--C-:B------:R-:W-:Y:S01]  /*8960*/  HADD2.F32 R55, -RZ, R61.reuse.H0_H0 ;  /* 0x2000003dff377230 */ /* 0x100fe20000004100 */
[----:B------:R-:W-:Y:S01]  /*8970*/  F2FP.F16.F32.PACK_AB R23, R32, R31 ;  /* 0x0000001f2017723e */ /* 0x000fe200000000ff */
[----:B------:R-:W-:Y:S01]  /*8980*/  FFMA R4, R45, R53, R4 ;  /* 0x000000352d047223 */ /* 0x000fe20000000004 */
[-C--:B------:R-:W-:Y:S01]  /*8990*/  FMUL R5, R5, R42.reuse ;  /* 0x0000002a05057220 */ /* 0x080fe20000400000 */
[----:B------:R-:W-:Y:S02]  /*89a0*/  HADD2.F32 R56, -RZ, R61.H1_H1 ;  /* 0x3000003dff387230 */ /* 0x000fe40000004100 */
[----:B------:R-:W-:Y:S01]  /*89b0*/  FMUL R6, R6, R42 ;  /* 0x0000002a06067220 */ /* 0x000fe20000400000 */
[----:B------:R1:W-:Y:S01]  /*89c0*/  STSM.16.MT88.4 [R76+0x6c00], R20 ;  /* 0x006c00144c007844 */ /* 0x0003e20000004200 */
[C---:B------:R-:W-:Y:S01]  /*89d0*/  FFMA R5, R45.reuse, R54, R5 ;  /* 0x000000362d057223 */ /* 0x040fe20000000005 */
[--C-:B------:R-:W-:Y:S02]  /*89e0*/  HADD2.F32 R57, -RZ, R62.reuse.H0_H0 ;  /* 0x2000003eff397230 */ /* 0x100fe40000004100 */
[----:B------:R-:W-:Y:S01]  /*89f0*/  FFMA R6, R45, R55, R6 ;  /* 0x000000372d067223 */ /* 0x000fe20000000006 */
[----:B------:R-:W-:Y:S01]  /*8a00*/  FMUL R7, R7, R42 ;  /* 0x0000002a07077220 */ /* 0x000fe20000400000 */
[----:B------:R-:W-:Y:S01]  /*8a10*/  HADD2.F32 R58, -RZ, R62.H1_H1 ;  /* 0x3000003eff3a7230 */ /* 0x000fe20000004100 */
[----:B------:R-:W-:Y:S01]  /*8a20*/  F2FP.F16.F32.PACK_AB R4, R5, R4 ;  /* 0x000000040504723e */ /* 0x000fe200000000ff */
[----:B------:R-:W-:Y:S01]  /*8a30*/  FMUL R8, R8, R42 ;  /* 0x0000002a08087220 */ /* 0x000fe20000400000 */
[----:B------:R-:W-:Y:S01]  /*8a40*/  FFMA R7, R45, R56, R7 ;  /* 0x000000382d077223 */ /* 0x000fe20000000007 */
[--C-:B------:R-:W-:Y:S02]  /*8a50*/  HADD2.F32 R59, -RZ, R63.reuse.H0_H0 ;  /* 0x2000003fff3b7230 */ /* 0x100fe40000004100 */
[----:B------:R-:W-:Y:S01]  /*8a60*/  FMUL R9, R9, R42 ;  /* 0x0000002a09097220 */ /* 0x000fe20000400000 */
[----:B------:R-:W-:Y:S01]  /*8a70*/  FFMA R8, R45, R57, R8 ;  /* 0x000000392d087223 */ /* 0x000fe20000000008 */
[----:B------:R-:W-:Y:S01]  /*8a80*/  HADD2.F32 R60, -RZ, R63.H1_H1 ;  /* 0x3000003fff3c7230 */ /* 0x000fe20000004100 */
[----:B------:R-:W-:Y:S01]  /*8a90*/  F2FP.F16.F32.PACK_AB R5, R7, R6 ;  /* 0x000000060705723e */ /* 0x000fe200000000ff */
[----:B------:R-:W-:Y:S01]  /*8aa0*/  FFMA R9, R45, R58, R9 ;  /* 0x0000003a2d097223 */ /* 0x000fe20000000009 */
[-C--:B------:R-:W-:Y:S01]  /*8ab0*/  FMUL R10, R10, R42.reuse ;  /* 0x0000002a0a0a7220 */ /* 0x080fe20000400000 */
[--C-:B------:R-:W-:Y:S02]  /*8ac0*/  HADD2.F32 R61, -RZ, R68.reuse.H0_H0 ;  /* 0x20000044ff3d7230 */ /* 0x100fe40000004100 */
[-C--:B------:R-:W-:Y:S01]  /*8ad0*/  FMUL R11, R11, R42.reuse ;  /* 0x0000002a0b0b7220 */ /* 0x080fe20000400000 */
[----:B------:R-:W-:Y:S02]  /*8ae0*/  HADD2.F32 R62, -RZ, R68.H1_H1 ;  /* 0x30000044ff3e7230 */ /* 0x000fe40000004100 */
[-C--:B------:R-:W-:Y:S01]  /*8af0*/  FMUL R12, R12, R42.reuse ;  /* 0x0000002a0c0c7220 */ /* 0x080fe20000400000 */
[--C-:B------:R-:W-:Y:S02]  /*8b00*/  HADD2.F32 R63, -RZ, R69.reuse.H0_H0 ;  /* 0x20000045ff3f7230 */ /* 0x100fe40000004100 */
[-C--:B------:R-:W-:Y:S01]  /*8b10*/  FMUL R13, R13, R42.reuse ;  /* 0x0000002a0d0d7220 */ /* 0x080fe20000400000 */
[C---:B------:R-:W-:Y:S01]  /*8b20*/  FFMA R10, R45.reuse, R59, R10 ;  /* 0x0000003b2d0a7223 */ /* 0x040fe2000000000a */
[----:B------:R-:W-:Y:S02]  /*8b30*/  HADD2.F32 R64, -RZ, R69.H1_H1 ;  /* 0x30000045ff407230 */ /* 0x000fe40000004100 */
[----:B------:R-:W-:Y:S01]  /*8b40*/  FMUL R14, R14, R42 ;  /* 0x0000002a0e0e7220 */ /* 0x000fe20000400000 */
[----:B------:R-:W-:Y:S01]  /*8b50*/  FFMA R11, R45, R60, R11 ;  /* 0x0000003c2d0b7223 */ /* 0x000fe2000000000b */
        /* <DEDUP_REMOVED lines=12> */
[----:B------:R-:W-:Y:S01]  /*8c20*/  FMUL R19, R19, R42 ;  /* 0x0000002a13137220 */ /* 0x000fe20000400000 */
[C---:B------:R-:W-:Y:S01]  /*8c30*/  FFMA R16, R45.reuse, R65, R16 ;  /* 0x000000412d107223 */ /* 0x040fe20000000010 */
[C---:B------:R-:W-:Y:S01]  /*8c40*/  FFMA R17, R45.reuse, R66, R17 ;  /* 0x000000422d117223 */ /* 0x040fe20000000011 */
[C---:B------:R-:W-:Y:S01]  /*8c50*/  FFMA R18, R45.reuse, R67, R18 ;  /* 0x000000432d127223 */ /* 0x040fe20000000012 */
[----:B------:R-:W-:Y:S01]  /*8c60*/  FFMA R19, R45, R68, R19 ;  /* 0x000000442d137223 */ /* 0x000fe20000000013 */
[----:B------:R-:W-:Y:S01]  /*8c70*/  F2FP.F16.F32.PACK_AB R6, R9, R8 ;  /* 0x000000080906723e */ /* 0x000fe200000000ff */
[----:B------:R-:W-:Y:S01]  /*8c80*/  BSSY.RECONVERGENT B0, `(.L_x_782) ;  /* 0x000001f000007945 */ /* 0x000fe20003800200 */
[----:B------:R-:W-:Y:S02]  /*8c90*/  F2FP.F16.F32.PACK_AB R7, R11, R10 ;  /* 0x0000000a0b07723e */ /* 0x000fe400000000ff */
[----:B------:R-:W-:Y:S02]  /*8ca0*/  F2FP.F16.F32.PACK_AB R12, R13, R12 ;  /* 0x0000000c0d0c723e */ /* 0x000fe400000000ff */
[----:B------:R-:W-:Y:S01]  /*8cb0*/  F2FP.F16.F32.PACK_AB R13, R15, R14 ;  /* 0x0000000e0f0d723e */ /* 0x000fe200000000ff */
        /* <DEDUP_REMOVED lines=27> */
.L_x_783:
[----:B------:R-:W-:Y:S05]  /*8e70*/  BSYNC.RECONVERGENT B0 ;  /* 0x0000000000007941 */ /* 0x000fea0003800200 */
.L_x_782:
[----:B------:R-:W-:Y:S01]  /*8e80*/  BAR.SYNC.DEFER_BLOCKING 0x1, 0x80 ;  /* 0x0042000000007b1d */ /* 0x000fe20000010000 */
[----:B------:R-:W-:Y:S01]  /*8e90*/  UISETP.NE.AND UP0, UPT, UR60, -0x4, UPT ;  /* 0xfffffffc3c00788c */ /* 0x000fe2000bf05270 */
[----:B------:R-:W-:Y:S08]  /*8ea0*/  IADD3 R40, PT, PT, R40, 0x1, RZ ;  /* 0x0000000128287810 */ /* 0x000ff00007ffe0ff */
        /* <DEDUP_REMOVED lines=11> */
[----:B------:R-:W-:Y:S09]  /*8f60*/  @P0 SYNCS.ARRIVE.TRANS64.RED.A1T0 RZ, [UR4], RZ ;  /* 0x000000ffffff09a7 */ /* 0x000ff20008100404 */
.L_x_784:
[----:B------:R-:W-:Y:S01]  /*8f70*/  ISETP.NE.AND P0, PT, R75, 0x2, PT ;  /* 0x000000024b00780c */ /* 0x000fe20003f05270 */
[----:B------:R-:W-:Y:S01]  /*8f80*/  UISETP.NE.AND UP0, UPT, UR61, URZ, UPT ;  /* 0x000000ff3d00728c */ /* 0x000fe2000bf05270 */
[----:B------:R-:W-:Y:S01]  /*8f90*/  ISETP.NE.AND P1, PT, R40, 0x4, PT ;  /* 0x000000042800780c */ /* 0x000fe20003f25270 */
[----:B------:R-:W-:Y:S01]  /*8fa0*/  UIADD3 UR25, UPT, UPT, UR42, UR54, URZ ;  /* 0x000000362a197290 */ /* 0x000fe2000fffe0ff */
[----:B------:R-:W-:Y:S01]  /*8fb0*/  SEL R2, RZ, 0x1, P0 ;  /* 0x00000001ff027807 */ /* 0x000fe20000000000 */
[----:B------:R-:W-:Y:S01]  /*8fc0*/  UIADD3 UR26, UPT, UPT, UR43, UR55, URZ ;  /* 0x000000372b1a7290 */ /* 0x000fe2000fffe0ff */
[----:B------:R-:W-:Y:S01]  /*8fd0*/  SEL R0, RZ, 0x1, P1 ;  /* 0x00000001ff007807 */ /* 0x000fe20000800000 */
[----:B------:R-:W-:Y:S01]  /*8fe0*/  UIADD3 UR60, UPT, UPT, UR60, 0x4, URZ ;  /* 0x000000043c3c7890 */ /* 0x000fe2000fffe0ff */
[----:B------:R-:W-:Y:S01]  /*8ff0*/  LOP3.LUT R77, R77, R2, RZ, 0x3c, !PT ;  /* 0x000000024d4d7212 */ /* 0x000fe200078e3cff */
[----:B------:R-:W-:Y:S01]  /*9000*/  UMOV UR36, UR59 ;  /* 0x0000003b00247c82 */ /* 0x000fe20008000000 */
[----:B------:R-:W-:Y:S02]  /*9010*/  LOP3.LUT R78, R78, R0, RZ, 0x3c, !PT ;  /* 0x000000004e4e7212 */ /* 0x000fe400078e3cff */
[----:B------:R-:W-:Y:S02]  /*9020*/  SEL R75, R75, RZ, P0 ;  /* 0x000000ff4b4b7207 */ /* 0x000fe40000000000 */
[----:B------:R-:W-:Y:S01]  /*9030*/  SEL R40, R40, RZ, P1 ;  /* 0x000000ff28287207 */ /* 0x000fe20000800000 */
[----:B------:R-:W-:Y:S06]  /*9040*/  BRA.U UP0, `(.L_x_785) ;  /* 0xffffffbd00907547 */ /* 0x000fec000b83ffff */
[----:B------:R-:W-:-:S13]  /*9050*/  FSETP.NEU.AND P0, PT, R45, RZ, PT ;  /* 0x000000ff2d00720b */ /* 0x000fda0003f0d000 */
[----:B------:R-:W-:Y:S05]  /*9060*/  @!P0 EXIT ;  /* 0x000000000000894d */ /* 0x000fea0003800000 */
[----:B------:R-:W-:Y:S01]  /*9070*/  ULEA UR4, UR62, UR56, 0x3 ;  /* 0x000000383e047291 */ /* 0x000fe2000f8e18ff */
[----:B------:R-:W-:-:S04]  /*9080*/  DEPBAR.LE SB0, 0x0 ;  /* 0x000080000000791a */ /* 0x000fc80000000000 */
[----:B------:R-:W-:-:S04]  /*9090*/  UIADD3 UR4, UPT, UPT, UR4, 0x80, URZ ;  /* 0x0000008004047890 */ /* 0x000fc8000fffe0ff */
[----:B------:R-:W-:-:S09]  /*90a0*/  UPRMT UR4, UR53, 0x654, UR4 ;  /* 0x0000065435047896 */ /* 0x000fd20008000004 */
[----:B------:R-:W-:Y:S01]  /*90b0*/  SYNCS.ARRIVE.TRANS64.RED.A1T0 RZ, [UR4], RZ ;  /* 0x000000ffffff79a7 */ /* 0x000fe20008100404 */
[----:B------:R-:W-:Y:S05]  /*90c0*/  EXIT ;  /* 0x000000000000794d */ /* 0x000fea0003800000 */
.L_x_682:
[----:B--2---:R2:W3:Y:S02]  /*90d0*/  SYNCS.PHASECHK.TRANS64.TRYWAIT P0, [R0+URZ+0x120], R2 ;  /* 0x00012002000075a7 */ /* 0x0044e400080011ff */
[----:B---3--:R-:W-:Y:S05]  /*90e0*/  @!P0 NANOSLEEP.SYNCS 0x989680 ;  /* 0x009896800000895d */ /* 0x008fea0003900000 */
[----:B------:R-:W3:Y:S02]  /*90f0*/  @!P0 SYNCS.PHASECHK.TRANS64 P0, [R0+URZ+0x120], R2 ;  /* 0x00012002000085a7 */ /* 0x000ee400080010ff */
[----:B---3--:R-:W-:Y:S05]  /*9100*/  @!P0 BRA `(.L_x_682) ;  /* 0xfffffffc00f08947 */ /* 0x008fea000383ffff */
[----:B------:R-:W-:Y:S05]  /*9110*/  BRA `(.L_x_786) ;  /* 0xffffff84008c7947 */ /* 0x000fea000383ffff */
.L_x_685:
[----:B-1----:R-:W-:-:S07]  /*9120*/  MOV R0, UR33 ;  /* 0x0000002100007c02 */ /* 0x002fce0008000f00 */
.L_x_787:
[----:B-1----:R1:W2:Y:S02]  /*9130*/  SYNCS.PHASECHK.TRANS64.TRYWAIT P0, [R0+URZ+0x30], R3 ;  /* 0x00003003000075a7 */ /* 0x0022a400080011ff */
[----:B--2---:R-:W-:Y:S05]  /*9140*/  @!P0 NANOSLEEP.SYNCS 0x989680 ;  /* 0x009896800000895d */ /* 0x004fea0003900000 */
[----:B------:R-:W2:Y:S02]  /*9150*/  @!P0 SYNCS.PHASECHK.TRANS64 P0, [R0+URZ+0x30], R3 ;  /* 0x00003003000085a7 */ /* 0x000ea400080010ff */
[----:B--2---:R-:W-:Y:S05]  /*9160*/  @!P0 BRA `(.L_x_787) ;  /* 0xfffffffc00f08947 */ /* 0x004fea000383ffff */
[----:B------:R-:W-:Y:S05]  /*9170*/  BRA `(.L_x_684) ;  /* 0xffffff8400d87947 */ /* 0x000fea000383ffff */
.L_x_692:
[----:B-1----:R-:W-:-:S07]  /*9180*/  MOV R0, UR17 ;  /* 0x0000001100007c02 */ /* 0x002fce0008000f00 */
.L_x_788:
[----:B-1----:R1:W2:Y:S02]  /*9190*/  SYNCS.PHASECHK.TRANS64.TRYWAIT P0, [R0+URZ+0x30], R3 ;  /* 0x00003003000075a7 */ /* 0x0022a400080011ff */
[----:B--2---:R-:W-:Y:S05]  /*91a0*/  @!P0 NANOSLEEP.SYNCS 0x989680 ;  /* 0x009896800000895d */ /* 0x004fea0003900000 */
[----:B------:R-:W2:Y:S02]  /*91b0*/  @!P0 SYNCS.PHASECHK.TRANS64 P0, [R0+URZ+0x30], R3 ;  /* 0x00003003000085a7 */ /* 0x000ea400080010ff */
[----:B--2---:R-:W-:Y:S05]  /*91c0*/  @!P0 BRA `(.L_x_788) ;  /* 0xfffffffc00f08947 */ /* 0x004fea000383ffff */
[----:B------:R-:W-:Y:S05]  /*91d0*/  BRA `(.L_x_691) ;  /* 0xffffff8800a47947 */ /* 0x000fea000383ffff */
.L_x_697:
[----:B-1----:R1:W2:Y:S02]  /*91e0*/  SYNCS.PHASECHK.TRANS64.TRYWAIT P0, [R3+URZ+0xb0], R0 ;  /* 0x0000b000030075a7 */ /* 0x0022a400080011ff */
[----:B--2---:R-:W-:Y:S05]  /*91f0*/  @!P0 NANOSLEEP.SYNCS 0x989680 ;  /* 0x009896800000895d */ /* 0x004fea0003900000 */
[----:B------:R-:W2:Y:S02]  /*9200*/  @!P0 SYNCS.PHASECHK.TRANS64 P0, [R3+URZ+0xb0], R0 ;  /* 0x0000b000030085a7 */ /* 0x000ea400080010ff */
[----:B--2---:R-:W-:Y:S05]  /*9210*/  @!P0 BRA `(.L_x_697) ;  /* 0xfffffffc00f08947 */ /* 0x004fea000383ffff */
[----:B------:R-:W-:Y:S05]  /*9220*/  BRA `(.L_x_789) ;  /* 0xffffff8c00587947 */ /* 0x000fea000383ffff */
.L_x_701:
[----:B------:R-:W-:-:S07]  /*9230*/  MOV R0, UR4 ;  /* 0x0000000400007c02 */ /* 0x000fce0008000f00 */
.L_x_790:
[----:B-1----:R1:W2:Y:S02]  /*9240*/  SYNCS.PHASECHK.TRANS64.TRYWAIT P0, [R0+URZ], R2 ;  /* 0x00000002000075a7 */ /* 0x0022a400080011ff */
[----:B--2---:R-:W-:Y:S05]  /*9250*/  @!P0 NANOSLEEP.SYNCS 0x989680 ;  /* 0x009896800000895d */ /* 0x004fea0003900000 */
[----:B------:R-:W2:Y:S02]  /*9260*/  @!P0 SYNCS.PHASECHK.TRANS64 P0, [R0+URZ], R2 ;  /* 0x00000002000085a7 */ /* 0x000ea400080010ff */
[----:B--2---:R-:W-:Y:S05]  /*9270*/  @!P0 BRA `(.L_x_790) ;  /* 0xfffffffc00f08947 */ /* 0x004fea000383ffff */
[----:B------:R-:W-:Y:S05]  /*9280*/  BRA `(.L_x_791) ;  /* 0xffffff9000dc7947 */ /* 0x000fea000383ffff */
.L_x_702:
[----:B------:R-:W-:-:S07]  /*9290*/  MOV R0, UR4 ;  /* 0x0000000400007c02 */ /* 0x000fce0008000f00 */
.L_x_792:
[----:B-1----:R1:W2:Y:S02]  /*92a0*/  SYNCS.PHASECHK.TRANS64.TRYWAIT P0, [R0+URZ], R3 ;  /* 0x00000003000075a7 */ /* 0x0022a400080011ff */
[----:B--2---:R-:W-:Y:S05]  /*92b0*/  @!P0 NANOSLEEP.SYNCS 0x989680 ;  /* 0x009896800000895d */ /* 0x004fea0003900000 */
[----:B------:R-:W2:Y:S02]  /*92c0*/  @!P0 SYNCS.PHASECHK.TRANS64 P0, [R0+URZ], R3 ;  /* 0x00000003000085a7 */ /* 0x000ea400080010ff */
[----:B--2---:R-:W-:Y:S05]  /*92d0*/  @!P0 BRA `(.L_x_792) ;  /* 0xfffffffc00f08947 */ /* 0x004fea000383ffff */
[----:B------:R-:W-:Y:S05]  /*92e0*/  BRA `(.L_x_793) ;  /* 0xffffff9000e87947 */ /* 0x000fea000383ffff */
.L_x_703:
[----:B------:R-:W-:-:S07]  /*92f0*/  MOV R0, UR4 ;  /* 0x0000000400007c02 */ /* 0x000fce0008000f00 */
.L_x_794:
[----:B-1----:R1:W2:Y:S02]  /*9300*/  SYNCS.PHASECHK.TRANS64.TRYWAIT P0, [R0+URZ], R3 ;  /* 0x00000003000075a7 */ /* 0x0022a400080011ff */
[----:B--2---:R-:W-:Y:S05]  /*9310*/  @!P0 NANOSLEEP.SYNCS 0x989680 ;  /* 0x009896800000895d */ /* 0x004fea0003900000 */
[----:B------:R-:W2:Y:S02]  /*9320*/  @!P0 SYNCS.PHASECHK.TRANS64 P0, [R0+URZ], R3 ;  /* 0x00000003000085a7 */ /* 0x000ea400080010ff */
[----:B--2---:R-:W-:Y:S05]  /*9330*/  @!P0 BRA `(.L_x_794) ;  /* 0xfffffffc00f08947 */ /* 0x004fea000383ffff */
[----:B------:R-:W-:Y:S05]  /*9340*/  BRA `(.L_x_795) ;  /* 0xffffff9000f47947 */ /* 0x000fea000383ffff */
.L_x_704:
[----:B------:R-:W-:-:S07]  /*9350*/  MOV R0, UR4 ;  /* 0x0000000400007c02 */ /* 0x000fce0008000f00 */
.L_x_796:
[----:B-1----:R1:W2:Y:S02]  /*9360*/  SYNCS.PHASECHK.TRANS64.TRYWAIT P0, [R0+URZ], R3 ;  /* 0x00000003000075a7 */ /* 0x0022a400080011ff */
[----:B--2---:R-:W-:Y:S05]  /*9370*/  @!P0 NANOSLEEP.SYNCS 0x989680 ;  /* 0x009896800000895d */ /* 0x004fea0003900000 */
[----:B------:R-:W2:Y:S02]  /*9380*/  @!P0 SYNCS.PHASECHK.TRANS64 P0, [R0+URZ], R3 ;  /* 0x00000003000085a7 */ /* 0x000ea400080010ff */
[----:B--2---:R-:W-:Y:S05]  /*9390*/  @!P0 BRA `(.L_x_796) ;  /* 0xfffffffc00f08947 */ /* 0x004fea000383ffff */
[----:B------:R-:W-:Y:S05]  /*93a0*/  BRA `(.L_x_797) ;  /* 0xffffff9400007947 */ /* 0x000fea000383ffff */
.L_x_705:
[----:B------:R-:W-:-:S07]  /*93b0*/  MOV R0, UR4 ;  /* 0x0000000400007c02 */ /* 0x000fce0008000f00 */
.L_x_798:
[----:B-1----:R1:W2:Y:S02]  /*93c0*/  SYNCS.PHASECHK.TRANS64.TRYWAIT P0, [R0+URZ], R3 ;  /* 0x00000003000075a7 */ /* 0x0022a400080011ff */
[----:B--2---:R-:W-:Y:S05]  /*93d0*/  @!P0 NANOSLEEP.SYNCS 0x989680 ;  /* 0x009896800000895d */ /* 0x004fea0003900000 */
[----:B------:R-:W2:Y:S02]  /*93e0*/  @!P0 SYNCS.PHASECHK.TRANS64 P0, [R0+URZ], R3 ;  /* 0x00000003000085a7 */ /* 0x000ea400080010ff */
[----:B--2---:R-:W-:Y:S05]  /*93f0*/  @!P0 BRA `(.L_x_798) ;  /* 0xfffffffc00f08947 */ /* 0x004fea000383ffff */
[----:B------:R-:W-:Y:S05]  /*9400*/  BRA `(.L_x_799) ;  /* 0xffffff94000c7947 */ /* 0x000fea000383ffff */
.L_x_708:
[----:B--2---:R2:W3:Y:S02]  /*9410*/  SYNCS.PHASECHK.TRANS64.TRYWAIT P0, [R2+URZ+0x110], R4 ;  /* 0x00011004020075a7 */ /* 0x0044e400080011ff */
[----:B---3--:R-:W-:Y:S05]  /*9420*/  @!P0 NANOSLEEP.SYNCS 0x989680 ;  /* 0x009896800000895d */ /* 0x008fea0003900000 */
[----:B------:R-:W3:Y:S02]  /*9430*/  @!P0 SYNCS.PHASECHK.TRANS64 P0, [R2+URZ+0x110], R4 ;  /* 0x00011004020085a7 */ /* 0x000ee400080010ff */
[----:B---3--:R-:W-:Y:S05]  /*9440*/  @!P0 BRA `(.L_x_708) ;  /* 0xfffffffc00f08947 */ /* 0x008fea000383ffff */
[----:B------:R-:W-:Y:S05]  /*9450*/  BRA `(.L_x_800) ;  /* 0xffffff9400687947 */ /* 0x000fea000383ffff */
.L_x_709:
[----:B------:R-:W-:-:S07]  /*9460*/  MOV R2, UR5 ;  /* 0x0000000500027c02 */ /* 0x000fce0008000f00 */
.L_x_801:
[----:B--2---:R2:W3:Y:S02]  /*9470*/  SYNCS.PHASECHK.TRANS64.TRYWAIT P0, [R2+URZ+0xc0], R5 ;  /* 0x0000c005020075a7 */ /* 0x0044e400080011ff */
[----:B---3--:R-:W-:Y:S05]  /*9480*/  @!P0 NANOSLEEP.SYNCS 0x989680 ;  /* 0x009896800000895d */ /* 0x008fea0003900000 */
[----:B------:R-:W3:Y:S02]  /*9490*/  @!P0 SYNCS.PHASECHK.TRANS64 P0, [R2+URZ+0xc0], R5 ;  /* 0x0000c005020085a7 */ /* 0x000ee400080010ff */
[----:B---3--:R-:W-:Y:S05]  /*94a0*/  @!P0 BRA `(.L_x_801) ;  /* 0xfffffffc00f08947 */ /* 0x008fea000383ffff */
[----:B------:R-:W-:Y:S05]  /*94b0*/  BRA `(.L_x_802) ;  /* 0xffffff9400787947 */ /* 0x000fea000383ffff */
.L_x_710:
[----:B--2---:R2:W3:Y:S02]  /*94c0*/  SYNCS.PHASECHK.TRANS64.TRYWAIT P1, [R2+URZ+0xb0], R4 ;  /* 0x0000b004020075a7 */ /* 0x0044e400080211ff */
[----:B---3--:R-:W-:Y:S05]  /*94d0*/  @!P1 NANOSLEEP.SYNCS 0x989680 ;  /* 0x009896800000995d */ /* 0x008fea0003900000 */
[----:B------:R-:W3:Y:S02]  /*94e0*/  @!P1 SYNCS.PHASECHK.TRANS64 P1, [R2+URZ+0xb0], R4 ;  /* 0x0000b004020095a7 */ /* 0x000ee400080210ff */
[----:B---3--:R-:W-:Y:S05]  /*94f0*/  @!P1 BRA `(.L_x_710) ;  /* 0xfffffffc00f09947 */ /* 0x008fea000383ffff */
[----:B------:R-:W-:Y:S05]  /*9500*/  BRA `(.L_x_803) ;  /* 0xffffff9400a87947 */ /* 0x000fea000383ffff */
.L_x_713:
[----:B------:R-:W-:-:S07]  /*9510*/  MOV R0, UR5 ;  /* 0x0000000500007c02 */ /* 0x000fce0008000f00 */
.L_x_804:
[----:B--2---:R2:W3:Y:S02]  /*9520*/  SYNCS.PHASECHK.TRANS64.TRYWAIT P0, [R0+URZ+0xc0], R2 ;  /* 0x0000c002000075a7 */ /* 0x0044e400080011ff */
[----:B---3--:R-:W-:Y:S05]  /*9530*/  @!P0 NANOSLEEP.SYNCS 0x989680 ;  /* 0x009896800000895d */ /* 0x008fea0003900000 */
[----:B------:R-:W3:Y:S02]  /*9540*/  @!P0 SYNCS.PHASECHK.TRANS64 P0, [R0+URZ+0xc0], R2 ;  /* 0x0000c002000085a7 */ /* 0x000ee400080010ff */
[----:B---3--:R-:W-:Y:S05]  /*9550*/  @!P0 BRA `(.L_x_804) ;  /* 0xfffffffc00f08947 */ /* 0x008fea000383ffff */
[----:B------:R-:W-:Y:S05]  /*9560*/  BRA `(.L_x_712) ;  /* 0xffffff9400fc7947 */ /* 0x000fea000383ffff */
.L_x_720:
[----:B--2---:R2:W3:Y:S02]  /*9570*/  SYNCS.PHASECHK.TRANS64.TRYWAIT P1, [R0+URZ+0xb0], R2 ;  /* 0x0000b002000075a7 */ /* 0x0044e400080211ff */
[----:B---3--:R-:W-:Y:S05]  /*9580*/  @!P1 NANOSLEEP.SYNCS 0x989680 ;  /* 0x009896800000995d */ /* 0x008fea0003900000 */
[----:B------:R-:W3:Y:S02]  /*9590*/  @!P1 SYNCS.PHASECHK.TRANS64 P1, [R0+URZ+0xb0], R2 ;  /* 0x0000b002000095a7 */ /* 0x000ee400080210ff */
[----:B---3--:R-:W-:Y:S05]  /*95a0*/  @!P1 BRA `(.L_x_720) ;  /* 0xfffffffc00f09947 */ /* 0x008fea000383ffff */
[----:B------:R-:W-:Y:S05]  /*95b0*/  BRA `(.L_x_805) ;  /* 0xffffff9c00707947 */ /* 0x000fea000383ffff */
.L_x_721:
[----:B------:R-:W-:-:S07]  /*95c0*/  MOV R2, UR7 ;  /* 0x0000000700027c02 */ /* 0x000fce0008000f00 */
.L_x_806:
[----:B--2---:R2:W3:Y:S02]  /*95d0*/  SYNCS.PHASECHK.TRANS64.TRYWAIT P0, [R2+URZ+0xf0], R0 ;  /* 0x0000f000020075a7 */ /* 0x0044e400080011ff */
[----:B---3--:R-:W-:Y:S05]  /*95e0*/  @!P0 NANOSLEEP.SYNCS 0x989680 ;  /* 0x009896800000895d */ /* 0x008fea0003900000 */
[----:B------:R-:W3:Y:S02]  /*95f0*/  @!P0 SYNCS.PHASECHK.TRANS64 P0, [R2+URZ+0xf0], R0 ;  /* 0x0000f000020085a7 */ /* 0x000ee400080010ff */
[----:B---3--:R-:W-:Y:S05]  /*9600*/  @!P0 BRA `(.L_x_806) ;  /* 0xfffffffc00f08947 */ /* 0x008fea000383ffff */
[----:B------:R-:W-:Y:S05]  /*9610*/  BRA `(.L_x_807) ;  /* 0xffffff9c00a87947 */ /* 0x000fea000383ffff */
.L_x_724:
[----:B------:R-:W-:Y:S07]  /*9620*/  MOV R0, UR6 ;  /* 0x0000000600007c02 */ /* 0x000fee0008000f00 */
.L_x_808:
[----:B--2---:R2:W3:Y:S02]  /*9630*/  SYNCS.PHASECHK.TRANS64.TRYWAIT P0, [R0+URZ], R2 ;  /* 0x00000002000075a7 */ /* 0x0044e400080011ff */
[----:B---3--:R-:W-:Y:S05]  /*9640*/  @!P0 NANOSLEEP.SYNCS 0x989680 ;  /* 0x009896800000895d */ /* 0x008fea0003900000 */
[----:B------:R-:W3:Y:S02]  /*9650*/  @!P0 SYNCS.PHASECHK.TRANS64 P0, [R0+URZ], R2 ;  /* 0x00000002000085a7 */ /* 0x000ee400080010ff */
[----:B---3--:R-:W-:Y:S05]  /*9660*/  @!P0 BRA `(.L_x_808) ;  /* 0xfffffffc00f08947 */ /* 0x008fea000383ffff */
[----:B------:R-:W-:Y:S05]  /*9670*/  BRA `(.L_x_723) ;  /* 0xffffff9c00c47947 */ /* 0x000fea000383ffff */
.L_x_727:
[----:B------:R-:W-:-:S07]  /*9680*/  MOV R0, UR6 ;  /* 0x0000000600007c02 */ /* 0x000fce0008000f00 */
.L_x_809:
[----:B---3--:R3:W1:Y:S02]  /*9690*/  SYNCS.PHASECHK.TRANS64.TRYWAIT P0, [R0+URZ], R2 ;  /* 0x00000002000075a7 */ /* 0x00866400080011ff */
[----:B-1----:R-:W-:Y:S05]  /*96a0*/  @!P0 NANOSLEEP.SYNCS 0x989680 ;  /* 0x009896800000895d */ /* 0x002fea0003900000 */
[----:B------:R-:W1:Y:S02]  /*96b0*/  @!P0 SYNCS.PHASECHK.TRANS64 P0, [R0+URZ], R2 ;  /* 0x00000002000085a7 */ /* 0x000e6400080010ff */
[----:B-1----:R-:W-:Y:S05]  /*96c0*/  @!P0 BRA `(.L_x_809) ;  /* 0xfffffffc00f08947 */ /* 0x002fea000383ffff */
[----:B------:R-:W-:Y:S05]  /*96d0*/  BRA `(.L_x_810) ;  /* 0xffffffa000a07947 */ /* 0x000fea000383ffff */
.L_x_728:
[----:B------:R-:W-:-:S07]  /*96e0*/  MOV R0, UR6 ;  /* 0x0000000600007c02 */ /* 0x000fce0008000f00 */
.L_x_811:
[----:B--2---:R2:W3:Y:S02]  /*96f0*/  SYNCS.PHASECHK.TRANS64.TRYWAIT P0, [R0+URZ], R3 ;  /* 0x00000003000075a7 */ /* 0x0044e400080011ff */
[----:B---3--:R-:W-:Y:S05]  /*9700*/  @!P0 NANOSLEEP.SYNCS 0x989680 ;  /* 0x009896800000895d */ /* 0x008fea0003900000 */
[----:B------:R-:W3:Y:S02]  /*9710*/  @!P0 SYNCS.PHASECHK.TRANS64 P0, [R0+URZ], R3 ;  /* 0x00000003000085a7 */ /* 0x000ee400080010ff */
[----:B---3--:R-:W-:Y:S05]  /*9720*/  @!P0 BRA `(.L_x_811) ;  /* 0xfffffffc00f08947 */ /* 0x008fea000383ffff */
[----:B------:R-:W-:Y:S05]  /*9730*/  BRA `(.L_x_812) ;  /* 0xffffffa000ac7947 */ /* 0x000fea000383ffff */
.L_x_729:
[----:B------:R-:W-:-:S07]  /*9740*/  MOV R0, UR6 ;  /* 0x0000000600007c02 */ /* 0x000fce0008000f00 */
.L_x_813:
[----:B--2---:R2:W3:Y:S02]  /*9750*/  SYNCS.PHASECHK.TRANS64.TRYWAIT P0, [R0+URZ], R3 ;  /* 0x00000003000075a7 */ /* 0x0044e400080011ff */
[----:B---3--:R-:W-:Y:S05]  /*9760*/  @!P0 NANOSLEEP.SYNCS 0x989680 ;  /* 0x009896800000895d */ /* 0x008fea0003900000 */
[----:B------:R-:W3:Y:S02]  /*9770*/  @!P0 SYNCS.PHASECHK.TRANS64 P0, [R0+URZ], R3 ;  /* 0x00000003000085a7 */ /* 0x000ee400080010ff */
[----:B---3--:R-:W-:Y:S05]  /*9780*/  @!P0 BRA `(.L_x_813) ;  /* 0xfffffffc00f08947 */ /* 0x008fea000383ffff */
[----:B------:R-:W-:Y:S05]  /*9790*/  BRA `(.L_x_814) ;  /* 0xffffffa000b87947 */ /* 0x000fea000383ffff */
.L_x_730:
[----:B--2---:R-:W-:-:S07]  /*97a0*/  MOV R0, UR7 ;  /* 0x0000000700007c02 */ /* 0x004fce0008000f00 */
.L_x_815:
[----:B--2---:R2:W3:Y:S02]  /*97b0*/  SYNCS.PHASECHK.TRANS64.TRYWAIT P0, [R0+URZ], R2 ;  /* 0x00000002000075a7 */ /* 0x0044e400080011ff */
[----:B---3--:R-:W-:Y:S05]  /*97c0*/  @!P0 NANOSLEEP.SYNCS 0x989680 ;  /* 0x009896800000895d */ /* 0x008fea0003900000 */
[----:B------:R-:W3:Y:S02]  /*97d0*/  @!P0 SYNCS.PHASECHK.TRANS64 P0, [R0+URZ], R2 ;  /* 0x00000002000085a7 */ /* 0x000ee400080010ff */
[----:B---3--:R-:W-:Y:S05]  /*97e0*/  @!P0 BRA `(.L_x_815) ;  /* 0xfffffffc00f08947 */ /* 0x008fea000383ffff */
[----:B------:R-:W-:Y:S05]  /*97f0*/  BRA `(.L_x_816) ;  /* 0xffffffa000c47947 */ /* 0x000fea000383ffff */
.L_x_735:
[----:B-1----:R1:W2:Y:S02]  /*9800*/  SYNCS.PHASECHK.TRANS64.TRYWAIT P0, [R8+URZ+0xb0], R0 ;  /* 0x0000b000080075a7 */ /* 0x0022a400080011ff */
[----:B--2---:R-:W-:Y:S05]  /*9810*/  @!P0 NANOSLEEP.SYNCS 0x989680 ;  /* 0x009896800000895d */ /* 0x004fea0003900000 */
[----:B------:R-:W2:Y:S02]  /*9820*/  @!P0 SYNCS.PHASECHK.TRANS64 P0, [R8+URZ+0xb0], R0 ;  /* 0x0000b000080085a7 */ /* 0x000ea400080010ff */
[----:B--2---:R-:W-:Y:S05]  /*9830*/  @!P0 BRA `(.L_x_735) ;  /* 0xfffffffc00f08947 */ /* 0x004fea000383ffff */
[----:B------:R-:W-:Y:S05]  /*9840*/  BRA `(.L_x_817) ;  /* 0xffffffa800347947 */ /* 0x000fea000383ffff */
.L_x_738:
[----:B-1----:R-:W-:Y:S07]  /*9850*/  MOV R0, UR30 ;  /* 0x0000001e00007c02 */ /* 0x002fee0008000f00 */
.L_x_818:
[----:B-1----:R1:W2:Y:S02]  /*9860*/  SYNCS.PHASECHK.TRANS64.TRYWAIT P0, [R0+URZ+0xa8], R4 ;  /* 0x0000a804000075a7 */ /* 0x0022a400080011ff */
[----:B--2---:R-:W-:Y:S05]  /*9870*/  @!P0 NANOSLEEP.SYNCS 0x989680 ;  /* 0x009896800000895d */ /* 0x004fea0003900000 */
[----:B------:R-:W2:Y:S02]  /*9880*/  @!P0 SYNCS.PHASECHK.TRANS64 P0, [R0+URZ+0xa8], R4 ;  /* 0x0000a804000085a7 */ /* 0x000ea400080010ff */
[----:B--2---:R-:W-:Y:S05]  /*9890*/  @!P0 BRA `(.L_x_818) ;  /* 0xfffffffc00f08947 */ /* 0x004fea000383ffff */
[----:B------:R-:W-:Y:S05]  /*98a0*/  BRA `(.L_x_737) ;  /* 0xffffffac00707947 */ /* 0x000fea000383ffff */
.L_x_739:
[----:B-1----:R-:W-:Y:S07]  /*98b0*/  MOV R0, UR30 ;  /* 0x0000001e00007c02 */ /* 0x002fee0008000f00 */
.L_x_819:
[----:B-1----:R1:W2:Y:S02]  /*98c0*/  SYNCS.PHASECHK.TRANS64.TRYWAIT P0, [R0+URZ+0x80], R2 ;  /* 0x00008002000075a7 */ /* 0x0022a400080011ff */
[----:B--2---:R-:W-:Y:S05]  /*98d0*/  @!P0 NANOSLEEP.SYNCS 0x989680 ;  /* 0x009896800000895d */ /* 0x004fea0003900000 */
[----:B------:R-:W2:Y:S02]  /*98e0*/  @!P0 SYNCS.PHASECHK.TRANS64 P0, [R0+URZ+0x80], R2 ;  /* 0x00008002000085a7 */ /* 0x000ea400080010ff */
[----:B--2---:R-:W-:Y:S05]  /*98f0*/  @!P0 BRA `(.L_x_819) ;  /* 0xfffffffc00f08947 */ /* 0x004fea000383ffff */
[----:B------:R-:W-:Y:S05]  /*9900*/  BRA `(.L_x_820) ;  /* 0xffffffac006c7947 */ /* 0x000fea000383ffff */
.L_x_740:
[----:B------:R-:W-:Y:S07]  /*9910*/  MOV R0, UR30 ;  /* 0x0000001e00007c02 */ /* 0x000fee0008000f00 */
.L_x_821:
[----:B-1----:R1:W2:Y:S02]  /*9920*/  SYNCS.PHASECHK.TRANS64.TRYWAIT P0, [R0+URZ+0x88], R2 ;  /* 0x00008802000075a7 */ /* 0x0022a400080011ff */
[----:B--2---:R-:W-:Y:S05]  /*9930*/  @!P0 NANOSLEEP.SYNCS 0x989680 ;  /* 0x009896800000895d */ /* 0x004fea0003900000 */
[----:B------:R-:W2:Y:S02]  /*9940*/  @!P0 SYNCS.PHASECHK.TRANS64 P0, [R0+URZ+0x88], R2 ;  /* 0x00008802000085a7 */ /* 0x000ea400080010ff */
[----:B--2---:R-:W-:Y:S05]  /*9950*/  @!P0 BRA `(.L_x_821) ;  /* 0xfffffffc00f08947 */ /* 0x004fea000383ffff */
[----:B------:R-:W-:Y:S05]  /*9960*/  BRA `(.L_x_822) ;  /* 0xffffffac00987947 */ /* 0x000fea000383ffff */
.L_x_741:
[----:B------:R-:W-:Y:S07]  /*9970*/  MOV R0, UR30 ;  /* 0x0000001e00007c02 */ /* 0x000fee0008000f00 */
.L_x_823:
[----:B-1----:R1:W2:Y:S02]  /*9980*/  SYNCS.PHASECHK.TRANS64.TRYWAIT P0, [R0+URZ+0x90], R2 ;  /* 0x00009002000075a7 */ /* 0x0022a400080011ff */
[----:B--2---:R-:W-:Y:S05]  /*9990*/  @!P0 NANOSLEEP.SYNCS 0x989680 ;  /* 0x009896800000895d */ /* 0x004fea0003900000 */
[----:B------:R-:W2:Y:S02]  /*99a0*/  @!P0 SYNCS.PHASECHK.TRANS64 P0, [R0+URZ+0x90], R2 ;  /* 0x00009002000085a7 */ /* 0x000ea400080010ff */
[----:B--2---:R-:W-:Y:S05]  /*99b0*/  @!P0 BRA `(.L_x_823) ;  /* 0xfffffffc00f08947 */ /* 0x004fea000383ffff */
[----:B------:R-:W-:Y:S05]  /*99c0*/  BRA `(.L_x_824) ;  /* 0xffffffac00c47947 */ /* 0x000fea000383ffff */
.L_x_742:
[----:B------:R-:W-:Y:S07]  /*99d0*/  MOV R0, UR30 ;  /* 0x0000001e00007c02 */ /* 0x000fee0008000f00 */
.L_x_825:
[----:B-1----:R1:W2:Y:S02]  /*99e0*/  SYNCS.PHASECHK.TRANS64.TRYWAIT P0, [R0+URZ+0x98], R2 ;  /* 0x00009802000075a7 */ /* 0x0022a400080011ff */
[----:B--2---:R-:W-:Y:S05]  /*99f0*/  @!P0 NANOSLEEP.SYNCS 0x989680 ;  /* 0x009896800000895d */ /* 0x004fea0003900000 */
[----:B------:R-:W2:Y:S02]  /*9a00*/  @!P0 SYNCS.PHASECHK.TRANS64 P0, [R0+URZ+0x98], R2 ;  /* 0x00009802000085a7 */ /* 0x000ea400080010ff */
[----:B--2---:R-:W-:Y:S05]  /*9a10*/  @!P0 BRA `(.L_x_825) ;  /* 0xfffffffc00f08947 */ /* 0x004fea000383ffff */
[----:B------:R-:W-:Y:S05]  /*9a20*/  BRA `(.L_x_826) ;  /* 0xffffffac00f07947 */ /* 0x000fea000383ffff */
.L_x_744:
[----:B------:R-:W-:-:S07]  /*9a30*/  MOV R0, UR30 ;  /* 0x0000001e00007c02 */ /* 0x000fce0008000f00 */
.L_x_827:
[----:B--2---:R2:W3:Y:S02]  /*9a40*/  SYNCS.PHASECHK.TRANS64.TRYWAIT P0, [R0+URZ+0x80], R2 ;  /* 0x00008002000075a7 */ /* 0x0044e400080011ff */
[----:B---3--:R-:W-:Y:S05]  /*9a50*/  @!P0 NANOSLEEP.SYNCS 0x989680 ;  /* 0x009896800000895d */ /* 0x008fea0003900000 */
[----:B------:R-:W3:Y:S02]  /*9a60*/  @!P0 SYNCS.PHASECHK.TRANS64 P0, [R0+URZ+0x80], R2 ;  /* 0x00008002000085a7 */ /* 0x000ee400080010ff */
[----:B---3--:R-:W-:Y:S05]  /*9a70*/  @!P0 BRA `(.L_x_827) ;  /* 0xfffffffc00f08947 */ /* 0x008fea000383ffff */
[----:B------:R-:W-:Y:S05]  /*9a80*/  BRA `(.L_x_828) ;  /* 0xffffffb000407947 */ /* 0x000fea000383ffff */
.L_x_745:
[----:B--2---:R-:W-:-:S07]  /*9a90*/  MOV R0, UR30 ;  /* 0x0000001e00007c02 */ /* 0x004fce0008000f00 */
.L_x_829:
[----:B--2---:R2:W3:Y:S02]  /*9aa0*/  SYNCS.PHASECHK.TRANS64.TRYWAIT P0, [R0+URZ+0x88], R2 ;  /* 0x00008802000075a7 */ /* 0x0044e400080011ff */
[----:B---3--:R-:W-:Y:S05]  /*9ab0*/  @!P0 NANOSLEEP.SYNCS 0x989680 ;  /* 0x009896800000895d */ /* 0x008fea0003900000 */
[----:B------:R-:W3:Y:S02]  /*9ac0*/  @!P0 SYNCS.PHASECHK.TRANS64 P0, [R0+URZ+0x88], R2 ;  /* 0x00008802000085a7 */ /* 0x000ee400080010ff */
[----:B---3--:R-:W-:Y:S05]  /*9ad0*/  @!P0 BRA `(.L_x_829) ;  /* 0xfffffffc00f08947 */ /* 0x008fea000383ffff */
[----:B------:R-:W-:Y:S05]  /*9ae0*/  BRA `(.L_x_830) ;  /* 0xffffffb000307947 */ /* 0x000fea000383ffff */
.L_x_746:
[----:B--2---:R-:W-:-:S07]  /*9af0*/  MOV R0, UR30 ;  /* 0x0000001e00007c02 */ /* 0x004fce0008000f00 */
.L_x_831:
[----:B--2---:R2:W3:Y:S02]  /*9b00*/  SYNCS.PHASECHK.TRANS64.TRYWAIT P0, [R0+URZ+0x90], R2 ;  /* 0x00009002000075a7 */ /* 0x0044e400080011ff */
[----:B---3--:R-:W-:Y:S05]  /*9b10*/  @!P0 NANOSLEEP.SYNCS 0x989680 ;  /* 0x009896800000895d */ /* 0x008fea0003900000 */
[----:B------:R-:W3:Y:S02]  /*9b20*/  @!P0 SYNCS.PHASECHK.TRANS64 P0, [R0+URZ+0x90], R2 ;  /* 0x00009002000085a7 */ /* 0x000ee400080010ff */
[----:B---3--:R-:W-:Y:S05]  /*9b30*/  @!P0 BRA `(.L_x_831) ;  /* 0xfffffffc00f08947 */ /* 0x008fea000383ffff */
[----:B------:R-:W-:Y:S05]  /*9b40*/  BRA `(.L_x_832) ;  /* 0xffffffb000207947 */ /* 0x000fea000383ffff */
.L_x_748:
[----:B-1----:R1:W2:Y:S02]  /*9b50*/  SYNCS.PHASECHK.TRANS64.TRYWAIT P0, [R3+URZ+0xb0], R0 ;  /* 0x0000b000030075a7 */ /* 0x0022a400080011ff */
[----:B--2---:R-:W-:Y:S05]  /*9b60*/  @!P0 NANOSLEEP.SYNCS 0x989680 ;  /* 0x009896800000895d */ /* 0x004fea0003900000 */
[----:B------:R-:W2:Y:S02]  /*9b70*/  @!P0 SYNCS.PHASECHK.TRANS64 P0, [R3+URZ+0xb0], R0 ;  /* 0x0000b000030085a7 */ /* 0x000ea400080010ff */
[----:B--2---:R-:W-:Y:S05]  /*9b80*/  @!P0 BRA `(.L_x_748) ;  /* 0xfffffffc00f08947 */ /* 0x004fea000383ffff */
[----:B------:R-:W-:Y:S05]  /*9b90*/  BRA `(.L_x_833) ;  /* 0xffffffb000d07947 */ /* 0x000fea000383ffff */
.L_x_755:
[----:B-1----:R-:W-:Y:S04]  /*9ba0*/  MOV R2, UR56 ;  /* 0x0000003800027c02 */ /* 0x002fe80008000f00 */
[----:B------:R1:W2:Y:S03]  /*9bb0*/  SYNCS.PHASECHK.TRANS64.TRYWAIT P0, [R2+URZ+0x60], R3 ;  /* 0x00006003020075a7 */ /* 0x0002a600080011ff */
[----:B--2---:R-:W-:Y:S05]  /*9bc0*/  @!P0 NANOSLEEP.SYNCS 0x989680 ;  /* 0x009896800000895d */ /* 0x004fea0003900000 */
[----:B------:R-:W2:Y:S02]  /*9bd0*/  @!P0 SYNCS.PHASECHK.TRANS64 P0, [R2+URZ+0x60], R3 ;  /* 0x00006003020085a7 */ /* 0x000ea400080010ff */
[----:B--2---:R-:W-:Y:S05]  /*9be0*/  @!P0 BRA `(.L_x_755) ;  /* 0xfffffffc00ec8947 */ /* 0x004fea000383ffff */
[----:B------:R-:W-:Y:S05]  /*9bf0*/  BRA `(.L_x_754) ;  /* 0xffffffbc00187947 */ /* 0x000fea000383ffff */
.L_x_757:
[----:B-1----:R1:W3:Y:S02]  /*9c00*/  SYNCS.PHASECHK.TRANS64.TRYWAIT P1, [R44+URZ+0xd0], R0 ;  /* 0x0000d0002c0075a7 */ /* 0x0022e400080211ff */
[----:B---3--:R-:W-:Y:S05]  /*9c10*/  @!P1 NANOSLEEP.SYNCS 0x989680 ;  /* 0x009896800000995d */ /* 0x008fea0003900000 */
[----:B------:R-:W3:Y:S02]  /*9c20*/  @!P1 SYNCS.PHASECHK.TRANS64 P1, [R44+URZ+0xd0], R0 ;  /* 0x0000d0002c0095a7 */ /* 0x000ee400080210ff */
[----:B---3--:R-:W-:Y:S05]  /*9c30*/  @!P1 BRA `(.L_x_757) ;  /* 0xfffffffc00f09947 */ /* 0x008fea000383ffff */
[----:B------:R-:W-:Y:S05]  /*9c40*/  BRA `(.L_x_756) ;  /* 0xffffffbc00347947 */ /* 0x000fea000383ffff */
.L_x_765:
[----:B--2---:R2:W3:Y:S02]  /*9c50*/  SYNCS.PHASECHK.TRANS64.TRYWAIT P0, [R2+URZ+0x60], R0 ;  /* 0x00006000020075a7 */ /* 0x0044e400080011ff */
[----:B---3--:R-:W-:Y:S05]  /*9c60*/  @!P0 NANOSLEEP.SYNCS 0x989680 ;  /* 0x009896800000895d */ /* 0x008fea0003900000 */
[----:B------:R-:W3:Y:S02]  /*9c70*/  @!P0 SYNCS.PHASECHK.TRANS64 P0, [R2+URZ+0x60], R0 ;  /* 0x00006000020085a7 */ /* 0x000ee400080010ff */
[----:B---3--:R-:W-:Y:S05]  /*9c80*/  @!P0 BRA `(.L_x_765) ;  /* 0xfffffffc00f08947 */ /* 0x008fea000383ffff */
[----:B------:R-:W-:Y:S05]  /*9c90*/  BRA `(.L_x_764) ;  /* 0xffffffc800807947 */ /* 0x000fea000383ffff */
.L_x_772:
[----:B--2---:R2:W3:Y:S02]  /*9ca0*/  SYNCS.PHASECHK.TRANS64.TRYWAIT P0, [R2+URZ+0x60], R0 ;  /* 0x00006000020075a7 */ /* 0x0044e400080011ff */
[----:B---3--:R-:W-:Y:S05]  /*9cb0*/  @!P0 NANOSLEEP.SYNCS 0x989680 ;  /* 0x009896800000895d */ /* 0x008fea0003900000 */
[----:B------:R-:W3:Y:S02]  /*9cc0*/  @!P0 SYNCS.PHASECHK.TRANS64 P0, [R2+URZ+0x60], R0 ;  /* 0x00006000020085a7 */ /* 0x000ee400080010ff */
[----:B---3--:R-:W-:Y:S05]  /*9cd0*/  @!P0 BRA `(.L_x_772) ;  /* 0xfffffffc00f08947 */ /* 0x008fea000383ffff */
[----:B------:R-:W-:Y:S05]  /*9ce0*/  BRA `(.L_x_771) ;  /* 0xffffffd400dc7947 */ /* 0x000fea000383ffff */
.L_x_779:
[----:B--2---:R2:W3:Y:S02]  /*9cf0*/  SYNCS.PHASECHK.TRANS64.TRYWAIT P0, [R2+URZ+0x60], R0 ;  /* 0x00006000020075a7 */ /* 0x0044e400080011ff */
[----:B---3--:R-:W-:Y:S05]  /*9d00*/  @!P0 NANOSLEEP.SYNCS 0x989680 ;  /* 0x009896800000895d */ /* 0x008fea0003900000 */
[----:B------:R-:W3:Y:S02]  /*9d10*/  @!P0 SYNCS.PHASECHK.TRANS64 P0, [R2+URZ+0x60], R0 ;  /* 0x00006000020085a7 */ /* 0x000ee400080010ff */
[----:B---3--:R-:W-:Y:S05]  /*9d20*/  @!P0 BRA `(.L_x_779) ;  /* 0xfffffffc00f08947 */ /* 0x008fea000383ffff */
[----:B------:R-:W-:Y:S05]  /*9d30*/  BRA `(.L_x_778) ;  /* 0xffffffe400347947 */ /* 0x000fea000383ffff */
        .weak           $__internal_3_$__cuda_sm10x_tcgen05_guardrail_trap_col_being_dealloced_not_returned_by_alloc
        .type           $__internal_3_$__cuda_sm10x_tcgen05_guardrail_trap_col_being_dealloced_not_returned_by_alloc,@function
        .size           $__internal_3_$__cuda_sm10x_tcgen05_guardrail_trap_col_being_dealloced_not_returned_by_alloc,($__internal_4_$__cuda_sm10x_tcgen05_guardrail_trap_phase_invalid_during_alloc - $__internal_3_$__cuda_sm10x_tcgen05_guardrail_trap_col_being_dealloced_not_returned_by_alloc)
$__internal_3_$__cuda_sm10x_tcgen05_guardrail_trap_col_being_dealloced_not_returned_by_alloc:
[----:B------:R-:W-:Y:S05]  /*9d40*/  BPT.TRAP 0x1 ;  /* 0x000000040000795c */ /* 0x000fea0000300000 */
[----:B------:R-:W-:-:S04]  /*9d50*/  HFMA2 R3, -RZ, RZ, 0, 0 ;  /* 0x00000000ff037431 */ /* 0x000fc800000001ff */
[----:B------:R-:W-:Y:S05]  /*9d60*/  RET.REL.NODEC R2 `(_ZN7cutlass13device_kernelINS_4gemm6kernel13GemmUniversalIN4cute5tupleIJiiiiEEENS1_10collective13CollectiveMmaINS1_35MainloopSm100TmaUmmaWarpSpecializedILi6ELi2ELi4ENS5_IJNS4_1CILi2EEESB_NSA_ILi1EEEEEEEENS5_IJNSA_ILi128EEESF_NSA_ILi64EEEEEENS_6half_tENS5_IJlSC_lEEESI_SJ_NS4_8TiledMMAINS4_8MMA_AtomIJNS4_20SM100_MMA_F16BF16_SSISI_SI_fLi128ELi128ELNS4_4UMMA5MajorE0ELSO_0ELNSN_7ScaleInE0ELSP_0EEEEEENS4_6LayoutINS5_IJSC_SC_SC_EEENS5_IJNSA_ILi0EEESU_SU_EEEEENS5_IJNS4_10UnderscoreESX_SX_EEEEENS4_23SM90_TMA_LOAD_MULTICASTENS4_14ComposedLayoutINS4_7SwizzleILi3ELi4ELi3EEENS4_18smem_ptr_flag_bitsILi16EEENSS_INS5_IJNSA_ILi8EEESG_EEENS5_IJSG_SC_EEEEEEEvNS4_8identityES10_S1A_vS1B_EENS_8epilogue10collective18CollectiveEpilogueINS1D_23Sm100TmaWarpSpecializedILi4ELi2ELi32ELb1ELb0EEEJSH_NS5_IJNSS_ISF_SC_EENSS_INSA_ILi32EEESC_EEEEESI_NS5_IJSC_llEEESI_S1M_NS1D_6fusion15Sm90TreeVisitorINS1N_11Sm90ComputeINS_24homogeneous_multiply_addESI_fLNS_15FloatRoundStyleE2EvEEJNS1N_19Sm90ScalarBroadcastIfSV_Li1ENS_10multipliesEEENS1N_12Sm90SrcFetchISI_EENS1O_INS1P_IS1U_ffLS1R_2EvEEJS1V_NS1N_12Sm90AccFetchEEEEEEENS4_5SM1004TMEM4LOAD26SM100_TMEM_LOAD_16dp256b4xENS4_13SM90_TMA_LOADENS11_IS13_S15_NSS_INS5_IJSG_S16_EEENS5_IJSC_SG_EEEEEEENS4_17SM75_U16x8_LDSM_TENS4_14SM90_TMA_STOREES2A_NS4_17SM90_U16x8_STSM_TENS4_39AutoVectorizingCopyWithAssumedAlignmentILi128EEEEEEvvEEEEvNT_6ParamsE) ;  /* 0xffffff6002a47950 */ /* 0x000fea0003c3ffff */
        .weak           $__internal_4_$__cuda_sm10x_tcgen05_guardrail_trap_phase_invalid_during_alloc
        .type           $__internal_4_$__cuda_sm10x_tcgen05_guardrail_trap_phase_invalid_during_alloc,@function
        .size           $__internal_4_$__cuda_sm10x_tcgen05_guardrail_trap_phase_invalid_during_alloc,($__internal_5_$__cuda_sm10x_tcgen05_guardrail_trap_unallocated_columns_being_dealloced - $__internal_4_$__cuda_sm10x_tcgen05_guardrail_trap_phase_invalid_during_alloc)
$__internal_4_$__cuda_sm10x_tcgen05_guardrail_trap_phase_invalid_during_alloc:
[----:B------:R-:W-:Y:S05]  /*9d70*/  BPT.TRAP 0x1 ;  /* 0x000000040000795c */ /* 0x000fea0000300000 */
[----:B------:R-:W-:-:S04]  /*9d80*/  MOV R5, 0x0 ;  /* 0x0000000000057802 */ /* 0x000fc80000000f00 */
[----:B------:R-:W-:Y:S05]  /*9d90*/  RET.REL.NODEC R4 `(_ZN7cutlass13device_kernelINS_4gemm6kernel13GemmUniversalIN4cute5tupleIJiiiiEEENS1_10collective13CollectiveMmaINS1_35MainloopSm100TmaUmmaWarpSpecializedILi6ELi2ELi4ENS5_IJNS4_1CILi2EEESB_NSA_ILi1EEEEEEEENS5_IJNSA_ILi128EEESF_NSA_ILi64EEEEEENS_6half_tENS5_IJlSC_lEEESI_SJ_NS4_8TiledMMAINS4_8MMA_AtomIJNS4_20SM100_MMA_F16BF16_SSISI_SI_fLi128ELi128ELNS4_4UMMA5MajorE0ELSO_0ELNSN_7ScaleInE0ELSP_0EEEEEENS4_6LayoutINS5_IJSC_SC_SC_EEENS5_IJNSA_ILi0EEESU_SU_EEEEENS5_IJNS4_10UnderscoreESX_SX_EEEEENS4_23SM90_TMA_LOAD_MULTICASTENS4_14ComposedLayoutINS4_7SwizzleILi3ELi4ELi3EEENS4_18smem_ptr_flag_bitsILi16EEENSS_INS5_IJNSA_ILi8EEESG_EEENS5_IJSG_SC_EEEEEEEvNS4_8identityES10_S1A_vS1B_EENS_8epilogue10collective18CollectiveEpilogueINS1D_23Sm100TmaWarpSpecializedILi4ELi2ELi32ELb1ELb0EEEJSH_NS5_IJNSS_ISF_SC_EENSS_INSA_ILi32EEESC_EEEEESI_NS5_IJSC_llEEESI_S1M_NS1D_6fusion15Sm90TreeVisitorINS1N_11Sm90ComputeINS_24homogeneous_multiply_addESI_fLNS_15FloatRoundStyleE2EvEEJNS1N_19Sm90ScalarBroadcastIfSV_Li1ENS_10multipliesEEENS1N_12Sm90SrcFetchISI_EENS1O_INS1P_IS1U_ffLS1R_2EvEEJS1V_NS1N_12Sm90AccFetchEEEEEEENS4_5SM1004TMEM4LOAD26SM100_TMEM_LOAD_16dp256b4xENS4_13SM90_TMA_LOADENS11_IS13_S15_NSS_INS5_IJSG_S16_EEENS5_IJSC_SG_EEEEEEENS4_17SM75_U16x8_LDSM_TENS4_14SM90_TMA_STOREES2A_NS4_17SM90_U16x8_STSM_TENS4_39AutoVectorizingCopyWithAssumedAlignmentILi128EEEEEEvvEEEEvNT_6ParamsE) ;  /* 0xffffff6004987950 */ /* 0x000fea0003c3ffff */
        .weak           $__internal_5_$__cuda_sm10x_tcgen05_guardrail_trap_unallocated_columns_being_dealloced
        .type           $__internal_5_$__cuda_sm10x_tcgen05_guardrail_trap_unallocated_columns_being_dealloced,@function
        .size           $__internal_5_$__cuda_sm10x_tcgen05_guardrail_trap_unallocated_columns_being_dealloced,(.L_x_2124 - $__internal_5_$__cuda_sm10x_tcgen05_guardrail_trap_unallocated_columns_being_dealloced)
$__internal_5_$__cuda_sm10x_tcgen05_guardrail_trap_unallocated_columns_being_dealloced:
[----:B------:R-:W-:Y:S05]  /*9da0*/  BPT.TRAP 0x1 ;  /* 0x000000040000795c */ /* 0x000fea0000300000 */
[----:B------:R-:W-:-:S04]  /*9db0*/  HFMA2 R3, -RZ, RZ, 0, 0 ;  /* 0x00000000ff037431 */ /* 0x000fc800000001ff */
[----:B------:R-:W-:Y:S05]  /*9dc0*/  RET.REL.NODEC R2 `(_ZN7cutlass13device_kernelINS_4gemm6kernel13GemmUniversalIN4cute5tupleIJiiiiEEENS1_10collective13CollectiveMmaINS1_35MainloopSm100TmaUmmaWarpSpecializedILi6ELi2ELi4ENS5_IJNS4_1CILi2EEESB_NSA_ILi1EEEEEEEENS5_IJNSA_ILi128EEESF_NSA_ILi64EEEEEENS_6half_tENS5_IJlSC_lEEESI_SJ_NS4_8TiledMMAINS4_8MMA_AtomIJNS4_20SM100_MMA_F16BF16_SSISI_SI_fLi128ELi128ELNS4_4UMMA5MajorE0ELSO_0ELNSN_7ScaleInE0ELSP_0EEEEEENS4_6LayoutINS5_IJSC_SC_SC_EEENS5_IJNSA_ILi0EEESU_SU_EEEEENS5_IJNS4_10UnderscoreESX_SX_EEEEENS4_23SM90_TMA_LOAD_MULTICASTENS4_14ComposedLayoutINS4_7SwizzleILi3ELi4ELi3EEENS4_18smem_ptr_flag_bitsILi16EEENSS_INS5_IJNSA_ILi8EEESG_EEENS5_IJSG_SC_EEEEEEEvNS4_8identityES10_S1A_vS1B_EENS_8epilogue10collective18CollectiveEpilogueINS1D_23Sm100TmaWarpSpecializedILi4ELi2ELi32ELb1ELb0EEEJSH_NS5_IJNSS_ISF_SC_EENSS_INSA_ILi32EEESC_EEEEESI_NS5_IJSC_llEEESI_S1M_NS1D_6fusion15Sm90TreeVisitorINS1N_11Sm90ComputeINS_24homogeneous_multiply_addESI_fLNS_15FloatRoundStyleE2EvEEJNS1N_19Sm90ScalarBroadcastIfSV_Li1ENS_10multipliesEEENS1N_12Sm90SrcFetchISI_EENS1O_INS1P_IS1U_ffLS1R_2EvEEJS1V_NS1N_12Sm90AccFetchEEEEEEENS4_5SM1004TMEM4LOAD26SM100_TMEM_LOAD_16dp256b4xENS4_13SM90_TMA_LOADENS11_IS13_S15_NSS_INS5_IJSG_S16_EEENS5_IJSC_SG_EEEEEEENS4_17SM75_U16x8_LDSM_TENS4_14SM90_TMA_STOREES2A_NS4_17SM90_U16x8_STSM_TENS4_39AutoVectorizingCopyWithAssumedAlignmentILi128EEEEEEvvEEEEvNT_6ParamsE) ;  /* 0xffffff60028c7950 */ /* 0x000fea0003c3ffff */
.L_x_834:
        /* <DEDUP_REMOVED lines=11> */
.L_x_2124:


//--------------------- .text._ZN7cutlass13device_kernelINS_4gemm6kernel13GemmUniversalIN4cute5tupleIJiiiiEEENS1_10collective13CollectiveMmaINS1_35MainloopSm100TmaUmmaWarpSpecializedILi8ELi2ELi4ENS5_IJNS4_1CILi2EEESB_NSA_ILi1EEEEEEEENS5_IJNSA_ILi256EEENSA_ILi128EEENSA_ILi64EEEEEENS_6half_tENS5_IJlSC_lEEESJ_SK_NS4_8TiledMMAINS4_8MMA_AtomIJNS4_26SM100_MMA_F16BF16_2x1SM_SSISJ_SJ_fLi256ELi128ELNS4_4UMMA5MajorE0ELSP_0ELNSO_7ScaleInE0ELSQ_0EEEEEENS4_6LayoutINS5_IJSC_SC_SC_EEENS5_IJNSA_ILi0EEESV_SV_EEEEENS5_IJNS4_10UnderscoreESY_SY_EEEEENS4_28SM100_TMA_2SM_LOAD_MULTICASTENS4_14ComposedLayoutINS4_7SwizzleILi3ELi4ELi3EEENS4_18smem_ptr_flag_bitsILi16EEENST_INS5_IJNSA_ILi8EEESH_EEENS5_IJSH_SC_EEEEEEEvNS4_8identityENS4_18SM100_TMA_2SM_LOADES1B_vS1C_EENS_8epilogue10collective18CollectiveEpilogueINS1F_23Sm100TmaWarpSpecializedILi4ELi2ELi32ELb1ELb0EEEJNS5_IJSG_SG_SH_EEENS5_IJNST_ISG_SC_EENST_INSA_ILi32EEESC_EEEEESJ_NS5_IJSC_llEEESJ_S1P_NS1F_6fusion15Sm90TreeVisitorINS1Q_11Sm90ComputeINS_24homogeneous_multiply_addESJ_fLNS_15FloatRoundStyleE2EvEEJNS1Q_19Sm90ScalarBroadcastIfSW_Li1ENS_10multipliesEEENS1Q_12Sm90SrcFetchISJ_EENS1R_INS1S_IS1X_ffLS1U_2EvEEJS1Y_NS1Q_12Sm90AccFetchEEEEEEENS4_5SM1004TMEM4LOAD26SM100_TMEM_LOAD_16dp256b4xENS4_13SM90_TMA_LOADENS12_IS14_S16_NST_INS5_IJSH_S17_EEENS5_IJSC_SH_EEEEEEENS4_17SM75_U16x8_LDSM_TENS4_14SM90_TMA_STOREES2D_NS4_17SM90_U16x8_STSM_TENS4_39AutoVectorizingCopyWithAssumedAlignmentILi128EEEEEEvvEEEEvNT_6ParamsE --------------------------
	.section	.text._ZN7cutlass13device_kernelINS_4gemm6kernel13GemmUniversalIN4cute5tupleIJiiiiEEENS1_10collective13CollectiveMmaINS1_35MainloopSm100TmaUmmaWarpSpecializedILi8ELi2ELi4ENS5_IJNS4_1CILi2EEESB_NSA_ILi1EEEEEEEENS5_IJNSA_ILi256EEENSA_ILi128EEENSA_ILi64EEEEEENS_6half_tENS5_IJlSC_lEEESJ_SK_NS4_8TiledMMAINS4_8MMA_AtomIJNS4_26SM100_MMA_F16BF16_2x1SM_SSISJ_SJ_fLi256ELi128ELNS4_4UMMA5MajorE0ELSP_0ELNSO_7ScaleInE0ELSQ_0EEEEEENS4_6LayoutINS5_IJSC_SC_SC_EEENS5_IJNSA_ILi0EEESV_SV_EEEEENS5_IJNS4_10UnderscoreESY_SY_EEEEENS4_28SM100_TMA_2SM_LOAD_MULTICASTENS4_14ComposedLayoutINS4_7SwizzleILi3ELi4ELi3EEENS4_18smem_ptr_flag_bitsILi16EEENST_INS5_IJNSA_ILi8EEESH_EEENS5_IJSH_SC_EEEEEEEvNS4_8identityENS4_18SM100_TMA_2SM_LOADES1B_vS1C_EENS_8epilogue10collective18CollectiveEpilogueINS1F_23Sm100TmaWarpSpecializedILi4ELi2ELi32ELb1ELb0EEEJNS5_IJSG_SG_SH_EEENS5_IJNST_ISG_SC_EENST_INSA_ILi32EEESC_EEEEESJ_NS5_IJSC_llEEESJ_S1P_NS1F_6fusion15Sm90TreeVisitorINS1Q_11Sm90ComputeINS_24homogeneous_multiply_addESJ_fLNS_15FloatRoundStyleE2EvEEJNS1Q_19Sm90ScalarBroadcastIfSW_Li1ENS_10multipliesEEENS1Q_12Sm90SrcFetchISJ_EENS1R_INS1S_IS1X_ffLS1U_2EvEEJS1Y_NS1Q_12Sm90AccFetchEEEEEEENS4_5SM1004TMEM4LOAD26SM100_TMEM_LOAD_16dp256b4xENS4_13SM90_TMA_LOADENS12_IS14_S16_NST_INS5_IJSH_S17_EEENS5_IJSC_SH_EEEEEEENS4_17SM75_U16x8_LDSM_TENS4_14SM90_TMA_STOREES2D_NS4_17SM90_U16x8_STSM_TENS4_39AutoVectorizingCopyWithAssumedAlignmentILi128EEEEEEvvEEEEvNT_6ParamsE,"ax",@progbits
	.align	128
.text._ZN7cutlass13device_kernelINS_4gemm6kernel13GemmUniversalIN4cute5tupleIJiiiiEEENS1_10collective13CollectiveMmaINS1_35MainloopSm100TmaUmmaWarpSpecializedILi8ELi2ELi4ENS5_IJNS4_1CILi2EEESB_NSA_ILi1EEEEEEEENS5_IJNSA_ILi256EEENSA_ILi128EEENSA_ILi64EEEEEENS_6half_tENS5_IJlSC_lEEESJ_SK_NS4_8TiledMMAINS4_8MMA_AtomIJNS4_26SM100_MMA_F16BF16_2x1SM_SSISJ_SJ_fLi256ELi128ELNS4_4UMMA5MajorE0ELSP_0ELNSO_7ScaleInE0ELSQ_0EEEEEENS4_6LayoutINS5_IJSC_SC_SC_EEENS5_IJNSA_ILi0EEESV_SV_EEEEENS5_IJNS4_10UnderscoreESY_SY_EEEEENS4_28SM100_TMA_2SM_LOAD_MULTICASTENS4_14ComposedLayoutINS4_7SwizzleILi3ELi4ELi3EEENS4_18smem_ptr_flag_bitsILi16EEENST_INS5_IJNSA_ILi8EEESH_EEENS5_IJSH_SC_EEEEEEEvNS4_8identityENS4_18SM100_TMA_2SM_LOADES1B_vS1C_EENS_8epilogue10collective18CollectiveEpilogueINS1F_23Sm100TmaWarpSpecializedILi4ELi2ELi32ELb1ELb0EEEJNS5_IJSG_SG_SH_EEENS5_IJNST_ISG_SC_EENST_INSA_ILi32EEESC_EEEEESJ_NS5_IJSC_llEEESJ_S1P_NS1F_6fusion15Sm90TreeVisitorINS1Q_11Sm90ComputeINS_24homogeneous_multiply_addESJ_fLNS_15FloatRoundStyleE2EvEEJNS1Q_19Sm90ScalarBroadcastIfSW_Li1ENS_10multipliesEEENS1Q_12Sm90SrcFetchISJ_EENS1R_INS1S_IS1X_ffLS1U_2EvEEJS1Y_NS1Q_12Sm90AccFetchEEEEEEENS4_5SM1004TMEM4LOAD26SM100_TMEM_LOAD_16dp256b4xENS4_13SM90_TMA_LOADENS12_IS14_S16_NST_INS5_IJSH_S17_EEENS5_IJSC_SH_EEEEEEENS4_17SM75_U16x8_LDSM_TENS4_14SM90_TMA_STOREES2D_NS4_17SM90_U16x8_STSM_TENS4_39AutoVectorizingCopyWithAssumedAlignmentILi128EEEEEEvvEEEEvNT_6ParamsE:
        .type           _ZN7cutlass13device_kernelINS_4gemm6kernel13GemmUniversalIN4cute5tupleIJiiiiEEENS1_10collective13CollectiveMmaINS1_35MainloopSm100TmaUmmaWarpSpecializedILi8ELi2ELi4ENS5_IJNS4_1CILi2EEESB_NSA_ILi1EEEEEEEENS5_IJNSA_ILi256EEENSA_ILi128EEENSA_ILi64EEEEEENS_6half_tENS5_IJlSC_lEEESJ_SK_NS4_8TiledMMAINS4_8MMA_AtomIJNS4_26SM100_MMA_F16BF16_2x1SM_SSISJ_SJ_fLi256ELi128ELNS4_4UMMA5MajorE0ELSP_0ELNSO_7ScaleInE0ELSQ_0EEEEEENS4_6LayoutINS5_IJSC_SC_SC_EEENS5_IJNSA_ILi0EEESV_SV_EEEEENS5_IJNS4_10UnderscoreESY_SY_EEEEENS4_28SM100_TMA_2SM_LOAD_MULTICASTENS4_14ComposedLayoutINS4_7SwizzleILi3ELi4ELi3EEENS4_18smem_ptr_flag_bitsILi16EEENST_INS5_IJNSA_ILi8EEESH_EEENS5_IJSH_SC_EEEEEEEvNS4_8identityENS4_18SM100_TMA_2SM_LOADES1B_vS1C_EENS_8epilogue10collective18CollectiveEpilogueINS1F_23Sm100TmaWarpSpecializedILi4ELi2ELi32ELb1ELb0EEEJNS5_IJSG_SG_SH_EEENS5_IJNST_ISG_SC_EENST_INSA_ILi32EEESC_EEEEESJ_NS5_IJSC_llEEESJ_S1P_NS1F_6fusion15Sm90TreeVisitorINS1Q_11Sm90ComputeINS_24homogeneous_multiply_addESJ_fLNS_15FloatRoundStyleE2EvEEJNS1Q_19Sm90ScalarBroadcastIfSW_Li1ENS_10multipliesEEENS1Q_12Sm90SrcFetchISJ_EENS1R_INS1S_IS1X_ffLS1U_2EvEEJS1Y_NS1Q_12Sm90AccFetchEEEEEEENS4_5SM1004TMEM4LOAD26SM100_TMEM_LOAD_16dp256b4xENS4_13SM90_TMA_LOADENS12_IS14_S16_NST_INS5_IJSH_S17_EEENS5_IJSC_SH_EEEEEEENS4_17SM75_U16x8_LDSM_TENS4_14SM90_TMA_STOREES2D_NS4_17SM90_U16x8_STSM_TENS4_39AutoVectorizingCopyWithAssumedAlignmentILi128EEEEEEvvEEEEvNT_6ParamsE,@function
        .size           _ZN7cutlass13device_kernelINS_4gemm6kernel13GemmUniversalIN4cute5tupleIJiiiiEEENS1_10collective13CollectiveMmaINS1_35MainloopSm100TmaUmmaWarpSpecializedILi8ELi2ELi4ENS5_IJNS4_1CILi2EEESB_NSA_ILi1EEEEEEEENS5_IJNSA_ILi256EEENSA_ILi128EEENSA_ILi64EEEEEENS_6half_tENS5_IJlSC_lEEESJ_SK_NS4_8TiledMMAINS4_8MMA_AtomIJNS4_26SM100_MMA_F16BF16_2x1SM_SSISJ_SJ_fLi256ELi128ELNS4_4UMMA5MajorE0ELSP_0ELNSO_7ScaleInE0ELSQ_0EEEEEENS4_6LayoutINS5_IJSC_SC_SC_EEENS5_IJNSA_ILi0EEESV_SV_EEEEENS5_IJNS4_10UnderscoreESY_SY_EEEEENS4_28SM100_TMA_2SM_LOAD_MULTICASTENS4_14ComposedLayoutINS4_7SwizzleILi3ELi4ELi3EEENS4_18smem_ptr_flag_bitsILi16EEENST_INS5_IJNSA_ILi8EEESH_EEENS5_IJSH_SC_EEEEEEEvNS4_8identityENS4_18SM100_TMA_2SM_LOADES1B_vS1C_EENS_8epilogue10collective18CollectiveEpilogueINS1F_23Sm100TmaWarpSpecializedILi4ELi2ELi32ELb1ELb0EEEJNS5_IJSG_SG_SH_EEENS5_IJNST_ISG_SC_EENST_INSA_ILi32EEESC_EEEEESJ_NS5_IJSC_llEEESJ_S1P_NS1F_6fusion15Sm90TreeVisitorINS1Q_11Sm90ComputeINS_24homogeneous_multiply_addESJ_fLNS_15FloatRoundStyleE2EvEEJNS1Q_19Sm90ScalarBroadcastIfSW_Li1ENS_10multipliesEEENS1Q_12Sm90SrcFetchISJ_EENS1R_INS1S_IS1X_ffLS1U_2EvEEJS1Y_NS1Q_12Sm90AccFetchEEEEEEENS4_5SM1004TMEM4LOAD26SM100_TMEM_LOAD_16dp256b4xENS4_13SM90_TMA_LOADENS12_IS14_S16_NST_INS5_IJSH_S17_EEENS5_IJSC_SH_EEEEEEENS4_17SM75_U16x8_LDSM_TENS4_14SM90_TMA_STOREES2D_NS4_17SM90_U16x8_STSM_TENS4_39AutoVectorizingCopyWithAssumedAlignmentILi128EEEEEEvvEEEEvNT_6ParamsE,(.L_x_2128 - _ZN7cutlass13device_kernelINS_4gemm6kernel13GemmUniversalIN4cute5tupleIJiiiiEEENS1_10collective13CollectiveMmaINS1_35MainloopSm100TmaUmmaWarpSpecializedILi8ELi2ELi4ENS5_IJNS4_1CILi2EEESB_NSA_ILi1EEEEEEEENS5_IJNSA_ILi256EEENSA_ILi128EEENSA_ILi64EEEEEENS_6half_tENS5_IJlSC_lEEESJ_SK_NS4_8TiledMMAINS4_8MMA_AtomIJNS4_26SM100_MMA_F16BF16_2x1SM_SSISJ_SJ_fLi256ELi128ELNS4_4UMMA5MajorE0ELSP_0ELNSO_7ScaleInE0ELSQ_0EEEEEENS4_6LayoutINS5_IJSC_SC_SC_EEENS5_IJNSA_ILi0EEESV_SV_EEEEENS5_IJNS4_10UnderscoreESY_SY_EEEEENS4_28SM100_TMA_2SM_LOAD_MULTICASTENS4_14ComposedLayoutINS4_7SwizzleILi3ELi4ELi3EEENS4_18smem_ptr_flag_bitsILi16EEENST_INS5_IJNSA_ILi8EEESH_EEENS5_IJSH_SC_EEEEEEEvNS4_8identityENS4_18SM100_TMA_2SM_LOADES1B_vS1C_EENS_8epilogue10collective18CollectiveEpilogueINS1F_23Sm100TmaWarpSpecializedILi4ELi2ELi32ELb1ELb0EEEJNS5_IJSG_SG_SH_EEENS5_IJNST_ISG_SC_EENST_INSA_ILi32EEESC_EEEEESJ_NS5_IJSC_llEEESJ_S1P_NS1F_6fusion15Sm90TreeVisitorINS1Q_11Sm90ComputeINS_24homogeneous_multiply_addESJ_fLNS_15FloatRoundStyleE2EvEEJNS1Q_19Sm90ScalarBroadcastIfSW_Li1ENS_10multipliesEEENS1Q_12Sm90SrcFetchISJ_EENS1R_INS1S_IS1X_ffLS1U_2EvEEJS1Y_NS1Q_12Sm90AccFetchEEEEEEENS4_5SM1004TMEM4LOAD26SM100_TMEM_LOAD_16dp256b4xENS4_13SM90_TMA_LOADENS12_IS14_S16_NST_INS5_IJSH_S17_EEENS5_IJSC_SH_EEEEEEENS4_17SM75_U16x8_LDSM_TENS4_14SM90_TMA_STOREES2D_NS4_17SM90_U16x8_STSM_TENS4_39AutoVectorizingCopyWithAssumedAlignmentILi128EEEEEEvvEEEEvNT_6ParamsE)
        .other          _ZN7cutlass13device_kernelINS_4gemm6kernel13GemmUniversalIN4cute5tupleIJiiiiEEENS1_10collective13CollectiveMmaINS1_35MainloopSm100TmaUmmaWarpSpecializedILi8ELi2ELi4ENS5_IJNS4_1CILi2EEESB_NSA_ILi1EEEEEEEENS5_IJNSA_ILi256EEENSA_ILi128EEENSA_ILi64EEEEEENS_6half_tENS5_IJlSC_lEEESJ_SK_NS4_8TiledMMAINS4_8MMA_AtomIJNS4_26SM100_MMA_F16BF16_2x1SM_SSISJ_SJ_fLi256ELi128ELNS4_4UMMA5MajorE0ELSP_0ELNSO_7ScaleInE0ELSQ_0EEEEEENS4_6LayoutINS5_IJSC_SC_SC_EEENS5_IJNSA_ILi0EEESV_SV_EEEEENS5_IJNS4_10UnderscoreESY_SY_EEEEENS4_28SM100_TMA_2SM_LOAD_MULTICASTENS4_14ComposedLayoutINS4_7SwizzleILi3ELi4ELi3EEENS4_18smem_ptr_flag_bitsILi16EEENST_INS5_IJNSA_ILi8EEESH_EEENS5_IJSH_SC_EEEEEEEvNS4_8identityENS4_18SM100_TMA_2SM_LOADES1B_vS1C_EENS_8epilogue10collective18CollectiveEpilogueINS1F_23Sm100TmaWarpSpecializedILi4ELi2ELi32ELb1ELb0EEEJNS5_IJSG_SG_SH_EEENS5_IJNST_ISG_SC_EENST_INSA_ILi32EEESC_EEEEESJ_NS5_IJSC_llEEESJ_S1P_NS1F_6fusion15Sm90TreeVisitorINS1Q_11Sm90ComputeINS_24homogeneous_multiply_addESJ_fLNS_15FloatRoundStyleE2EvEEJNS1Q_19Sm90ScalarBroadcastIfSW_Li1ENS_10multipliesEEENS1Q_12Sm90SrcFetchISJ_EENS1R_INS1S_IS1X_ffLS1U_2EvEEJS1Y_NS1Q_12Sm90AccFetchEEEEEEENS4_5SM1004TMEM4LOAD26SM100_TMEM_LOAD_16dp256b4xENS4_13SM90_TMA_LOADENS12_IS14_S16_NST_INS5_IJSH_S17_EEENS5_IJSC_SH_EEEEEEENS4_17SM75_U16x8_LDSM_TENS4_14SM90_TMA_STOREES2D_NS4_17SM90_U16x8_STSM_TENS4_39AutoVectorizingCopyWithAssumedAlignmentILi128EEEEEEvvEEEEvNT_6ParamsE,@"STO_CUDA_ENTRY STV_DEFAULT"
_ZN7cutlass13device_kernelINS_4gemm6kernel13GemmUniversalIN4cute5tupleIJiiiiEEENS1_10collective13CollectiveMmaINS1_35MainloopSm100TmaUmmaWarpSpecializedILi8ELi2ELi4ENS5_IJNS4_1CILi2EEESB_NSA_ILi1EEEEEEEENS5_IJNSA_ILi256EEENSA_ILi128EEENSA_ILi64EEEEEENS_6half_tENS5_IJlSC_lEEESJ_SK_NS4_8TiledMMAINS4_8MMA_AtomIJNS4_26SM100_MMA_F16BF16_2x1SM_SSISJ_SJ_fLi256ELi128ELNS4_4UMMA5MajorE0ELSP_0ELNSO_7ScaleInE0ELSQ_0EEEEEENS4_6LayoutINS5_IJSC_SC_SC_EEENS5_IJNSA_ILi0EEESV_SV_EEEEENS5_IJNS4_10UnderscoreESY_SY_EEEEENS4_28SM100_TMA_2SM_LOAD_MULTICASTENS4_14ComposedLayoutINS4_7SwizzleILi3ELi4ELi3EEENS4_18smem_ptr_flag_bitsILi16EEENST_INS5_IJNSA_ILi8EEESH_EEENS5_IJSH_SC_EEEEEEEvNS4_8identityENS4_18SM100_TMA_2SM_LOADES1B_vS1C_EENS_8epilogue10collective18CollectiveEpilogueINS1F_23Sm100TmaWarpSpecializedILi4ELi2ELi32ELb1ELb0EEEJNS5_IJSG_SG_SH_EEENS5_IJNST_ISG_SC_EENST_INSA_ILi32EEESC_EEEEESJ_NS5_IJSC_llEEESJ_S1P_NS1F_6fusion15Sm90TreeVisitorINS1Q_11Sm90ComputeINS_24homogeneous_multiply_addESJ_fLNS_15FloatRoundStyleE2EvEEJNS1Q_19Sm90ScalarBroadcastIfSW_Li1ENS_10multipliesEEENS1Q_12Sm90SrcFetchISJ_EENS1R_INS1S_IS1X_ffLS1U_2EvEEJS1Y_NS1Q_12Sm90AccFetchEEEEEEENS4_5SM1004TMEM4LOAD26SM100_TMEM_LOAD_16dp256b4xENS4_13SM90_TMA_LOADENS12_IS14_S16_NST_INS5_IJSH_S17_EEENS5_IJSC_SH_EEEEEEENS4_17SM75_U16x8_LDSM_TENS4_14SM90_TMA_STOREES2D_NS4_17SM90_U16x8_STSM_TENS4_39AutoVectorizingCopyWithAssumedAlignmentILi128EEEEEEvvEEEEvNT_6ParamsE:
        /* <DEDUP_REMOVED lines=13> */
[----:B------:R-:W3:Y:S01]  /*00d0*/  S2UR UR52, SR_CgaCtaId ;  /* 0x00000000003479c3 */ /* 0x000ee20000008800 */
[----:B------:R-:W-:Y:S01]  /*00e0*/  BSSY.RECONVERGENT B0, `(.L_x_835) ;  /* 0x0000011000007945 */ /* 0x000fe20003800200 */
[----:B----4-:R4:W5:Y:S01]  /*00f0*/  @P2 LDG.E R45, desc[UR6][R2.64] ;  /* 0x00000006022d2981 */ /* 0x010962000c1e1900 */
[----:B--2---:R-:W-:-:S07]  /*0100*/  R2UR UR13, R0 ;  /* 0x00000000000d72ca */ /* 0x004fce00000e0000 */
[----:B------:R-:W2:Y:S06]  /*0110*/  @P1 LDC.64 R42, c[0x0][0x8a8] ;  /* 0x00022a00ff2a1b82 */ /* 0x000eac0000000a00 */
[----:B------:R-:W-:-:S05]  /*0120*/  IMAD.U32 R0, RZ, RZ, UR13 ;  /* 0x0000000dff007e24 */ /* 0x000fca000f8e00ff */
[C---:B------:R-:W-:Y:S02]  /*0130*/  ISETP.NE.OR P3, PT, R0.reuse, 0x1, !P4 ;  /* 0x000000010000780c */ /* 0x040fe40006765670 */
[----:B------:R-:W-:Y:S01]  /*0140*/  ISETP.NE.OR P0, PT, R0, 0x3, !P4 ;  /* 0x000000030000780c */ /* 0x000fe20006705670 */
[----:B--2---:R4:W5:Y:S10]  /*0150*/  @P1 LDG.E R42, desc[UR6][R42.64] ;  /* 0x000000062a2a1981 */ /* 0x004974000c1e1900 */
[----:B-1-3--:R-:W-:Y:S05]  /*0160*/  @P3 BRA `(.L_x_836) ;  /* 0x0000000000203947 */ /* 0x00afea0003800000 */
        /* <DEDUP_REMOVED lines=8> */
.L_x_836:
[----:B------:R-:W-:Y:S05]  /*01f0*/  BSYNC.RECONVERGENT B0 ;  /* 0x0000000000007941 */ /* 0x000fea0003800200 */
.L_x_835:
        /* <DEDUP_REMOVED lines=10> */
.L_x_838:
[----:B------:R-:W-:Y:S05]  /*02a0*/  BSYNC.RECONVERGENT B0 ;  /* 0x0000000000007941 */ /* 0x000fea0003800200 */
.L_x_837:
[----:B------:R-:W1:Y:S01]  /*02b0*/  SHFL.IDX PT, R0, R73, RZ, 0x1f ;  /* 0x00001fff49007589 */ /* 0x000e6200000e0000 */
[----:B------:R-:W-:Y:S02]  /*02c0*/  ULOP3.LUT UR11, UR52, 0x1, URZ, 0xc0, !UPT ;  /* 0x00000001340b7892 */ /* 0x000fe4000f8ec0ff */
[----:B------:R-:W-:-:S04]  /*02d0*/  UISETP.NE.AND UP0, UPT, UR13, 0x2, UPT ;  /* 0x000000020d00788c */ /* 0x000fc8000bf05270 */
[----:B------:R-:W-:Y:S02]  /*02e0*/  UISETP.EQ.AND UP1, UPT, UR11, URZ, !UP0 ;  /* 0x000000ff0b00728c */ /* 0x000fe4000c722270 */
[----:B------:R-:W-:-:S04]  /*02f0*/  USEL UR55, URZ, 0x1, UP0 ;  /* 0x00000001ff377887 */ /* 0x000fc80008000000 */
[----:B------:R-:W-:Y:S02]  /*0300*/  PLOP3.LUT P3, PT, P4, PT, UP1, 0x80, 0x8 ;  /* 0x000000000008781c */ /* 0x000fe4000276f018 */
[----:B-1----:R-:W-:-:S13]  /*0310*/  ISETP.NE.AND P0, PT, R0, RZ, PT ;  /* 0x000000ff0000720c */ /* 0x002fda0003f05270 */
[----:B------:R-:W-:Y:S05]  /*0320*/  @P0 BRA `(.L_x_839) ;  /* 0x0000000000740947 */ /* 0x000fea0003800000 */
[----:B------:R-:W-:Y:S01]  /*0330*/  UMOV UR6, 0x400 ;  /* 0x0000040000067882 */ /* 0x000fe20000000000 */
[----:B------:R-:W-:Y:S01]  /*0340*/  UMOV UR5, 0x1 ;  /* 0x0000000100057882 */ /* 0x000fe20000000000 */
[----:B------:R-:W-:Y:S01]  /*0350*/  UMOV UR4, 0x2 ;  /* 0x0000000200047882 */ /* 0x000fe20000000000 */
[----:B------:R-:W-:Y:S02]  /*0360*/  ULEA UR6, UR52, UR6, 0x18 ;  /* 0x0000000634067291 */ /* 0x000fe4000f8ec0ff */
[----:B------:R-:W-:-:S04]  /*0370*/  UIADD3 UR8, UPT, UPT, -UR5, 0x100000, URZ ;  /* 0x0010000005087890 */ /* 0x000fc8000fffe1ff */
[----:B------:R-:W-:Y:S02]  /*0380*/  USHF.L.U32 UR9, UR8, 0xb, URZ ;  /* 0x0000000b08097899 */ /* 0x000fe400080006ff */
[----:B------:R-:W-:Y:S02]  /*0390*/  USHF.L.U32 UR8, UR8, 0x1, URZ ;  /* 0x0000000108087899 */ /* 0x000fe400080006ff */
[----:B------:R-:W-:-:S04]  /*03a0*/  UIADD3 UR4, UPT, UPT, -UR4, 0x100000, URZ ;  /* 0x0010000004047890 */ /* 0x000fc8000fffe1ff */
[----:B------:R-:W-:Y:S02]  /*03b0*/  USHF.L.U32 UR5, UR4, 0xb, URZ ;  /* 0x0000000b04057899 */ /* 0x000fe400080006ff */
[----:B------:R-:W-:Y:S01]  /*03c0*/  USHF.L.U32 UR4, UR4, 0x1, URZ ;  /* 0x0000000104047899 */ /* 0x000fe200080006ff */
[----:B------:R-:W-:Y:S01]  /*03d0*/  ELECT P0, URZ, PT ;  /* 0x0000000000ff782f */ /* 0x000fe20003800000 */
[----:B------:R-:W1:Y:S02]  /*03e0*/  FENCE.VIEW.ASYNC.S ;  /* 0x00000000000073c6 */ /* 0x000e640000000000 */
[----:B-1----:R1:W2:Y:S08]  /*03f0*/  SYNCS.EXCH.64 URZ, [UR6], UR8 ;  /* 0x0000000806ff75b2 */ /* 0x0022b00008000100 */
[----:B------:R1:W3:Y:S01]  /*0400*/  SYNCS.EXCH.64 URZ, [UR6+0x40], UR4 ;  /* 0x0000400406ff75b2 */ /* 0x0002e20008000100 */
        /* <DEDUP_REMOVED lines=15> */
.L_x_839:
[----:B------:R-:W2:Y:S01]  /*0500*/  SHFL.IDX PT, R0, R73, RZ, 0x1f ;  /* 0x00001fff49007589 */ /* 0x000ea200000e0000 */
[----:B------:R-:W-:Y:S01]  /*0510*/  NOP ;  /* 0x0000000000007918 */ /* 0x000fe20000000000 */
[----:B--2---:R-:W-:-:S13]  /*0520*/  ISETP.NE.AND P0, PT, R0, 0x1, PT ;  /* 0x000000010000780c */ /* 0x004fda0003f05270 */
[----:B------:R-:W-:Y:S05]  /*0530*/  @P0 BRA `(.L_x_840) ;  /* 0x0000000000540947 */ /* 0x000fea0003800000 */
[----:B-1----:R-:W-:Y:S01]  /*0540*/  UMOV UR6, 0x400 ;  /* 0x0000040000067882 */ /* 0x002fe20000000000 */
        /* <DEDUP_REMOVED lines=11> */
[----:B-1----:R2:W1:Y:S08]  /*0600*/  SYNCS.EXCH.64 URZ, [UR6+0x80], UR8 ;  /* 0x0000800806ff75b2 */ /* 0x0024700008000100 */
        /* <DEDUP_REMOVED lines=8> */
.L_x_840:
[----:B------:R-:W2:Y:S01]  /*0690*/  SHFL.IDX PT, R0, R73, RZ, 0x1f ;  /* 0x00001fff49007589 */ /* 0x000ea200000e0000 */
[----:B------:R-:W-:Y:S01]  /*06a0*/  NOP ;  /* 0x0000000000007918 */ /* 0x000fe20000000000 */
[----:B--2---:R-:W-:-:S13]  /*06b0*/  ISETP.NE.AND P0, PT, R0, 0x3, PT ;  /* 0x000000030000780c */ /* 0x004fda0003f05270 */
[----:B------:R-:W-:Y:S05]  /*06c0*/  @P0 BRA `(.L_x_841) ;  /* 0x00000000002c0947 */ /* 0x000fea0003800000 */
[----:B-1----:R-:W-:Y:S01]  /*06d0*/  UMOV UR5, 0x400 ;  /* 0x0000040000057882 */ /* 0x002fe20000000000 */
[----:B------:R-:W-:Y:S01]  /*06e0*/  UMOV UR4, 0x20 ;  /* 0x0000002000047882 */ /* 0x000fe20000000000 */
[----:B------:R-:W-:Y:S02]  /*06f0*/  ULEA UR5, UR52, UR5, 0x18 ;  /* 0x0000000534057291 */ /* 0x000fe4000f8ec0ff */
[----:B------:R-:W-:-:S04]  /*0700*/  UIADD3 UR6, UPT, UPT, -UR4, 0x100000, URZ ;  /* 0x0010000004067890 */ /* 0x000fc8000fffe1ff */
[----:B------:R-:W-:Y:S02]  /*0710*/  USHF.L.U32 UR7, UR6, 0xb, URZ ;  /* 0x0000000b06077899 */ /* 0x000fe400080006ff */
[----:B------:R-:W-:Y:S01]  /*0720*/  USHF.L.U32 UR6, UR6, 0x1, URZ ;  /* 0x0000000106067899 */ /* 0x000fe200080006ff */
[----:B------:R-:W-:Y:S01]  /*0730*/  ELECT P0, URZ, PT ;  /* 0x0000000000ff782f */ /* 0x000fe20003800000 */
[----:B------:R-:W1:Y:S10]  /*0740*/  FENCE.VIEW.ASYNC.S ;  /* 0x00000000000073c6 */ /* 0x000e740000000000 */
[----:B-1----:R2:W1:Y:S01]  /*0750*/  SYNCS.EXCH.64 URZ, [UR5+0xc0], UR6 ;  /* 0x0000c00605ff75b2 */ /* 0x0024620008000100 */
[----:B------:R2:W1:Y:S02]  /*0760*/  SYNCS.EXCH.64 URZ, [UR5+0xc8], UR6 ;  /* 0x0000c80605ff75b2 */ /* 0x0004640008000100 */
[----:B--2---:R-:W-:Y:S01]  /*0770*/  NOP ;  /* 0x0000000000007918 */ /* 0x004fe20000000000 */
.L_x_841:
[----:B------:R-:W2:Y:S01]  /*0780*/  SHFL.IDX PT, R0, R73, RZ, 0x1f ;  /* 0x00001fff49007589 */ /* 0x000ea200000e0000 */
[----:B-----5:R-:W1:Y:S01]  /*0790*/  @!P2 LDC R45, c[0x0][0x880] ;  /* 0x00022000ff2dab82 */ /* 0x020e620000000800 */
[----:B------:R-:W-:Y:S01]  /*07a0*/  NOP ;  /* 0x0000000000007918 */ /* 0x000fe20000000000 */
[----:B--2---:R-:W-:-:S13]  /*07b0*/  ISETP.NE.AND P0, PT, R0, 0x4, PT ;  /* 0x000000040000780c */ /* 0x004fda0003f05270 */
[----:B------:R-:W-:Y:S05]  /*07c0*/  @P0 BRA `(.L_x_842) ;  /* 0x0000000000500947 */ /* 0x000fea0003800000 */
[----:B------:R-:W-:Y:S01]  /*07d0*/  ELECT P2, URZ, PT ;  /* 0x0000000000ff782f */ /* 0x000fe20003840000 */
[----:B-1----:R-:W-:Y:S01]  /*07e0*/  UMOV UR6, 0x3a0 ;  /* 0x000003a000067882 */ /* 0x002fe20000000000 */
[----:B------:R-:W-:Y:S01]  /*07f0*/  UMOV UR5, 0x400 ;  /* 0x0000040000057882 */ /* 0x000fe20000000000 */
[----:B------:R-:W-:Y:S01]  /*0800*/  UMOV UR4, 0x1 ;  /* 0x0000000100047882 */ /* 0x000fe20000000000 */
[----:B------:R-:W-:Y:S02]  /*0810*/  ULEA UR5, UR52, UR5, 0x18 ;  /* 0x0000000534057291 */ /* 0x000fe4000f8ec0ff */
[----:B------:R-:W-:-:S04]  /*0820*/  UIADD3 UR8, UPT, UPT, -UR4, 0x100000, URZ ;  /* 0x0010000004087890 */ /* 0x000fc8000fffe1ff */
[----:B------:R-:W-:Y:S02]  /*0830*/  USHF.L.U32 UR9, UR8, 0xb, URZ ;  /* 0x0000000b08097899 */ /* 0x000fe400080006ff */
[----:B------:R-:W-:Y:S01]  /*0840*/  USHF.L.U32 UR8, UR8, 0x1, URZ ;  /* 0x0000000108087899 */ /* 0x000fe200080006ff */
[----:B------:R-:W-:Y:S01]  /*0850*/  @P2 FSETP.NEU.AND P0, PT, R45, RZ, PT ;  /* 0x000000ff2d00220b */ /* 0x000fe20003f0d000 */
[----:B------:R-:W1:Y:S10]  /*0860*/  FENCE.VIEW.ASYNC.S ;  /* 0x00000000000073c6 */ /* 0x000e740000000000 */
[----:B-1----:R2:W1:Y:S02]  /*0870*/  SYNCS.EXCH.64 URZ, [UR5+0xd0], UR8 ;  /* 0x0000d00805ff75b2 */ /* 0x0024640008000100 */
[----:B------:R-:W-:Y:S01]  /*0880*/  @P2 VOTEU.ANY UP0, P0 ;  /* 0x0000000000ff2886 */ /* 0x000fe20000000100 */
[----:B------:R-:W-:-:S04]  /*0890*/  USEL UR6, UR6, 0x320, UP0 ;  /* 0x0000032006067887 */ /* 0x000fc80008000000 */
[----:B------:R-:W-:-:S04]  /*08a0*/  UIADD3 UR6, UPT, UPT, -UR6, 0x100000, URZ ;  /* 0x0010000006067890 */ /* 0x000fc8000fffe1ff */
[----:B------:R-:W-:Y:S02]  /*08b0*/  USHF.L.U32 UR7, UR6, 0xb, URZ ;  /* 0x0000000b06077899 */ /* 0x000fe400080006ff */
[----:B------:R-:W-:-:S12]  /*08c0*/  USHF.L.U32 UR6, UR6, 0x1, URZ ;  /* 0x0000000106067899 */ /* 0x000fd800080006ff */
[----:B------:R2:W1:Y:S01]  /*08d0*/  SYNCS.EXCH.64 URZ, [UR5+0xe0], UR6 ;  /* 0x0000e00605ff75b2 */ /* 0x0004620008000100 */
[----:B------:R2:W1:Y:S01]  /*08e0*/  SYNCS.EXCH.64 URZ, [UR5+0xd8], UR8 ;  /* 0x0000d80805ff75b2 */ /* 0x0004620008000100 */
[----:B------:R2:W1:Y:S02]  /*08f0*/  SYNCS.EXCH.64 URZ, [UR5+0xe8], UR6 ;  /* 0x0000e80605ff75b2 */ /* 0x0004640008000100 */
[----:B--2---:R-:W-:Y:S01]  /*0900*/  NOP ;  /* 0x0000000000007918 */ /* 0x004fe20000000000 */
.L_x_842:
        /* <DEDUP_REMOVED lines=25> */
.L_x_843:
[----:B------:R-:W2:Y:S01]  /*0aa0*/  SHFL.IDX PT, R0, R73, RZ, 0x1f ;  /* 0x00001fff49007589 */ /* 0x000ea200000e0000 */
[----:B------:R-:W-:Y:S01]  /*0ab0*/  ISETP.NE.OR P4, PT, RZ, UR13, !P4 ;  /* 0x0000000dff007c0c */ /* 0x000fe2000e785670 */
        /* <DEDUP_REMOVED lines=12> */
[----:B------:R2:W1:Y:S01]  /*0b80*/  SYNCS.EXCH.64 URZ, [UR5+0x140], UR6 ;  /* 0x0001400605ff75b2 */ /* 0x0004620008000100 */
[----:B------:R2:W1:Y:S01]  /*0b90*/  SYNCS.EXCH.64 URZ, [UR5+0x138], UR6 ;  /* 0x0001380605ff75b2 */ /* 0x0004620008000100 */
[----:B------:R2:W1:Y:S02]  /*0ba0*/  SYNCS.EXCH.64 URZ, [UR5+0x148], UR6 ;  /* 0x0001480605ff75b2 */ /* 0x0004640008000100 */
[----:B--2---:R-:W-:Y:S01]  /*0bb0*/  NOP ;  /* 0x0000000000007918 */ /* 0x004fe20000000000 */
.L_x_844:
[----:B------:R-:W-:Y:S01]  /*0bc0*/  VOTEU.ALL UP0, P4 ;  /* 0x0000000000ff7886 */ /* 0x000fe20002000000 */
[----:B-1----:R-:W-:Y:S01]  /*0bd0*/  UMOV UR6, 0x20 ;  /* 0x0000002000067882 */ /* 0x002fe20000000000 */
[----:B------:R-:W1:Y:S01]  /*0be0*/  LDCU UR4, c[0x0][0x36c] ;  /* 0x00006d80ff0477ac */ /* 0x000e620008000800 */
[----:B------:R-:W-:Y:S01]  /*0bf0*/  NOP ;  /* 0x0000000000007918 */ /* 0x000fe20000000000 */
[----:B------:R-:W2:Y:S01]  /*0c00*/  @!P1 LDC R42, c[0x0][0x8a0] ;  /* 0x00022800ff2a9b82 */ /* 0x000ea20000000800 */
[----:B------:R-:W-:Y:S01]  /*0c10*/  LOP3.LUT R0, R81, 0x1f, RZ, 0xc0, !PT ;  /* 0x0000001f51007812 */ /* 0x000fe200078ec0ff */
[----:B------:R-:W-:Y:S01]  /*0c20*/  @!UP0 UMOV UR5, 0x400 ;  /* 0x0000040000058882 */ /* 0x000fe20000000000 */
[----:B------:R-:W-:-:S04]  /*0c30*/  @!UP0 UIADD3 UR6, UPT, UPT, -UR6, 0x100000, URZ ;  /* 0x0010000006068890 */ /* 0x000fc8000fffe1ff */
[----:B------:R-:W-:Y:S02]  /*0c40*/  @!UP0 USHF.L.U32 UR7, UR6, 0xb, URZ ;  /* 0x0000000b06078899 */ /* 0x000fe400080006ff */
[----:B------:R-:W-:Y:S02]  /*0c50*/  @!UP0 USHF.L.U32 UR6, UR6, 0x1, URZ ;  /* 0x0000000106068899 */ /* 0x000fe400080006ff */
[----:B------:R-:W-:Y:S01]  /*0c60*/  @!UP0 ULEA UR5, UR52, UR5, 0x18 ;  /* 0x0000000534058291 */ /* 0x000fe2000f8ec0ff */
[----:B------:R-:W-:Y:S01]  /*0c70*/  VOTEU.ALL UP0, P4 ;  /* 0x0000000000ff7886 */ /* 0x000fe20002000000 */
[----:B------:R-:W-:Y:S02]  /*0c80*/  ULOP3.LUT UR10, UR52, 0x1, URZ, 0x3c, !UPT ;  /* 0x00000001340a7892 */ /* 0x000fe4000f8e3cff */
[----:B------:R-:W-:Y:S02]  /*0c90*/  UISETP.NE.AND UP3, UPT, UR13, URZ, UPT ;  /* 0x000000ff0d00728c */ /* 0x000fe4000bf65270 */
[----:B-1----:R-:W-:Y:S01]  /*0ca0*/  UISETP.EQ.U32.AND UP5, UPT, UR4, 0x1, UPT ;  /* 0x000000010400788c */ /* 0x002fe2000bfa2070 */
[----:B------:R-:W1:Y:S05]  /*0cb0*/  FENCE.VIEW.ASYNC.S ;  /* 0x00000000000073c6 */ /* 0x000e6a0000000000 */
[----:B-1----:R1:W1:Y:S03]  /*0cc0*/  @!UP0 SYNCS.EXCH.64 URZ, [UR5+0x150], UR6 ;  /* 0x0001500605ff85b2 */ /* 0x0022660008000100 */
[----:B------:R-:W-:Y:S05]  /*0cd0*/  BRA.U !UP5, `(.L_x_845) ;  /* 0x000000010d087547 */ /* 0x000fea000b800000 */
[----:B-1-3--:R-:W-:Y:S01]  /*0ce0*/  UCGABAR_ARV ;  /* 0x00000000000079c7 */ /* 0x00afe20008000000 */
[----:B------:R-:W-:Y:S05]  /*0cf0*/  BRA `(.L_x_846) ;  /* 0x0000000000047947 */ /* 0x000fea0003800000 */
.L_x_845:
[----:B-1-3--:R-:W-:Y:S01]  /*0d00*/  NOP ;  /* 0x0000000000007918 */ /* 0x00afe20000000000 */
.L_x_846:
[----:B------:R-:W1:Y:S01]  /*0d10*/  S2UR UR12, SR_CTAID.X ;  /* 0x00000000000c79c3 */ /* 0x000e620000002500 */
[----:B----4-:R-:W-:-:S05]  /*0d20*/  CS2R.32 R3, SR_CgaSize ;  /* 0x0000000000037805 */ /* 0x010fca0000008a00 */
[----:B------:R-:W-:-:S05]  /*0d30*/  IMAD R3, R3, -0xa0, RZ ;  /* 0xffffff6003037824 */ /* 0x000fca00078e02ff */
[----:B------:R-:W-:-:S14]  /*0d40*/  R2UR UR5, R3 ;  /* 0x00000000030572ca */ /* 0x000fdc00000e0000 */
[----:B------:R-:W3:Y:S01]  /*0d50*/  LDCU UR5, c[0x0][UR5+0x2b0] ;  /* 0x00005600050577ac */ /* 0x000ee20008000800 */
[----:B------:R-:W-:-:S05]  /*0d60*/  CS2R.32 R3, SR_CgaSize ;  /* 0x0000000000037805 */ /* 0x000fca0000008a00 */
[----:B------:R-:W-:-:S05]  /*0d70*/  IMAD R3, R3, -0xa0, RZ ;  /* 0xffffff6003037824 */ /* 0x000fca00078e02ff */
[----:B------:R-:W-:-:S14]  /*0d80*/  R2UR UR4, R3 ;  /* 0x00000000030472ca */ /* 0x000fdc00000e0000 */
[----:B------:R-:W4:Y:S01]  /*0d90*/  LDCU UR4, c[0x0][UR4+0x2b4] ;  /* 0x00005680040477ac */ /* 0x000f220008000800 */
[----:B------:R-:W5:Y:S01]  /*0da0*/  S2UR UR25, SR_CTAID.Y ;  /* 0x00000000001979c3 */ /* 0x000f620000002600 */
[----:B------:R-:W2:Y:S01]  /*0db0*/  LDCU UR14, c[0x0][0xb24] ;  /* 0x00016480ff0e77ac */ /* 0x000ea20008000800 */
[----:B------:R-:W2:Y:S06]  /*0dc0*/  LDCU UR6, c[0x0][0xb30] ;  /* 0x00016600ff0677ac */ /* 0x000eac0008000800 */
[----:B------:R-:W1:Y:S01]  /*0dd0*/  S2UR UR36, SR_CTAID.Z ;  /* 0x00000000002479c3 */ /* 0x000e620000002700 */
[----:B------:R-:W-:-:S05]  /*0de0*/  CS2R.32 R3, SR_CgaSize ;  /* 0x0000000000037805 */ /* 0x000fca0000008a00 */
[----:B------:R-:W-:-:S05]  /*0df0*/  IMAD R3, R3, -0xa0, RZ ;  /* 0xffffff6003037824 */ /* 0x000fca00078e02ff */
[----:B------:R-:W-:-:S14]  /*0e00*/  R2UR UR54, R3 ;  /* 0x00000000033672ca */ /* 0x000fdc00000e0000 */
[----:B------:R-:W2:Y:S01]  /*0e10*/  LDCU UR54, c[0x0][UR54+0x2a0] ;  /* 0x00005400363677ac */ /* 0x000ea20008000800 */
[----:B------:R-:W-:-:S05]  /*0e20*/  CS2R.32 R3, SR_CgaSize ;  /* 0x0000000000037805 */ /* 0x000fca0000008a00 */
[----:B------:R-:W-:-:S05]  /*0e30*/  IMAD R3, R3, -0xa0, RZ ;  /* 0xffffff6003037824 */ /* 0x000fca00078e02ff */
[----:B------:R-:W-:-:S14]  /*0e40*/  R2UR UR53, R3 ;  /* 0x00000000033572ca */ /* 0x000fdc00000e0000 */
[----:B------:R-:W2:Y:S01]  /*0e50*/  LDCU UR53, c[0x0][UR53+0x2a4] ;  /* 0x00005480353577ac */ /* 0x000ea20008000800 */
[----:B-1----:R-:W-:Y:S01]  /*0e60*/  I2FP.F32.U32 R3, UR12 ;  /* 0x0000000c00037c45 */ /* 0x002fe20008201000 */
[----:B------:R-:W-:Y:S02]  /*0e70*/  UISETP.GT.U32.AND UP0, UPT, UR11, 0xffff, UPT ;  /* 0x0000ffff0b00788c */ /* 0x000fe4000bf04070 */
[----:B------:R-:W-:Y:S02]  /*0e80*/  USHF.L.U32 UR21, UR52, 0xb, URZ ;  /* 0x0000000b34157899 */ /* 0x000fe400080006ff */
[----:B---3--:R-:W-:Y:S01]  /*0e90*/  FMUL R3, R3, UR5 ;  /* 0x0000000503037c20 */ /* 0x008fe20008400000 */
[----:B------:R-:W-:Y:S01]  /*0ea0*/  USEL UR7, UR11, 0xffff, !UP0 ;  /* 0x0000ffff0b077887 */ /* 0x000fe2000c000000 */
[----:B-----5:R-:W-:Y:S01]  /*0eb0*/  I2FP.F32.U32 R2, UR25 ;  /* 0x0000001900027c45 */ /* 0x020fe20008201000 */
[----:B------:R-:W-:Y:S02]  /*0ec0*/  UMOV UR20, 0x5 ;  /* 0x0000000500147882 */ /* 0x000fe40000000000 */
[----:B------:R-:W-:Y:S01]  /*0ed0*/  ULOP3.LUT UR7, UR7, 0xffff, URZ, 0xc0, !UPT ;  /* 0x0000ffff07077892 */ /* 0x000fe2000f8ec0ff */
[----:B------:R-:W1:Y:S01]  /*0ee0*/  F2I.U32.TRUNC.NTZ R3, R3 ;  /* 0x0000000300037305 */ /* 0x000e62000020f000 */
[----:B------:R-:W3:Y:S01]  /*0ef0*/  LDCU UR37, c[0x0][0xb24] ;  /* 0x00016480ff2577ac */ /* 0x000ee20008000800 */
[----:B----4-:R-:W-:Y:S01]  /*0f00*/  FMUL R2, R2, UR4 ;  /* 0x0000000402027c20 */ /* 0x010fe20008400000 */
[----:B------:R-:W-:-:S02]  /*0f10*/  UISETP.NE.AND UP4, UPT, UR13, 0x2, UPT ;  /* 0x000000020d00788c */ /* 0x000fc4000bf85270 */
[----:B------:R-:W-:-:S03]  /*0f20*/  ULOP3.LUT UR21, UR21, 0x1000, URZ, 0xc0, !UPT ;  /* 0x0000100015157892 */ /* 0x000fc6000f8ec0ff */
[----:B------:R-:W4:Y:S01]  /*0f30*/  F2I.U32.TRUNC.NTZ R2, R2 ;  /* 0x0000000200027305 */ /* 0x000f22000020f000 */
[----:B--2---:R-:W-:Y:S01]  /*0f40*/  UISETP.GE.AND UP2, UPT, UR14, 0x1, UPT ;  /* 0x000000010e00788c */ /* 0x004fe2000bf46270 */
[----:B------:R-:W-:Y:S01]  /*0f50*/  UMOV UR26, UR12 ;  /* 0x0000000c001a7c82 */ /* 0x000fe20008000000 */
[----:B------:R-:W-:Y:S02]  /*0f60*/  UISETP.NE.AND UP6, UPT, UR6, 0x1, UPT ;  /* 0x000000010600788c */ /* 0x000fe4000bfc5270 */
[----:B------:R-:W-:Y:S01]  /*0f70*/  USHF.L.U32 UR20, UR20, UR7, URZ ;  /* 0x0000000714147299 */ /* 0x000fe200080006ff */
[----:B-1----:R-:W-:Y:S02]  /*0f80*/  R2UR UR5, R3 ;  /* 0x00000000030572ca */ /* 0x002fe400000e0000 */
[----:B------:R-:W-:Y:S02]  /*0f90*/  PRMT R3, RZ, 0x7610, R3 ;  /* 0x00007610ff037816 */ /* 0x000fe40000000003 */
[----:B----4-:R-:W-:-:S02]  /*0fa0*/  R2UR UR4, R2 ;  /* 0x00000000020472ca */ /* 0x010fc400000e0000 */
[----:B------:R-:W-:-:S07]  /*0fb0*/  PRMT R2, RZ, 0x7610, R2 ;  /* 0x00007610ff027816 */ /* 0x000fce0000000002 */
[----:B------:R-:W-:-:S04]  /*0fc0*/  UIADD3 UR5, UPT, UPT, -UR5, URZ, URZ ;  /* 0x000000ff05057290 */ /* 0x000fc8000fffe1ff */
[----:B------:R-:W-:Y:S02]  /*0fd0*/  UIMAD UR54, UR54, UR5, UR12 ;  /* 0x00000005363672a4 */ /* 0x000fe4000f8e020c */
[----:B------:R-:W-:-:S04]  /*0fe0*/  UIADD3 UR4, UPT, UPT, -UR4, URZ, URZ ;  /* 0x000000ff04047290 */ /* 0x000fc8000fffe1ff */
[----:B------:R-:W-:Y:S01]  /*0ff0*/  UIMAD UR53, UR53, UR4, UR25 ;  /* 0x00000004353572a4 */ /* 0x000fe2000f8e0219 */
[----:B---3--:R-:W-:Y:S11]  /*1000*/  BRA.U UP3, `(.L_x_847) ;  /* 0x00000001033c7547 */ /* 0x008ff6000b800000 */
[----:B------:R-:W-:Y:S02]  /*1010*/  UISETP.GT.U32.AND UP0, UPT, UR54, 0x1, UPT ;  /* 0x000000013600788c */ /* 0x000fe4000bf04070 */
[----:B------:R-:W-:Y:S02]  /*1020*/  ULOP3.LUT UR4, UR54, 0xfffffffe, URZ, 0xc0, !UPT ;  /* 0xfffffffe36047892 */ /* 0x000fe4000f8ec0ff */
[----:B------:R-:W-:Y:S02]  /*1030*/  UISETP.NE.AND UP1, UPT, UR53, URZ, UP0 ;  /* 0x000000ff3500728c */ /* 0x000fe40008725270 */
[----:B------:R-:W-:Y:S02]  /*1040*/  UISETP.NE.AND UP0, UPT, UR53, 0x1, UP0 ;  /* 0x000000013500788c */ /* 0x000fe40008705270 */
[----:B------:R-:W-:Y:S02]  /*1050*/  USEL UR6, URZ, 0x2, UP1 ;  /* 0x00000002ff067887 */ /* 0x000fe40008800000 */
[----:B------:R-:W-:-:S02]  /*1060*/  USEL UR8, URZ, 0x1, UP1 ;  /* 0x00000001ff087887 */ /* 0x000fc40008800000 */
[----:B------:R-:W-:Y:S02]  /*1070*/  USEL UR7, URZ, 0x4, UP0 ;  /* 0x00000004ff077887 */ /* 0x000fe40008000000 */
[----:B------:R-:W-:Y:S02]  /*1080*/  ULEA UR4, UR53, UR4, 0x1 ;  /* 0x0000000435047291 */ /* 0x000fe4000f8e08ff */
[----:B------:R-:W-:Y:S02]  /*1090*/  USEL UR5, URZ, 0x8, UP0 ;  /* 0x00000008ff057887 */ /* 0x000fe40008000000 */
[----:B------:R-:W-:-:S03]  /*10a0*/  UIADD3 UR7, UPT, UPT, UR6, UR7, UR8 ;  /* 0x0000000706077290 */ /* 0x000fc6000fffe008 */
[----:B------:R-:W-:Y:S01]  /*10b0*/  UMOV UR6, 0x3 ;  /* 0x0000000300067882 */ /* 0x000fe20000000000 */
[----:B------:R-:W-:Y:S02]  /*10c0*/  UIADD3 UR5, UPT, UPT, UR7, UR5, URZ ;  /* 0x0000000507057290 */ /* 0x000fe4000fffe0ff */
[----:B------:R-:W-:-:S04]  /*10d0*/  USHF.L.U32 UR4, UR6, UR4, URZ ;  /* 0x0000000406047299 */ /* 0x000fc800080006ff */
[----:B------:R-:W-:Y:S02]  /*10e0*/  MOV R3, UR5 ;  /* 0x0000000500037c02 */ /* 0x000fe40008000f00 */
[----:B------:R-:W-:Y:S02]  /*10f0*/  MOV R2, UR4 ;  /* 0x0000000400027c02 */ /* 0x000fe40008000f00 */
.L_x_847:
[----:B------:R-:W-:Y:S05]  /*1100*/  BRA.U !UP2, `(.L_x_848) ;  /* 0x000000010ab47547 */ /* 0x000fea000b800000 */
[----:B------:R-:W1:Y:S01]  /*1110*/  LDCU.128 UR4, c[0x0][0xb10] ;  /* 0x00016200ff0477ac */ /* 0x000e620008000c00 */
[----:B------:R-:W2:Y:S01]  /*1120*/  LDCU UR26, c[0x0][0xb0c] ;  /* 0x00016180ff1a77ac */ /* 0x000ea20008000800 */
[----:B------:R-:W3:Y:S01]  /*1130*/  LDCU UR17, c[0x0][0x370] ;  /* 0x00006e00ff1177ac */ /* 0x000ee20008000800 */
[----:B------:R-:W4:Y:S01]  /*1140*/  LDCU UR16, c[0x0][0x374] ;  /* 0x00006e80ff1077ac */ /* 0x000f220008000800 */
[----:B------:R-:W5:Y:S01]  /*1150*/  LDCU UR15, c[0x0][0xb20] ;  /* 0x00016400ff0f77ac */ /* 0x000f620008000800 */
[----:B------:R-:W5:Y:S01]  /*1160*/  LDCU.64 UR8, c[0x0][0xb28] ;  /* 0x00016500ff0877ac */ /* 0x000f620008000a00 */
[----:B-1----:R-:W-:Y:S02]  /*1170*/  UISETP.NE.AND UP0, UPT, UR6, 0x1, UPT ;  /* 0x000000010600788c */ /* 0x002fe4000bf05270 */
[----:B--2---:R-:W-:Y:S02]  /*1180*/  UISETP.NE.AND UP1, UPT, UR26, 0x1, UPT ;  /* 0x000000011a00788c */ /* 0x004fe4000bf25270 */
[----:B------:R-:W-:-:S02]  /*1190*/  UISETP.NE.AND UP2, UPT, UR14, 0x1, UPT ;  /* 0x000000010e00788c */ /* 0x000fc4000bf45270 */
[----:B----4-:R-:W-:Y:S02]  /*11a0*/  UIMAD.WIDE.U32 UR18, UR16, UR7, URZ ;  /* 0x00000007101272a5 */ /* 0x010fe4000f8e00ff */
[----:B---3--:R-:W-:Y:S02]  /*11b0*/  UIMAD.WIDE.U32 UR22, UR17, UR4, URZ ;  /* 0x00000004111672a5 */ /* 0x008fe4000f8e00ff */
[----:B------:R-:W-:Y:S02]  /*11c0*/  UIMAD.WIDE.U32 UR28, UR25, UR7, URZ ;  /* 0x00000007191c72a5 */ /* 0x000fe4000f8e00ff */
[----:B-----5:R-:W-:Y:S02]  /*11d0*/  @UP0 USHF.R.U32.HI UR16, URZ, UR15, UR19 ;  /* 0x0000000fff100299 */ /* 0x020fe40008011613 */
        /* <DEDUP_REMOVED lines=32> */
.L_x_848:
[----:B------:R-:W-:Y:S05]  /*13e0*/  BRA.U UP6, `(.L_x_849) ;  /* 0x00000001063c7547 */ /* 0x000fea000b800000 */
[----:B------:R-:W1:Y:S01]  /*13f0*/  LDCU.128 UR4, c[0x0][0xb10] ;  /* 0x00016200ff0477ac */ /* 0x000e620008000c00 */
[----:B------:R-:W2:Y:S01]  /*1400*/  LDCU UR9, c[0x0][0xb0c] ;  /* 0x00016180ff0977ac */ /* 0x000ea20008000800 */
[----:B------:R-:W3:Y:S01]  /*1410*/  LDCU UR8, c[0x0][0xb20] ;  /* 0x00016400ff0877ac */ /* 0x000ee20008000800 */
[----:B-1----:R-:W-:Y:S02]  /*1420*/  UIMAD.WIDE.U32 UR14, UR26, UR4, URZ ;  /* 0x000000041a0e72a5 */ /* 0x002fe4000f8e00ff */
[----:B------:R-:W-:Y:S02]  /*1430*/  UIMAD.WIDE.U32 UR16, UR25, UR7, URZ ;  /* 0x00000007191072a5 */ /* 0x000fe4000f8e00ff */
[----:B--2---:R-:W-:Y:S02]  /*1440*/  UISETP.NE.AND UP1, UPT, UR9, 0x1, UPT ;  /* 0x000000010900788c */ /* 0x004fe4000bf25270 */
[----:B------:R-:W-:Y:S02]  /*1450*/  UISETP.NE.AND UP0, UPT, UR6, 0x1, UPT ;  /* 0x000000010600788c */ /* 0x000fe4000bf05270 */
[----:B------:R-:W-:-:S02]  /*1460*/  USHF.R.U32.HI UR5, URZ, UR5, UR15 ;  /* 0x00000005ff057299 */ /* 0x000fc4000801160f */
[----:B---3--:R-:W-:Y:S02]  /*1470*/  USHF.R.U32.HI UR8, URZ, UR8, UR17 ;  /* 0x00000008ff087299 */ /* 0x008fe40008011611 */
[----:B------:R-:W-:Y:S02]  /*1480*/  USEL UR5, UR26, UR5, !UP1 ;  /* 0x000000051a057287 */ /* 0x000fe4000c800000 */
[----:B------:R-:W-:-:S04]  /*1490*/  USEL UR8, UR25, UR8, !UP0 ;  /* 0x0000000819087287 */ /* 0x000fc8000c000000 */
[----:B------:R-:W-:Y:S02]  /*14a0*/  UIADD3 UR4, UPT, UPT, -UR8, UR5, URZ ;  /* 0x0000000508047290 */ /* 0x000fe4000fffe1ff */
[----:B------:R-:W-:Y:S02]  /*14b0*/  UIADD3 UR5, UPT, UPT, UR8, -UR5, URZ ;  /* 0x8000000508057290 */ /* 0x000fe4000fffe0ff */
[----:B------:R-:W-:Y:S02]  /*14c0*/  UIMAD UR25, UR4, UR6, UR25 ;  /* 0x00000006041972a4 */ /* 0x000fe4000f8e0219 */
[----:B------:R-:W-:-:S12]  /*14d0*/  UIMAD UR26, UR5, UR9, UR26 ;  /* 0x00000009051a72a4 */ /* 0x000fd8000f8e021a */
.L_x_849:
[----:B------:R-:W-:Y:S05]  /*14e0*/  BRA.U !UP5, `(.L_x_850) ;  /* 0x000000010d0c7547 */ /* 0x000fea000b800000 */
[----:B------:R-:W-:Y:S01]  /*14f0*/  UCGABAR_WAIT ;  /* 0x0000000000007dc7 */ /* 0x000fe20008000000 */
[----:B------:R-:W-:Y:S01]  /*1500*/  CCTL.IVALL ;  /* 0x00000000ff00798f */ /* 0x000fe20002000000 */
[----:B------:R-:W-:Y:S05]  /*1510*/  BRA `(.L_x_851) ;  /* 0x0000000000047947 */ /* 0x000fea0003800000 */
.L_x_850:
[----:B------:R-:W-:Y:S06]  /*1520*/  BAR.SYNC.DEFER_BLOCKING 0x0 ;  /* 0x0000000000007b1d */ /* 0x000fec0000010000 */
.L_x_851:
[----:B------:R-:W-:Y:S05]  /*1530*/  BRA.U UP4, `(.L_x_852) ;  /* 0x0000001504487547 */ /* 0x000fea000b800000 */
[----:B------:R-:W1:Y:S01]  /*1540*/  LDCU UR4, c[0x0][0x38c] ;  /* 0x00007180ff0477ac */ /* 0x000e620008000800 */
[----:B------:R-:W-:Y:S01]  /*1550*/  FSETP.EQ.AND P1, PT, R45, RZ, PT ;  /* 0x000000ff2d00720b */ /* 0x000fe20003f22000 */
[----:B------:R-:W-:Y:S01]  /*1560*/  IMAD.MOV.U32 R12, RZ, RZ, 0x1 ;  /* 0x00000001ff0c7424 */ /* 0x000fe200078e00ff */
[----:B------:R-:W-:Y:S01]  /*1570*/  ISETP.NE.AND P2, PT, R0, RZ, P3 ;  /* 0x000000ff0000720c */ /* 0x000fe20001f45270 */
[----:B------:R-:W-:Y:S01]  /*1580*/  UMOV UR6, 0x400 ;  /* 0x0000040000067882 */ /* 0x000fe20000000000 */
[----:B------:R-:W-:Y:S01]  /*1590*/  UISETP.NE.AND UP1, UPT, UR13, URZ, UPT ;  /* 0x000000ff0d00728c */ /* 0x000fe2000bf25270 */
[----:B------:R-:W-:Y:S01]  /*15a0*/  CS2R R10, SRZ ;  /* 0x00000000000a7805 */ /* 0x000fe2000001ff00 */
[----:B------:R-:W-:Y:S01]  /*15b0*/  USHF.L.U32 UR31, UR12, 0x7, URZ ;  /* 0x000000070c1f7899 */ /* 0x000fe200080006ff */
[----:B------:R-:W-:Y:S01]  /*15c0*/  IMAD.MOV.U32 R9, RZ, RZ, RZ ;  /* 0x000000ffff097224 */ /* 0x000fe200078e00ff */
[----:B------:R-:W-:Y:S01]  /*15d0*/  ULEA UR13, UR52, UR6, 0x18 ;  /* 0x00000006340d7291 */ /* 0x000fe2000f8ec0ff */
[----:B------:R-:W-:Y:S01]  /*15e0*/  IMAD.MOV.U32 R8, RZ, RZ, 0x1 ;  /* 0x00000001ff087424 */ /* 0x000fe200078e00ff */
[----:B------:R-:W-:-:S02]  /*15f0*/  USHF.L.U32 UR16, UR12, 0x6, URZ ;  /* 0x000000060c107899 */ /* 0x000fc400080006ff */
[----:B------:R-:W-:Y:S02]  /*1600*/  ULOP3.LUT UR31, UR31, 0x80, URZ, 0xc0, !UPT ;  /* 0x000000801f1f7892 */ /* 0x000fe4000f8ec0ff */
[----:B------:R-:W-:Y:S01]  /*1610*/  ULEA UR39, UR21, UR13, 0x1 ;  /* 0x0000000d15277291 */ /* 0x000fe2000f8e08ff */
[----:B------:R-:W2:Y:S01]  /*1620*/  LDCU UR15, c[0x0][0x370] ;  /* 0x00006e00ff0f77ac */ /* 0x000ea20008000800 */
[----:B-1----:R-:W-:Y:S02]  /*1630*/  UIADD3 UR5, UPT, UPT, UR4, 0x3f, URZ ;  /* 0x0000003f04057890 */ /* 0x002fe4000fffe0ff */
[----:B------:R-:W-:Y:S02]  /*1640*/  UIADD3 UR17, UPT, UPT, UR4, 0x7e, URZ ;  /* 0x0000007e04117890 */ /* 0x000fe4000fffe0ff */
[----:B------:R-:W-:Y:S02]  /*1650*/  USHF.R.S32.HI UR7, URZ, 0x1f, UR5 ;  /* 0x0000001fff077899 */ /* 0x000fe40008011405 */
[----:B------:R-:W-:-:S02]  /*1660*/  UIADD3 UR4, UPT, UPT, UR4, -0x1, URZ ;  /* 0xffffffff04047890 */ /* 0x000fc4000fffe0ff */
[----:B------:R-:W-:Y:S02]  /*1670*/  ULEA.HI UR7, UR7, UR5, URZ, 0x6 ;  /* 0x0000000507077291 */ /* 0x000fe4000f8f30ff */
[----:B------:R-:W-:Y:S02]  /*1680*/  UISETP.GE.U32.AND UP2, UPT, UR4, -0x7f, UPT ;  /* 0xffffff810400788c */ /* 0x000fe4000bf46070 */
[----:B------:R-:W-:Y:S01]  /*1690*/  USHF.R.S32.HI UR19, URZ, 0x6, UR7 ;  /* 0x00000006ff137899 */ /* 0x000fe20008011407 */
[----:B------:R-:W1:Y:S03]  /*16a0*/  LDCU.64 UR22, c[0x0][0x348] ;  /* 0x00006900ff1677ac */ /* 0x000e660008000a00 */
[----:B------:R-:W-:Y:S01]  /*16b0*/  UISETP.LT.U32.AND UP0, UPT, UR19, 0x8, UPT ;  /* 0x000000081300788c */ /* 0x000fe2000bf01070 */
[----:B------:R-:W3:Y:S03]  /*16c0*/  LDCU UR14, c[0x0][0x374] ;  /* 0x00006e80ff0e77ac */ /* 0x000ee60008000800 */
[----:B------:R-:W-:-:S02]  /*16d0*/  USEL UR18, UR19, 0x8, UP0 ;  /* 0x0000000813127887 */ /* 0x000fc40008000000 */
[----:B------:R-:W-:Y:S02]  /*16e0*/  ULOP3.LUT UR16, UR16, 0x40, URZ, 0xc0, !UPT ;  /* 0x0000004010107892 */ /* 0x000fe4000f8ec0ff */
[----:B------:R-:W-:Y:S02]  /*16f0*/  UIADD3 UR27, UPT, UPT, UR18, -0x1, URZ ;  /* 0xffffffff121b7890 */ /* 0x000fe4000fffe0ff */
[----:B------:R-:W-:Y:S02]  /*1700*/  @UP2 UIADD3 UR27, UPT, UPT, UR18, URZ, URZ ;  /* 0x000000ff121b2290 */ /* 0x000fe4000fffe0ff */
[----:B------:R-:W-:Y:S02]  /*1710*/  USEL UR55, UR55, 0x2, UP1 ;  /* 0x0000000237377887 */ /* 0x000fe40008800000 */
[----:B------:R-:W-:Y:S02]  /*1720*/  UIADD3 UR24, UPT, UPT, UR27, 0x1, URZ ;  /* 0x000000011b187890 */ /* 0x000fe4000fffe0ff */
[----:B------:R-:W-:-:S02]  /*1730*/  ULEA.HI UR31, UR21, UR31, URZ, 0x1a ;  /* 0x0000001f151f7291 */ /* 0x000fc4000f8fd0ff */
[----:B------:R-:W-:Y:S02]  /*1740*/  UIADD3 UR39, UPT, UPT, UR39, 0x8800, URZ ;  /* 0x0000880027277890 */ /* 0x000fe4000fffe0ff */
[----:B------:R-:W-:Y:S02]  /*1750*/  UIADD3 UR38, UPT, UPT, UR19, -UR18, URZ ;  /* 0x8000001213267290 */ /* 0x000fe4000fffe0ff */
[----:B------:R-:W-:Y:S01]  /*1760*/  UIADD3 UR27, UPT, UPT, -UR27, URZ, URZ ;  /* 0x000000ff1b1b7290 */ /* 0x000fe2000fffe1ff */
[----:B-123--:R-:W-:-:S11]  /*1770*/  UMOV UR30, URZ ;  /* 0x000000ff001e7c82 */ /* 0x00efd60008000000 */
.L_x_872:
[----:B------:R-:W-:-:S09]  /*1780*/  UISETP.NE.AND UP0, UPT, UR52, URZ, UPT ;  /* 0x000000ff3400728c */ /* 0x000fd2000bf05270 */
[----:B------:R-:W-:Y:S05]  /*1790*/  BRA.U UP0, `(.L_x_853) ;  /* 0x0000000100287547 */ /* 0x000fea000b800000 */
[----:B------:R-:W-:Y:S02]  /*17a0*/  LEA R0, R9, UR13, 0x3 ;  /* 0x0000000d09007c11 */ /* 0x000fe4000f8e18ff */
[----:B------:R-:W-:-:S04]  /*17b0*/  SHF.L.U32 R2, R8, 0x1f, RZ ;  /* 0x0000001f08027819 */ /* 0x000fc800000006ff */
[----:B------:R-:W1:Y:S02]  /*17c0*/  SYNCS.PHASECHK.TRANS64.TRYWAIT P0, [R0+URZ+0x140], R2 ;  /* 0x00014002000075a7 */ /* 0x000e6400080011ff */
[----:B-1----:R-:W-:Y:S05]  /*17d0*/  @!P0 BRA `(.L_x_854) ;  /* 0x0000007c00b88947 */ /* 0x002fea0003800000 */
.L_x_971:
[----:B------:R-:W-:Y:S01]  /*17e0*/  VIADD R9, R9, 0x1 ;  /* 0x0000000109097836 */ /* 0x000fe20000000000 */
[----:B------:R1:W-:Y:S04]  /*17f0*/  SYNCS.ARRIVE.TRANS64.A1T0 RZ, [R0+URZ+0x130], RZ ;  /* 0x000130ff00ff79a7 */ /* 0x0003e800081000ff */
[----:B------:R-:W-:-:S04]  /*1800*/  ISETP.NE.AND P0, PT, R9, 0x2, PT ;  /* 0x000000020900780c */ /* 0x000fc80003f05270 */
[----:B------:R-:W-:Y:S02]  /*1810*/  SEL R9, R9, RZ, P0 ;  /* 0x000000ff09097207 */ /* 0x000fe40000000000 */
[----:B-1----:R-:W-:-:S04]  /*1820*/  SEL R0, RZ, 0x1, P0 ;  /* 0x00000001ff007807 */ /* 0x002fc80000000000 */
[----:B------:R-:W-:-:S07]  /*1830*/  LOP3.LUT R8, R8, R0, RZ, 0x3c, !PT ;  /* 0x0000000008087212 */ /* 0x000fce00078e3cff */
.L_x_853:
[----:B------:R-:W-:Y:S01]  /*1840*/  UISETP.GE.U32.AND UP0, UPT, UR17, 0x7f, UPT ;  /* 0x0000007f1100788c */ /* 0x000fe2000bf06070 */
[----:B------:R-:W-:Y:S01]  /*1850*/  SHF.L.U32 R0, R12, 0x1f, RZ ;  /* 0x0000001f0c007819 */ /* 0x000fe200000006ff */
[----:B------:R-:W-:Y:S02]  /*1860*/  ULEA.HI UR35, UR26, UR26, URZ, 0x1 ;  /* 0x0000001a1a237291 */ /* 0x000fe4000f8f08ff */
[----:B------:R-:W-:Y:S02]  /*1870*/  ULEA UR4, UR30, UR13, 0x3 ;  /* 0x0000000d1e047291 */ /* 0x000fe4000f8e18ff */
[----:B------:R-:W-:Y:S02]  /*1880*/  USHF.L.U32 UR35, UR35, 0x7, URZ ;  /* 0x0000000723237899 */ /* 0x000fe400080006ff */
[----:B------:R-:W-:Y:S02]  /*1890*/  ULEA UR11, UR25, UR16, 0x7 ;  /* 0x00000010190b7291 */ /* 0x000fe4000f8e38ff */
[----:B------:R-:W-:-:S03]  /*18a0*/  ULOP3.LUT UR35, UR35, 0xffffff00, URZ, 0xc0, !UPT ;  /* 0xffffff0023237892 */ /* 0x000fc6000f8ec0ff */
[----:B------:R1:W2:Y:S01]  /*18b0*/  SYNCS.PHASECHK.TRANS64.TRYWAIT P0, [UR4+0x40], R0 ;  /* 0x00004000ff0075a7 */ /* 0x0002a20008001104 */
[----:B------:R-:W-:Y:S01]  /*18c0*/  UIADD3 UR35, UPT, UPT, UR31, UR35, URZ ;  /* 0x000000231f237290 */ /* 0x000fe2000fffe0ff */
[----:B------:R-:W-:Y:S01]  /*18d0*/  UMOV UR4, URZ ;  /* 0x000000ff00047c82 */ /* 0x000fe20008000000 */
[----:B------:R-:W-:Y:S10]  /*18e0*/  BRA.U !UP0, `(.L_x_855) ;  /* 0x0000000108c87547 */ /* 0x000ff4000b800000 */
[----:B------:R-:W-:Y:S01]  /*18f0*/  UMOV UR5, UR27 ;  /* 0x0000001b00057c82 */ /* 0x000fe20008000000 */
[----:B------:R-:W-:Y:S01]  /*1900*/  UMOV UR7, UR30 ;  /* 0x0000001e00077c82 */ /* 0x000fe20008000000 */
[----:B------:R-:W-:-:S05]  /*1910*/  UMOV UR34, URZ ;  /* 0x000000ff00227c82 */ /* 0x000fca0008000000 */
.L_x_861:
[----:B------:R-:W-:Y:S01]  /*1920*/  ULEA UR33, UR7, UR13, 0x3 ;  /* 0x0000000d07217291 */ /* 0x000fe2000f8e18ff */
[----:B--2---:R-:W-:Y:S01]  /*1930*/  @P3 MOV R2, 0xc000 ;  /* 0x0000c00000023802 */ /* 0x004fe20000000f00 */
[----:B--234-:R-:W-:Y:S10]  /*1940*/  @P0 BRA `(.L_x_856) ;  /* 0x00000000000c0947 */ /* 0x01cff40003800000 */
[----:B------:R-:W-:-:S04]  /*1950*/  SHF.L.U32 R3, R12, 0x1f, RZ ;  /* 0x0000001f0c037819 */ /* 0x000fc800000006ff */
[----:B------:R-:W2:Y:S02]  /*1960*/  SYNCS.PHASECHK.TRANS64.TRYWAIT P0, [UR33+0x40], R3 ;  /* 0x00004003ff0075a7 */ /* 0x000ea40008001121 */
[----:B--2---:R-:W-:Y:S05]  /*1970*/  @!P0 BRA `(.L_x_857) ;  /* 0x0000007c00648947 */ /* 0x004fea0003800000 */
.L_x_856:
[----:B------:R2:W-:Y:S01]  /*1980*/  @P3 SYNCS.ARRIVE.TRANS64 RZ, [UR33], R2 ;  /* 0x00000002ffff39a7 */ /* 0x0005e20008000021 */
[----:B------:R-:W-:Y:S02]  /*1990*/  ULOP3.LUT UR4, UR55, 0x2, URZ, 0xfc, !UPT ;  /* 0x0000000237047892 */ /* 0x000fe4000f8efcff */
[----:B------:R-:W-:Y:S02]  /*19a0*/  UIADD3 UR5, UPT, UPT, UR5, 0x1, URZ ;  /* 0x0000000105057890 */ /* 0x000fe4000fffe0ff */
[----:B------:R-:W-:Y:S02]  /*19b0*/  UISETP.NE.AND UP0, UPT, UR4, 0x2, UPT ;  /* 0x000000020400788c */ /* 0x000fe4000bf05270 */
[----:B------:R-:W-:-:S07]  /*19c0*/  UISETP.NE.AND UP2, UPT, UR5, 0x1, UPT ;  /* 0x000000010500788c */ /* 0x000fce000bf45270 */
[----:B------:R-:W-:Y:S05]  /*19d0*/  BRA.U UP0, `(.L_x_858) ;  /* 0x0000000100047547 */ /* 0x000fea000b800000 */
[----:B------:R-:W-:Y:S05]  /*19e0*/  BPT.TRAP 0x1 ;  /* 0x000000040000795c */ /* 0x000fea0000300000 */
.L_x_858:
[----:B------:R-:W-:Y:S04]  /*19f0*/  BSSY.RECONVERGENT B0, `(.L_x_859) ;  /* 0x0000003000007945 */ /* 0x000fe80003800200 */
[----:B------:R-:W-:Y:S05]  /*1a00*/  @!P2 BRA `(.L_x_860) ;  /* 0x000000000004a947 */ /* 0x000fea0003800000 */
[----:B------:R-:W-:Y:S05]  /*1a10*/  BPT.TRAP 0x1 ;  /* 0x000000040000795c */ /* 0x000fea0000300000 */
.L_x_860:
[----:B------:R-:W-:Y:S05]  /*1a20*/  BSYNC.RECONVERGENT B0 ;  /* 0x0000000000007941 */ /* 0x000fea0003800200 */
.L_x_859:
[----:B------:R-:W-:Y:S02]  /*1a30*/  UIADD3 UR30, UPT, UPT, UR7, 0x1, URZ ;  /* 0x00000001071e7890 */ /* 0x000fe4000fffe0ff */
[----:B------:R-:W-:Y:S02]  /*1a40*/  USHF.L.U32 UR8, UR7, 0xd, URZ ;  /* 0x0000000d07087899 */ /* 0x000fe400080006ff */
[----:B------:R-:W-:Y:S02]  /*1a50*/  UISETP.NE.AND UP0, UPT, UR30, 0x8, UPT ;  /* 0x000000081e00788c */ /* 0x000fe4000bf05270 */
[----:B------:R-:W-:Y:S02]  /*1a60*/  ULOP3.LUT UR32, UR8, UR21, URZ, 0xfc, !UPT ;  /* 0x0000001508207292 */ /* 0x000fe4000f8efcff */
[----:B------:R-:W-:Y:S02]  /*1a70*/  USEL UR6, URZ, 0x1, UP0 ;  /* 0x00000001ff067887 */ /* 0x000fe40008000000 */
[----:B------:R-:W-:-:S02]  /*1a80*/  USEL UR30, UR30, URZ, UP0 ;  /* 0x000000ff1e1e7287 */ /* 0x000fc40008000000 */
[----:B------:R-:W-:Y:S02]  /*1a90*/  UIADD3 UR44, UP1, UPT, UR22, 0x80, URZ ;  /* 0x00000080162c7890 */ /* 0x000fe4000ff3e0ff */
[----:B------:R-:W-:Y:S01]  /*1aa0*/  ULEA UR32, UR32, UR13, 0x1 ;  /* 0x0000000d20207291 */ /* 0x000fe2000f8e08ff */
[----:B------:R-:W-:Y:S01]  /*1ab0*/  LOP3.LUT R12, R12, UR6, RZ, 0x3c, !PT ;  /* 0x000000060c0c7c12 */ /* 0x000fe2000f8e3cff */
[----:B------:R-:W-:Y:S02]  /*1ac0*/  UIADD3 UR42, UP0, UPT, UR22, 0x180, URZ ;  /* 0x00000180162a7890 */ /* 0x000fe4000ff1e0ff */
[----:B------:R-:W-:Y:S01]  /*1ad0*/  ULEA UR4, UR30, UR13, 0x3 ;  /* 0x0000000d1e047291 */ /* 0x000fe2000f8e18ff */
[----:B-1----:R-:W-:Y:S01]  /*1ae0*/  SHF.L.U32 R0, R12, 0x1f, RZ ;  /* 0x0000001f0c007819 */ /* 0x002fe200000006ff */
[----:B------:R-:W-:Y:S02]  /*1af0*/  ULOP3.LUT UR33, UR33, 0xfefffff8, URZ, 0xc0, !UPT ;  /* 0xfefffff821217892 */ /* 0x000fe4000f8ec0ff */
[----:B------:R-:W-:-:S02]  /*1b00*/  UIADD3.X UR45, UPT, UPT, URZ, UR23, URZ, UP1, !UPT ;  /* 0x00000017ff2d7290 */ /* 0x000fc40008ffe4ff */
[----:B------:R-:W-:Y:S02]  /*1b10*/  UIADD3 UR32, UPT, UPT, UR32, 0x8800, URZ ;  /* 0x0000880020207890 */ /* 0x000fe4000fffe0ff */
[----:B------:R-:W-:Y:S01]  /*1b20*/  UPRMT UR6, URZ, 0x5410, UR20 ;  /* 0x00005410ff067896 */ /* 0x000fe20008000014 */
[----:B------:R3:W4:Y:S01]  /*1b30*/  SYNCS.PHASECHK.TRANS64.TRYWAIT P0, [UR4+0x40], R0 ;  /* 0x00004000ff0075a7 */ /* 0x0007220008001104 */
[----:B------:R-:W-:Y:S02]  /*1b40*/  UIADD3 UR8, UPT, UPT, UR13, 0x28800, UR8 ;  /* 0x000288000d087890 */ /* 0x000fe4000fffe008 */
[----:B------:R-:W-:Y:S01]  /*1b50*/  UIADD3.X UR43, UPT, UPT, URZ, UR23, URZ, UP0, !UPT ;  /* 0x00000017ff2b7290 */ /* 0x000fe200087fe4ff */
[----:B------:R-:W-:Y:S01]  /*1b60*/  UMOV UR40, 0x0 ;  /* 0x0000000000287882 */ /* 0x000fe20000000000 */
[----:B------:R-:W-:Y:S01]  /*1b70*/  UMOV UR41, 0x10000000 ;  /* 0x1000000000297882 */ /* 0x000fe20000000000 */
[----:B------:R-:W-:Y:S01]  /*1b80*/  UMOV UR10, UR34 ;  /* 0x00000022000a7c82 */ /* 0x000fe20008000000 */
[----:B------:R-:W-:Y:S01]  /*1b90*/  UMOV UR12, UR36 ;  /* 0x00000024000c7c82 */ /* 0x000fe20008000000 */
[----:B------:R-:W-:Y:S01]  /*1ba0*/  UMOV UR9, UR33 ;  /* 0x0000002100097c82 */ /* 0x000fe20008000000 */
[----:B------:R1:W-:Y:S01]  /*1bb0*/  UTMALDG.3D.MULTICAST.2CTA [UR32], [UR44], UR6, desc[UR40] ;  /* 0x000028202c0073b4 */ /* 0x0003e20008211806 */
[----:B------:R-:W-:Y:S01]  /*1bc0*/  UMOV UR4, UR24 ;  /* 0x0000001800047c82 */ /* 0x000fe20008000000 */
[----:B------:R-:W-:Y:S01]  /*1bd0*/  UMOV UR7, UR30 ;  /* 0x0000001e00077c82 */ /* 0x000fe20008000000 */
[----:B------:R3:W-:Y:S01]  /*1be0*/  UTMALDG.3D.2CTA [UR8], [UR42], desc[UR40] ;  /* 0x000028082a0075b4 */ /* 0x0007e20008211000 */
[----:B-1----:R-:W-:Y:S01]  /*1bf0*/  UIADD3 UR34, UPT, UPT, UR34, 0x40, URZ ;  /* 0x0000004022227890 */ /* 0x002fe2000fffe0ff */
[----:B------:R-:W-:Y:S11]  /*1c00*/  BRA.U UP2, `(.L_x_861) ;  /* 0xfffffffd02447547 */ /* 0x000ff6000b83ffff */
.L_x_855:
[----:B------:R-:W-:Y:S01]  /*1c10*/  ULEA UR5, UR30, UR13, 0x3 ;  /* 0x0000000d1e057291 */ /* 0x000fe2000f8e18ff */
[----:B-1-3--:R-:W-:Y:S01]  /*1c20*/  SHF.L.U32 R0, R12, 0x1f, RZ ;  /* 0x0000001f0c007819 */ /* 0x00afe200000006ff */
[----:B------:R-:W-:Y:S01]  /*1c30*/  @!P1 SYNCS.ARRIVE.TRANS64.A1T0 RZ, [UR13+0xc8], RZ ;  /* 0x0000c8ffffff99a7 */ /* 0x000fe2000810000d */
[----:B------:R-:W-:-:S06]  /*1c40*/  UISETP.GT.AND UP0, UPT, UR19, UR18, UPT ;  /* 0x000000121300728c */ /* 0x000fcc000bf04270 */
[----:B--2-4-:R1:W2:Y:S03]  /*1c50*/  SYNCS.PHASECHK.TRANS64.TRYWAIT P0, [UR5+0x40], R0 ;  /* 0x00004000ff0075a7 */ /* 0x0142a60008001105 */
[----:B------:R-:W-:Y:S05]  /*1c60*/  BRA.U !UP0, `(.L_x_862) ;  /* 0x0000000108b87547 */ /* 0x000fea000b800000 */
[----:B------:R-:W-:Y:S01]  /*1c70*/  UIADD3 UR5, UPT, UPT, UR38, UR4, URZ ;  /* 0x0000000426057290 */ /* 0x000fe2000fffe0ff */
[----:B------:R-:W-:-:S11]  /*1c80*/  UMOV UR7, UR30 ;  /* 0x0000001e00077c82 */ /* 0x000fd60008000000 */
.L_x_868:
[----:B------:R-:W-:Y:S01]  /*1c90*/  ULEA UR33, UR7, UR13, 0x3 ;  /* 0x0000000d07217291 */ /* 0x000fe2000f8e18ff */
[----:B--2---:R-:W-:Y:S01]  /*1ca0*/  @P3 MOV R2, 0xc000 ;  /* 0x0000c00000023802 */ /* 0x004fe20000000f00 */
[----:B--2-4-:R-:W-:Y:S10]  /*1cb0*/  @P0 BRA `(.L_x_863) ;  /* 0x00000000000c0947 */ /* 0x014ff40003800000 */
[----:B------:R-:W-:-:S04]  /*1cc0*/  SHF.L.U32 R3, R12, 0x1f, RZ ;  /* 0x0000001f0c037819 */ /* 0x000fc800000006ff */
[----:B------:R-:W2:Y:S02]  /*1cd0*/  SYNCS.PHASECHK.TRANS64.TRYWAIT P0, [UR33+0x40], R3 ;  /* 0x00004003ff0075a7 */ /* 0x000ea40008001121 */
[----:B--2---:R-:W-:Y:S05]  /*1ce0*/  @!P0 BRA `(.L_x_864) ;  /* 0x0000007800a08947 */ /* 0x004fea0003800000 */
.L_x_863:
[----:B------:R2:W-:Y:S01]  /*1cf0*/  @P3 SYNCS.ARRIVE.TRANS64 RZ, [UR33], R2 ;  /* 0x00000002ffff39a7 */ /* 0x0005e20008000021 */
[----:B------:R-:W-:-:S04]  /*1d00*/  ULOP3.LUT UR6, UR55, 0x2, URZ, 0xfc, !UPT ;  /* 0x0000000237067892 */ /* 0x000fc8000f8efcff */
[----:B------:R-:W-:-:S09]  /*1d10*/  UISETP.NE.AND UP0, UPT, UR6, 0x2, UPT ;  /* 0x000000020600788c */ /* 0x000fd2000bf05270 */
[----:B------:R-:W-:Y:S05]  /*1d20*/  BRA.U UP0, `(.L_x_865) ;  /* 0x0000000100047547 */ /* 0x000fea000b800000 */
[----:B------:R-:W-:Y:S05]  /*1d30*/  BPT.TRAP 0x1 ;  /* 0x000000040000795c */ /* 0x000fea0000300000 */
.L_x_865:
[----:B------:R-:W-:Y:S04]  /*1d40*/  BSSY.RECONVERGENT B0, `(.L_x_866) ;  /* 0x0000003000007945 */ /* 0x000fe80003800200 */
[----:B------:R-:W-:Y:S05]  /*1d50*/  @!P2 BRA `(.L_x_867) ;  /* 0x000000000004a947 */ /* 0x000fea0003800000 */
[----:B------:R-:W-:Y:S05]  /*1d60*/  BPT.TRAP 0x1 ;  /* 0x000000040000795c */ /* 0x000fea0000300000 */
.L_x_867:
[----:B------:R-:W-:Y:S05]  /*1d70*/  BSYNC.RECONVERGENT B0 ;  /* 0x0000000000007941 */ /* 0x000fea0003800200 */
.L_x_866:
        /* <DEDUP_REMOVED lines=9> */
[----:B------:R-:W-:Y:S02]  /*1e10*/  ULEA UR8, UR7, UR13, 0xd ;  /* 0x0000000d07087291 */ /* 0x000fe4000f8e68ff */
[----:B------:R-:W-:Y:S01]  /*1e20*/  ULOP3.LUT UR33, UR33, 0xfefffff8, URZ, 0xc0, !UPT ;  /* 0xfefffff821217892 */ /* 0x000fe2000f8ec0ff */
[----:B-1----:R-:W-:Y:S01]  /*1e30*/  SHF.L.U32 R0, R12, 0x1f, RZ ;  /* 0x0000001f0c007819 */ /* 0x002fe200000006ff */
[----:B------:R-:W-:Y:S02]  /*1e40*/  ULEA UR32, UR7, UR39, 0xe ;  /* 0x0000002707207291 */ /* 0x000fe4000f8e70ff */
[----:B------:R-:W-:Y:S01]  /*1e50*/  UIADD3.X UR45, UPT, UPT, URZ, UR23, URZ, UP1, !UPT ;  /* 0x00000017ff2d7290 */ /* 0x000fe20008ffe4ff */
[----:B------:R3:W4:Y:S01]  /*1e60*/  SYNCS.PHASECHK.TRANS64.TRYWAIT P0, [UR6+0x40], R0 ;  /* 0x00004000ff0075a7 */ /* 0x0007220008001106 */
[----:B------:R-:W-:-:S02]  /*1e70*/  UPRMT UR6, URZ, 0x5410, UR20 ;  /* 0x00005410ff067896 */ /* 0x000fc40008000014 */
[----:B------:R-:W-:Y:S02]  /*1e80*/  UIADD3 UR8, UPT, UPT, UR8, 0x28800, URZ ;  /* 0x0002880008087890 */ /* 0x000fe4000fffe0ff */
[----:B------:R-:W-:Y:S01]  /*1e90*/  UIADD3.X UR43, UPT, UPT, URZ, UR23, URZ, UP0, !UPT ;  /* 0x00000017ff2b7290 */ /* 0x000fe200087fe4ff */
[----:B------:R-:W-:Y:S01]  /*1ea0*/  UMOV UR40, 0x0 ;  /* 0x0000000000287882 */ /* 0x000fe20000000000 */
[----:B------:R-:W-:Y:S01]  /*1eb0*/  UMOV UR41, 0x10000000 ;  /* 0x1000000000297882 */ /* 0x000fe20000000000 */
[----:B------:R-:W-:Y:S01]  /*1ec0*/  UMOV UR12, UR36 ;  /* 0x00000024000c7c82 */ /* 0x000fe20008000000 */
[----:B------:R-:W-:Y:S01]  /*1ed0*/  UMOV UR9, UR33 ;  /* 0x0000002100097c82 */ /* 0x000fe20008000000 */
[----:B------:R-:W-:Y:S01]  /*1ee0*/  UMOV UR10, UR34 ;  /* 0x00000022000a7c82 */ /* 0x000fe20008000000 */
[----:B------:R3:W-:Y:S01]  /*1ef0*/  UTMALDG.3D.MULTICAST.2CTA [UR32], [UR44], UR6, desc[UR40] ;  /* 0x000028202c0073b4 */ /* 0x0007e20008211806 */
[----:B------:R-:W-:Y:S01]  /*1f00*/  UIADD3 UR4, UPT, UPT, UR4, 0x1, URZ ;  /* 0x0000000104047890 */ /* 0x000fe2000fffe0ff */
[----:B------:R-:W-:-:S03]  /*1f10*/  UMOV UR7, UR30 ;  /* 0x0000001e00077c82 */ /* 0x000fc60008000000 */
[----:B------:R-:W-:Y:S01]  /*1f20*/  UISETP.NE.AND UP0, UPT, UR4, UR5, UPT ;  /* 0x000000050400728c */ /* 0x000fe2000bf05270 */
[----:B------:R3:W-:Y:S08]  /*1f30*/  UTMALDG.3D.2CTA [UR8], [UR42], desc[UR40] ;  /* 0x000028082a0075b4 */ /* 0x0007f00008211000 */
[----:B---3--:R-:W-:Y:S05]  /*1f40*/  BRA.U UP0, `(.L_x_868) ;  /* 0xfffffffd00507547 */ /* 0x008fea000b83ffff */
.L_x_862:
[C---:B------:R-:W-:Y:S01]  /*1f50*/  LEA R3, R11.reuse, UR13, 0x3 ;  /* 0x0000000d0b037c11 */ /* 0x040fe2000f8e18ff */
[----:B------:R-:W-:Y:S01]  /*1f60*/  NOP ;  /* 0x0000000000007918 */ /* 0x000fe20000000000 */
[----:B-1----:R-:W-:Y:S02]  /*1f70*/  SHF.L.U32 R0, R10, 0x1f, RZ ;  /* 0x0000001f0a007819 */ /* 0x002fe400000006ff */
[----:B------:R-:W-:Y:S02]  /*1f80*/  LEA R4, R11, UR13, 0x4 ;  /* 0x0000000d0b047c11 */ /* 0x000fe4000f8e20ff */
[----:B--2-4-:R-:W1:Y:S02]  /*1f90*/  SYNCS.PHASECHK.TRANS64.TRYWAIT P0, [R3+URZ+0xd0], R0 ;  /* 0x0000d000030075a7 */ /* 0x014e6400080011ff */
[----:B-1----:R-:W-:Y:S05]  /*1fa0*/  @!P0 BRA `(.L_x_869) ;  /* 0x0000007800088947 */ /* 0x002fea0003800000 */
.L_x_974:
        /* <DEDUP_REMOVED lines=33> */
[----:B------:R-:W-:Y:S02]  /*21c0*/  UMOV UR7, UR41 ;  /* 0x0000002900077c82 */ /* 0x000fe40008000000 */
[----:B------:R-:W-:Y:S01]  /*21d0*/  UMOV UR25, UR35 ;  /* 0x0000002300197c82 */ /* 0x000fe20008000000 */
[----:B---3--:R-:W-:Y:S02]  /*21e0*/  USHF.R.U32.HI UR7, URZ, UR10, UR7 ;  /* 0x0000000aff077299 */ /* 0x008fe40008011607 */
[----:B----4-:R-:W-:Y:S02]  /*21f0*/  UISETP.NE.AND UP2, UPT, UR11, 0x1, UPT ;  /* 0x000000010b00788c */ /* 0x010fe4000bf45270 */
[----:B------:R-:W-:Y:S02]  /*2200*/  USHF.R.U32.HI UR12, URZ, UR5, UR25 ;  /* 0x00000005ff0c7299 */ /* 0x000fe40008011619 */
[----:B------:R-:W-:-:S02]  /*2210*/  USEL UR7, UR14, UR7, !UP0 ;  /* 0x000000070e077287 */ /* 0x000fc4000c000000 */
[----:B------:R-:W-:Y:S02]  /*2220*/  USEL UR12, UR15, UR12, !UP2 ;  /* 0x0000000c0f0c7287 */ /* 0x000fe4000d000000 */
[----:B-----5:R-:W-:Y:S02]  /*2230*/  UIMAD.WIDE.U32 UR40, UR7, UR8, URZ ;  /* 0x00000008072872a5 */ /* 0x020fe4000f8e00ff */
[----:B------:R-:W-:Y:S02]  /*2240*/  UIMAD.WIDE.U32 UR34, UR29, UR4, URZ ;  /* 0x000000041d2272a5 */ /* 0x000fe4000f8e00ff */
[----:B------:R-:W-:Y:S02]  /*2250*/  USHF.R.U32.HI UR33, URZ, UR10, UR33 ;  /* 0x0000000aff217299 */ /* 0x000fe40008011621 */
[----:B------:R-:W-:Y:S02]  /*2260*/  UIMAD.WIDE.U32 UR42, UR12, UR8, URZ ;  /* 0x000000080c2a72a5 */ /* 0x000fe4000f8e00ff */
[----:B------:R-:W-:-:S02]  /*2270*/  @UP3 USHF.R.U32.HI UR7, URZ, UR9, UR41 ;  /* 0x00000009ff073299 */ /* 0x000fc40008011629 */
[----:B------:R-:W-:Y:S02]  /*2280*/  USHF.R.U32.HI UR35, URZ, UR5, UR35 ;  /* 0x00000005ff237299 */ /* 0x000fe40008011623 */
[----:B------:R-:W-:Y:S02]  /*2290*/  USEL UR33, UR28, UR33, !UP0 ;  /* 0x000000211c217287 */ /* 0x000fe4000c000000 */
[----:B------:R-:W-:Y:S02]  /*22a0*/  @UP3 USHF.R.U32.HI UR12, URZ, UR9, UR43 ;  /* 0x00000009ff0c3299 */ /* 0x000fe4000801162b */
[----:B------:R-:W-:Y:S02]  /*22b0*/  UIMAD UR7, UR37, UR7, URZ ;  /* 0x00000007250772a4 */ /* 0x000fe4000f8e02ff */
[----:B------:R-:W-:Y:S02]  /*22c0*/  USEL UR35, UR29, UR35, !UP2 ;  /* 0x000000231d237287 */ /* 0x000fe4000d000000 */
[----:B------:R-:W-:-:S02]  /*22d0*/  UIMAD UR4, UR37, UR12, URZ ;  /* 0x0000000c250472a4 */ /* 0x000fc4000f8e02ff */
[----:B------:R-:W-:Y:S02]  /*22e0*/  UISETP.GE.AND UP0, UPT, UR33, UR7, UPT ;  /* 0x000000072100728c */ /* 0x000fe4000bf06270 */
[----:B------:R-:W-:Y:S02]  /*22f0*/  UIMAD.WIDE.U32 UR42, UR33, UR8, URZ ;  /* 0x00000008212a72a5 */ /* 0x000fe4000f8e00ff */
[----:B------:R-:W-:Y:S02]  /*2300*/  UISETP.GE.OR UP0, UPT, UR35, UR4, UP0 ;  /* 0x000000042300728c */ /* 0x000fe40008706670 */
[----:B------:R-:W-:Y:S02]  /*2310*/  USHF.R.U32.HI UR4, URZ, UR9, UR43 ;  /* 0x00000009ff047299 */ /* 0x000fe4000801162b */
[----:B------:R-:W-:Y:S02]  /*2320*/  UIMAD.WIDE.U32 UR40, UR35, UR8, URZ ;  /* 0x00000008232872a5 */ /* 0x000fe4000f8e00ff */
[----:B------:R-:W-:-:S02]  /*2330*/  USEL UR4, UR33, UR4, !UP3 ;  /* 0x0000000421047287 */ /* 0x000fc4000d800000 */
[----:B------:R-:W-:Y:S02]  /*2340*/  UIADD3 UR5, UPT, UPT, -UR33, URZ, URZ ;  /* 0x000000ff21057290 */ /* 0x000fe4000fffe1ff */
[----:B------:R-:W-:Y:S02]  /*2350*/  UIADD3 UR8, UPT, UPT, -UR4, URZ, URZ ;  /* 0x000000ff04087290 */ /* 0x000fe4000fffe1ff */
[----:B------:R-:W-:Y:S02]  /*2360*/  @!UP0 USHF.R.U32.HI UR9, URZ, UR9, UR41 ;  /* 0x00000009ff098299 */ /* 0x000fe40008011629 */
[----:B------:R-:W-:Y:S02]  /*2370*/  UIMAD UR8, UR37, UR8, UR33 ;  /* 0x00000008250872a4 */ /* 0x000fe4000f8e0221 */
[----:B------:R-:W-:Y:S02]  /*2380*/  @!UP0 USEL UR9, UR35, UR9, !UP3 ;  /* 0x0000000923098287 */ /* 0x000fe4000d800000 */
[----:B------:R-:W-:-:S02]  /*2390*/  UIADD3 UR7, UPT, UPT, -UR35, URZ, URZ ;  /* 0x000000ff23077290 */ /* 0x000fc4000fffe1ff */
[----:B------:R-:W-:Y:S02]  /*23a0*/  @!UP0 UIMAD UR8, UR8, UR12, UR9 ;  /* 0x0000000c080882a4 */ /* 0x000fe4000f8e0209 */
[----:B------:R-:W-:Y:S02]  /*23b0*/  @!UP0 UIADD3 UR4, UPT, UPT, UR4, -UR9, URZ ;  /* 0x8000000904048290 */ /* 0x000fe4000fffe0ff */
[----:B------:R-:W-:Y:S02]  /*23c0*/  UIMAD UR5, UR6, UR5, UR28 ;  /* 0x00000005060572a4 */ /* 0x000fe4000f8e021c */
[----:B------:R-:W-:Y:S02]  /*23d0*/  @!UP0 UIMAD UR33, UR37, UR4, UR35 ;  /* 0x00000004252182a4 */ /* 0x000fe4000f8e0223 */
[----:B------:R-:W-:Y:S01]  /*23e0*/  UIMAD UR7, UR11, UR7, UR29 ;  /* 0x000000070b0772a4 */ /* 0x000fe2000f8e021d */
[----:B------:R-:W-:Y:S01]  /*23f0*/  @!UP0 UMOV UR35, UR8 ;  /* 0x0000000800238c82 */ /* 0x000fe20008000000 */
[----:B------:R-:W-:-:S02]  /*2400*/  UIMAD UR28, UR33, UR6, UR5 ;  /* 0x00000006211c72a4 */ /* 0x000fc4000f8e0205 */
[----:B------:R-:W-:-:S12]  /*2410*/  UIMAD UR29, UR35, UR11, UR7 ;  /* 0x0000000b231d72a4 */ /* 0x000fd8000f8e0207 */
.L_x_870:
        /* <DEDUP_REMOVED lines=19> */
.L_x_871:
        /* <DEDUP_REMOVED lines=14> */
.L_x_976:
        /* <DEDUP_REMOVED lines=9> */
.L_x_978:
        /* <DEDUP_REMOVED lines=9> */
.L_x_980:
        /* <DEDUP_REMOVED lines=9> */
.L_x_982:
        /* <DEDUP_REMOVED lines=9> */
.L_x_984:
        /* <DEDUP_REMOVED lines=9> */
.L_x_986:
        /* <DEDUP_REMOVED lines=9> */
.L_x_988:
        /* <DEDUP_REMOVED lines=8> */
.L_x_880:
[----:B-1----:R1:W2:Y:S02]  /*2a10*/  SYNCS.PHASECHK.TRANS64.TRYWAIT P0, [R0+URZ], R2 ;  /* 0x00000002000075a7 */ /* 0x0022a400080011ff */
[----:B--2---:R-:W-:Y:S05]  /*2a20*/  @!P0 NANOSLEEP.SYNCS 0x989680 ;  /* 0x009896800000895d */ /* 0x004fea0003900000 */
[----:B------:R-:W2:Y:S02]  /*2a30*/  @!P0 SYNCS.PHASECHK.TRANS64 P0, [R0+URZ], R2 ;  /* 0x00000002000085a7 */ /* 0x000ea400080010ff */
[----:B--2---:R-:W-:Y:S05]  /*2a40*/  @P0 EXIT ;  /* 0x000000000000094d */ /* 0x004fea0003800000 */
[----:B------:R-:W-:Y:S05]  /*2a50*/  BRA `(.L_x_880) ;  /* 0xfffffffc00ec7947 */ /* 0x000fea000383ffff */
.L_x_852:
        /* <DEDUP_REMOVED lines=10> */
.L_x_885:
[----:B------:R-:W-:Y:S02]  /*2b00*/  LEA R2, R8, UR52, 0x3 ;  /* 0x0000003408027c11 */ /* 0x000fe4000f8e18ff */
[----:B------:R-:W-:-:S03]  /*2b10*/  SHF.L.U32 R4, R9, 0x1f, RZ ;  /* 0x0000001f09047819 */ /* 0x000fc600000006ff */
[----:B------:R-:W-:Y:S01]  /*2b20*/  VIADD R5, R2, 0x140 ;  /* 0x0000014002057836 */ /* 0x000fe20000000000 */
[----:B------:R-:W1:Y:S02]  /*2b30*/  SYNCS.PHASECHK.TRANS64.TRYWAIT P0, [R2+URZ+0x130], R4 ;  /* 0x00013004020075a7 */ /* 0x000e6400080011ff */
[----:B-1----:R-:W-:Y:S05]  /*2b40*/  @!P0 BRA `(.L_x_882) ;  /* 0x0000006c00dc8947 */ /* 0x002fea0003800000 */
.L_x_989:
[----:B------:R-:W-:Y:S01]  /*2b50*/  ULEA UR5, UR6, UR52, 0x3 ;  /* 0x0000003406057291 */ /* 0x000fe2000f8e18ff */
[----:B-1----:R-:W-:Y:S01]  /*2b60*/  PRMT R2, RZ, 0x654, R5 ;  /* 0x00000654ff027816 */ /* 0x002fe20000000005 */
[----:B------:R-:W-:Y:S01]  /*2b70*/  @!P2 IMAD.MOV.U32 R4, RZ, RZ, 0x10 ;  /* 0x00000010ff04a424 */ /* 0x000fe200078e00ff */
[----:B------:R-:W-:Y:S01]  /*2b80*/  SHF.L.U32 R5, R12, 0x1f, RZ ;  /* 0x0000001f0c057819 */ /* 0x000fe200000006ff */
[----:B------:R-:W-:Y:S01]  /*2b90*/  UIADD3 UR4, UPT, UPT, UR5, 0xd0, URZ ;  /* 0x000000d005047890 */ /* 0x000fe2000fffe0ff */
[----:B------:R1:W-:Y:S05]  /*2ba0*/  SYNCS.ARRIVE.TRANS64.RED.A1T0 RZ, [R2+URZ], RZ ;  /* 0x000000ff02ff79a7 */ /* 0x0003ea00081004ff */
[----:B------:R-:W-:Y:S01]  /*2bb0*/  IMAD.U32 R6, RZ, RZ, UR4 ;  /* 0x00000004ff067e24 */ /* 0x000fe2000f8e00ff */
[----:B------:R-:W2:Y:S04]  /*2bc0*/  SYNCS.PHASECHK.TRANS64.TRYWAIT P0, [UR5+0xe0], R5 ;  /* 0x0000e005ff0075a7 */ /* 0x000ea80008001105 */
[----:B------:R-:W-:Y:S01]  /*2bd0*/  PRMT R6, R0, 0x654, R6 ;  /* 0x0000065400067816 */ /* 0x000fe20000000006 */
[----:B-12---:R-:W-:Y:S06]  /*2be0*/  @!P0 BRA `(.L_x_883) ;  /* 0x0000006c00c88947 */ /* 0x006fec0003800000 */
.L_x_991:
[----:B------:R-:W-:Y:S01]  /*2bf0*/  ULEA UR4, UR6, UR52, 0x4 ;  /* 0x0000003406047291 */ /* 0x000fe2000f8e20ff */
[----:B------:R-:W-:Y:S01]  /*2c00*/  SEL R3, R6, R3, !P2 ;  /* 0x0000000306037207 */ /* 0x000fe20005000000 */
[----:B------:R-:W-:Y:S01]  /*2c10*/  UIADD3 UR5, UPT, UPT, UR5, 0xd0, URZ ;  /* 0x000000d005057890 */ /* 0x000fe2000fffe0ff */
[----:B-1----:R-:W-:Y:S01]  /*2c20*/  LEA R2, R11, UR52, 0x3 ;  /* 0x000000340b027c11 */ /* 0x002fe2000f8e18ff */
        /* <DEDUP_REMOVED lines=10> */
[----:B-1----:R-:W-:-:S04]  /*2cd0*/  SHF.L.U32 R4, R10, 0x1f, RZ ;  /* 0x0000001f0a047819 */ /* 0x002fc800000006ff */
[----:B------:R-:W1:Y:S02]  /*2ce0*/  SYNCS.PHASECHK.TRANS64.TRYWAIT P1, [R2+URZ+0xd0], R4 ;  /* 0x0000d004020075a7 */ /* 0x000e6400080211ff */
[----:B-1----:R-:W-:Y:S05]  /*2cf0*/  @!P1 BRA `(.L_x_884) ;  /* 0x0000006c009c9947 */ /* 0x002fea0003800000 */
.L_x_992:
[C---:B-1----:R-:W-:Y:S01]  /*2d00*/  LEA R4, R11.reuse, UR52, 0x4 ;  /* 0x000000340b047c11 */ /* 0x042fe2000f8e20ff */
[----:B------:R-:W-:Y:S01]  /*2d10*/  VIADD R2, R2, 0xe0 ;  /* 0x000000e002027836 */ /* 0x000fe20000000000 */
        /* <DEDUP_REMOVED lines=25> */
.L_x_886:
        /* <DEDUP_REMOVED lines=8> */
[----:B-1----:R-:W-:Y:S05]  /*2f30*/  @P0 EXIT ;  /* 0x000000000000094d */ /* 0x002fea0003800000 */
[----:B------:R-:W-:Y:S02]  /*2f40*/  SHF.L.U32 R2, R2, 0x1f, RZ ;  /* 0x0000001f02027819 */ /* 0x000fe400000006ff */
[----:B------:R-:W-:-:S07]  /*2f50*/  MOV R0, UR4 ;  /* 0x0000000400007c02 */ /* 0x000fce0008000f00 */
.L_x_888:
[----:B-1----:R1:W2:Y:S02]  /*2f60*/  SYNCS.PHASECHK.TRANS64.TRYWAIT P0, [R0+URZ+0xe0], R2 ;  /* 0x0000e002000075a7 */ /* 0x0022a400080011ff */
[----:B--2---:R-:W-:Y:S05]  /*2f70*/  @!P0 NANOSLEEP.SYNCS 0x989680 ;  /* 0x009896800000895d */ /* 0x004fea0003900000 */
[----:B------:R-:W2:Y:S02]  /*2f80*/  @!P0 SYNCS.PHASECHK.TRANS64 P0, [R0+URZ+0xe0], R2 ;  /* 0x0000e002000085a7 */ /* 0x000ea400080010ff */
[----:B--2---:R-:W-:Y:S05]  /*2f90*/  @P0 EXIT ;  /* 0x000000000000094d */ /* 0x004fea0003800000 */
[----:B------:R-:W-:Y:S05]  /*2fa0*/  BRA `(.L_x_888) ;  /* 0xfffffffc00ec7947 */ /* 0x000fea000383ffff */
.L_x_881:
        /* <DEDUP_REMOVED lines=9> */
[----:B------:R-:W-:Y:S02]  /*3040*/  UISETP.NE.U32.AND UP1, UPT, UR11, 0x1, UPT ;  /* 0x000000010b00788c */ /* 0x000fe4000bf25070 */
[----:B------:R-:W-:-:S07]  /*3050*/  UIADD3 UR6, UPT, UPT, UR4, 0x8, URZ ;  /* 0x0000000804067890 */ /* 0x000fce000fffe0ff */
[----:B------:R-:W-:Y:S05]  /*3060*/  BRA.U !UP1, `(.L_x_891) ;  /* 0x00000001099c7547 */ /* 0x000fea000b800000 */
[----:B------:R-:W-:Y:S01]  /*3070*/  ELECT P0, URZ, PT ;  /* 0x0000000000ff782f */ /* 0x000fe20003800000 */
[----:B------:R-:W-:-:S12]  /*3080*/  BSSY B0, `(.L_x_891) ;  /* 0x0000025000007945 */ /* 0x000fd80003800000 */
[----:B------:R-:W-:Y:S05]  /*3090*/  @!P0 BRA `(.L_x_892) ;  /* 0x00000000008c8947 */ /* 0x000fea0003800000 */
[----:B------:R-:W-:-:S05]  /*30a0*/  UMOV UR5, 0x10 ;  /* 0x0000001000057882 */ /* 0x000fca0000000000 */
[----:B------:R-:W-:Y:S04]  /*30b0*/  DEPBAR.LE SB1, 0x36 ;  /* 0x00009d800000791a */ /* 0x000fe80000000000 */
[----:B------:R-:W1:Y:S02]  /*30c0*/  UTCATOMSWS.2CTA.FIND_AND_SET.ALIGN UP0, UR5, UR5 ;  /* 0x00000005000575e3 */ /* 0x000e640008200800 */
[----:B-1----:R-:W-:Y:S01]  /*30d0*/  MOV R10, UR5 ;  /* 0x00000005000a7c02 */ /* 0x002fe20008000f00 */
[----:B------:R-:W-:Y:S06]  /*30e0*/  BRA.U UP0, `(.L_x_893) ;  /* 0x0000000100187547 */ /* 0x000fec000b800000 */
.L_x_894:
[----:B------:R-:W-:Y:S05]  /*30f0*/  NANOSLEEP 0x64 ;  /* 0x000000640000795d */ /* 0x000fea0003800000 */
[----:B------:R-:W-:-:S05]  /*3100*/  UMOV UR5, 0x10 ;  /* 0x0000001000057882 */ /* 0x000fca0000000000 */
[----:B------:R-:W-:Y:S04]  /*3110*/  DEPBAR.LE SB1, 0x36 ;  /* 0x00009d800000791a */ /* 0x000fe80000000000 */
[----:B------:R-:W1:Y:S02]  /*3120*/  UTCATOMSWS.2CTA.FIND_AND_SET.ALIGN UP0, UR5, UR5 ;  /* 0x00000005000575e3 */ /* 0x000e640008200800 */
[----:B-1----:R-:W-:Y:S01]  /*3130*/  MOV R10, UR5 ;  /* 0x00000005000a7c02 */ /* 0x002fe20008000f00 */
[----:B------:R-:W-:Y:S05]  /*3140*/  BRA.U !UP0, `(.L_x_894) ;  /* 0xfffffffd08e87547 */ /* 0x000fea000b83ffff */
.L_x_893:
[----:B------:R-:W1:Y:S01]  /*3150*/  LDS R6, [UR4+0x10] ;  /* 0x00001004ff067984 */ /* 0x000e620008000800 */
[----:B------:R-:W-:Y:S01]  /*3160*/  IMAD.U32 R0, RZ, RZ, UR52 ;  /* 0x00000034ff007e24 */ /* 0x000fe2000f8e00ff */
[----:B------:R-:W-:-:S03]  /*3170*/  MOV R4, UR10 ;  /* 0x0000000a00047c02 */ /* 0x000fc60008000f00 */
[----:B------:R-:W-:Y:S01]  /*3180*/  VIADD R0, R0, 0x180 ;  /* 0x0000018000007836 */ /* 0x000fe20000000000 */
[----:B-1----:R-:W-:-:S04]  /*3190*/  SHF.L.U32 R6, R6, 0x1f, RZ ;  /* 0x0000001f06067819 */ /* 0x002fc800000006ff */
[----:B------:R-:W1:Y:S02]  /*31a0*/  SYNCS.PHASECHK.TRANS64.TRYWAIT P0, [UR4+0x8], R6 ;  /* 0x00000806ff0075a7 */ /* 0x000e640008001104 */
[----:B-1----:R-:W-:Y:S05]  /*31b0*/  @P0 BRA `(.L_x_895) ;  /* 0x0000000000080947 */ /* 0x002fea0003800000 */
[----:B------:R-:W1:Y:S02]  /*31c0*/  SYNCS.PHASECHK.TRANS64.TRYWAIT P0, [UR4+0x8], R6 ;  /* 0x00000806ff0075a7 */ /* 0x000e640008001104 */
[----:B-1----:R-:W-:Y:S05]  /*31d0*/  @!P0 BRA `(.L_x_896) ;  /* 0x0000006800908947 */ /* 0x002fea0003800000 */
.L_x_895:
[----:B------:R-:W-:Y:S01]  /*31e0*/  PRMT R4, R4, 0x654, R0 ;  /* 0x0000065404047816 */ /* 0x000fe20000000000 */
[----:B------:R-:W-:Y:S01]  /*31f0*/  HFMA2 R0, -RZ, RZ, 0, 5.9604644775390625e-08 ;  /* 0x00000001ff007431 */ /* 0x000fe200000001ff */
[----:B------:R-:W-:Y:S01]  /*3200*/  UPRMT UR5, UR10, 0x654, UR6 ;  /* 0x000006540a057896 */ /* 0x000fe20008000006 */
[----:B------:R-:W-:Y:S02]  /*3210*/  IMAD.MOV.U32 R8, RZ, RZ, 0xffff ;  /* 0x0000ffffff087424 */ /* 0x000fe400078e00ff */
[----:B-1----:R-:W-:Y:S02]  /*3220*/  IMAD.MOV.U32 R6, RZ, RZ, 0x4 ;  /* 0x00000004ff067424 */ /* 0x002fe400078e00ff */
[----:B------:R-:W-:Y:S01]  /*3230*/  IMAD.SHL.U32 R9, R10, 0x20, RZ ;  /* 0x000000200a097824 */ /* 0x000fe200078e00ff */
[----:B------:R-:W-:Y:S02]  /*3240*/  MOV R5, UR5 ;  /* 0x0000000500057c02 */ /* 0x000fe40008000f00 */
[-C--:B------:R-:W-:Y:S01]  /*3250*/  SHF.L.U32 R8, R8, R10.reuse, RZ ;  /* 0x0000000a08087219 */ /* 0x080fe200000006ff */
[----:B------:R1:W-:Y:S01]  /*3260*/  SYNCS.ARRIVE.TRANS64.RED RZ, [UR5], R6 ;  /* 0x00000006ffff79a7 */ /* 0x0003e20008000405 */
[----:B------:R-:W-:Y:S01]  /*3270*/  SHF.L.U32 R7, R0, R10, RZ ;  /* 0x0000000a00077219 */ /* 0x000fe200000006ff */
[----:B------:R1:W-:Y:S04]  /*3280*/  STS [UR52+0x180], R9 ;  /* 0x00018009ff007988 */ /* 0x0003e80008000834 */
[----:B------:R1:W-:Y:S04]  /*3290*/  STAS [R4.64], R10 ;  /* 0x0000000a04007dbd */ /* 0x0003e8000c0008ff */
[----:B------:R1:W-:Y:S04]  /*32a0*/  ATOMS.OR RZ, [UR4+0x14], R8 ;  /* 0x00001408ffff798c */ /* 0x0003e8000b000004 */
[----:B------:R1:W-:Y:S04]  /*32b0*/  ATOMS.OR RZ, [UR4+0x18], R7 ;  /* 0x00001807ffff798c */ /* 0x0003e8000b000004 */
[----:B------:R1:W-:Y:S02]  /*32c0*/  ATOMS.XOR RZ, [UR4+0x10], R0 ;  /* 0x00001000ffff798c */ /* 0x0003e4000b800004 */
.L_x_892:
[----:B------:R-:W-:Y:S05]  /*32d0*/  BSYNC B0 ;  /* 0x0000000000007941 */ /* 0x000fea0003800000 */
.L_x_891:
[----:B------:R-:W-:Y:S05]  /*32e0*/  BRA.U UP1, `(.L_x_897) ;  /* 0x00000001016c7547 */ /* 0x000fea000b800000 */
[----:B------:R-:W-:-:S03]  /*32f0*/  UMOV UR5, 0xffffffff ;  /* 0xffffffff00057882 */ /* 0x000fc60000000000 */
[----:B------:R-:W-:Y:S05]  /*3300*/  BRA.DIV UR5, `(.L_x_898) ;  /* 0x0000006a055c7947 */ /* 0x000fea000b800000 */
[----:B------:R-:W-:-:S13]  /*3310*/  ELECT P0, URZ, PT ;  /* 0x0000000000ff782f */ /* 0x000fda0003800000 */
.L_x_996:
[----:B------:R-:W-:Y:S05]  /*3320*/  @!P0 BRA `(.L_x_897) ;  /* 0x00000000005c8947 */ /* 0x000fea0003800000 */
[----:B-1----:R-:W1:Y:S02]  /*3330*/  LDS R4, [UR4+0x10] ;  /* 0x00001004ff047984 */ /* 0x002e640008000800 */
[----:B-1----:R-:W-:-:S04]  /*3340*/  SHF.L.U32 R4, R4, 0x1f, RZ ;  /* 0x0000001f04047819 */ /* 0x002fc800000006ff */
[----:B------:R-:W1:Y:S02]  /*3350*/  SYNCS.PHASECHK.TRANS64.TRYWAIT P0, [UR4+0x8], R4 ;  /* 0x00000804ff0075a7 */ /* 0x000e640008001104 */
[----:B-1----:R-:W-:Y:S05]  /*3360*/  @P0 BRA `(.L_x_899) ;  /* 0x0000000000080947 */ /* 0x002fea0003800000 */
[----:B------:R-:W1:Y:S02]  /*3370*/  SYNCS.PHASECHK.TRANS64.TRYWAIT P0, [UR4+0x8], R4 ;  /* 0x00000804ff0075a7 */ /* 0x000e640008001104 */
[----:B-1----:R-:W-:Y:S05]  /*3380*/  @!P0 BRA `(.L_x_900) ;  /* 0x0000006800608947 */ /* 0x002fea0003800000 */
.L_x_899:
[----:B------:R-:W2:Y:S01]  /*3390*/  LDS R6, [UR52+0x180] ;  /* 0x00018034ff067984 */ /* 0x000ea20008000800 */
[----:B-1----:R-:W-:Y:S02]  /*33a0*/  HFMA2 R0, -RZ, RZ, 0, 5.9604644775390625e-08 ;  /* 0x00000001ff007431 */ /* 0x002fe400000001ff */
[----:B------:R-:W-:Y:S01]  /*33b0*/  IMAD.MOV.U32 R4, RZ, RZ, 0xffff ;  /* 0x0000ffffff047424 */ /* 0x000fe200078e00ff */
[----:B------:R-:W-:Y:S01]  /*33c0*/  UPRMT UR5, UR10, 0x654, UR6 ;  /* 0x000006540a057896 */ /* 0x000fe20008000006 */
[----:B--2---:R-:W-:-:S03]  /*33d0*/  IMAD.SHL.U32 R5, R6, 0x20, RZ ;  /* 0x0000002006057824 */ /* 0x004fc600078e00ff */
[-C--:B------:R-:W-:Y:S02]  /*33e0*/  SHF.L.U32 R4, R4, R6.reuse, RZ ;  /* 0x0000000604047219 */ /* 0x080fe400000006ff */
[----:B------:R-:W-:Y:S01]  /*33f0*/  SHF.L.U32 R6, R0, R6, RZ ;  /* 0x0000000600067219 */ /* 0x000fe200000006ff */
[----:B------:R2:W-:Y:S04]  /*3400*/  STS [UR52+0x180], R5 ;  /* 0x00018005ff007988 */ /* 0x0005e80008000834 */
[----:B------:R2:W-:Y:S04]  /*3410*/  ATOMS.OR RZ, [UR4+0x14], R4 ;  /* 0x00001404ffff798c */ /* 0x0005e8000b000004 */
[----:B------:R2:W-:Y:S01]  /*3420*/  ATOMS.OR RZ, [UR4+0x18], R6 ;  /* 0x00001806ffff798c */ /* 0x0005e2000b000004 */
[----:B------:R-:W-:Y:S03]  /*3430*/  SYNCS.ARRIVE.TRANS64.RED.A1T0 RZ, [UR5], RZ ;  /* 0x000000ffffff79a7 */ /* 0x000fe60008100405 */
[----:B------:R2:W-:Y:S01]  /*3440*/  ATOMS.XOR RZ, [UR4+0x10], R0 ;  /* 0x00001000ffff798c */ /* 0x0005e2000b800004 */
[----:B------:R-:W-:Y:S05]  /*3450*/  BRA `(.L_x_897) ;  /* 0x0000000000107947 */ /* 0x000fea0003800000 */
.L_x_890:
[----:B------:R-:W-:Y:S02]  /*3460*/  MOV R0, 0xffffffff ;  /* 0xffffffff00007802 */ /* 0x000fe40000000f00 */
[----:B------:R-:W-:-:S03]  /*3470*/  MOV R4, 0x34a0 ;  /* 0x000034a000047802 */ /* 0x000fc60000000f00 */
[----:B------:R1:W-:Y:S04]  /*3480*/  STS [UR52+0x180], R0 ;  /* 0x00018000ff007988 */ /* 0x0003e80008000834 */
[----:B-1----:R-:W-:Y:S05]  /*3490*/  CALL.REL.NOINC `($__internal_7_$__cuda_sm10x_tcgen05_guardrail_trap_phase_invalid_during_alloc) ;  /* 0x0000007000347944 */ /* 0x002fea0003c00000 */
.L_x_897:
[----:B------:R-:W-:Y:S05]  /*34a0*/  WARPSYNC.ALL ;  /* 0x0000000000007948 */ /* 0x000fea0003800000 */
[----:B------:R-:W3:Y:S01]  /*34b0*/  S2UR UR5, SR_CgaCtaId ;  /* 0x00000000000579c3 */ /* 0x000ee20000008800 */
[----:B------:R-:W-:Y:S01]  /*34c0*/  UMOV UR4, 0x400 ;  /* 0x0000040000047882 */ /* 0x000fe20000000000 */
[----:B------:R-:W-:-:S06]  /*34d0*/  NOP ;  /* 0x0000000000007918 */ /* 0x000fcc0000000000 */
[----:B------:R-:W-:Y:S06]  /*34e0*/  BAR.ARV 0x6, 0xa0 ;  /* 0x0182800000007b1d */ /* 0x000fec0000002000 */
[----:B------:R-:W4:Y:S01]  /*34f0*/  LDCU UR6, c[0x0][0x38c] ;  /* 0x00007180ff0677ac */ /* 0x000f220008000800 */
[----:B------:R-:W-:Y:S01]  /*3500*/  LOP3.LUT R3, R3, 0xffff, RZ, 0xc0, !PT ;  /* 0x0000ffff03037812 */ /* 0x000fe200078ec0ff */
[----:B-1----:R-:W-:Y:S01]  /*3510*/  IMAD.MOV.U32 R9, RZ, RZ, 0x1 ;  /* 0x00000001ff097424 */ /* 0x002fe200078e00ff */
[----:B------:R-:W-:Y:S01]  /*3520*/  LOP3.LUT R2, R2, 0xffff, RZ, 0xc0, !PT ;  /* 0x0000ffff02027812 */ /* 0x000fe200078ec0ff */
[----:B------:R-:W-:Y:S01]  /*3530*/  IMAD.MOV.U32 R8, RZ, RZ, RZ ;  /* 0x000000ffff087224 */ /* 0x000fe200078e00ff */
[----:B------:R-:W-:Y:S01]  /*3540*/  R2UR UR12, R3 ;  /* 0x00000000030c72ca */ /* 0x000fe200000e0000 */
[----:B------:R-:W-:Y:S01]  /*3550*/  UMOV UR19, URZ ;  /* 0x000000ff00137c82 */ /* 0x000fe20008000000 */
[----:B------:R-:W-:-:S02]  /*3560*/  R2UR UR9, R2 ;  /* 0x00000000020972ca */ /* 0x000fc400000e0000 */
[----:B------:R-:W-:Y:S01]  /*3570*/  CS2R R2, SRZ ;  /* 0x0000000000027805 */ /* 0x000fe2000001ff00 */
[----:B------:R-:W-:Y:S01]  /*3580*/  UMOV UR18, URZ ;  /* 0x000000ff00127c82 */ /* 0x000fe20008000000 */
[----:B---3--:R-:W-:Y:S01]  /*3590*/  ULEA UR5, UR5, UR4, 0x18 ;  /* 0x0000000405057291 */ /* 0x008fe2000f8ec0ff */
[----:B------:R-:W-:Y:S01]  /*35a0*/  UMOV UR17, URZ ;  /* 0x000000ff00117c82 */ /* 0x000fe20008000000 */
[----:B------:R-:W-:Y:S02]  /*35b0*/  UISETP.NE.AND UP3, UPT, UR11, URZ, UPT ;  /* 0x000000ff0b00728c */ /* 0x000fe4000bf65270 */
[----:B------:R-:W-:Y:S02]  /*35c0*/  UIADD3 UR13, UPT, UPT, UR5, 0x8800, URZ ;  /* 0x00008800050d7890 */ /* 0x000fe4000fffe0ff */
[----:B------:R-:W-:-:S03]  /*35d0*/  UIADD3 UR14, UPT, UPT, UR5, 0x28800, URZ ;  /* 0x00028800050e7890 */ /* 0x000fc6000fffe0ff */
[----:B--2---:R-:W1:Y:S01]  /*35e0*/  LDS R0, [UR5+0x180] ;  /* 0x00018005ff007984 */ /* 0x004e620008000800 */
[----:B----4-:R-:W-:Y:S02]  /*35f0*/  UIADD3 UR6, UPT, UPT, UR6, 0x3f, URZ ;  /* 0x0000003f06067890 */ /* 0x010fe4000fffe0ff */
[----:B------:R-:W-:Y:S02]  /*3600*/  USHF.R.U32.HI UR13, URZ, 0x4, UR13 ;  /* 0x00000004ff0d7899 */ /* 0x000fe4000801160d */
[----:B------:R-:W-:Y:S02]  /*3610*/  USHF.R.S32.HI UR4, URZ, 0x1f, UR6 ;  /* 0x0000001fff047899 */ /* 0x000fe40008011406 */
[----:B------:R-:W-:Y:S02]  /*3620*/  USHF.R.U32.HI UR14, URZ, 0x4, UR14 ;  /* 0x00000004ff0e7899 */ /* 0x000fe4000801160e */
[----:B------:R-:W-:Y:S02]  /*3630*/  ULEA.HI UR4, UR4, UR6, URZ, 0x6 ;  /* 0x0000000604047291 */ /* 0x000fe4000f8f30ff */
[----:B------:R-:W-:-:S02]  /*3640*/  ULOP3.LUT UR13, UR13, 0x3fff, URZ, 0xc0, !UPT ;  /* 0x00003fff0d0d7892 */ /* 0x000fc4000f8ec0ff */
[----:B------:R-:W-:Y:S02]  /*3650*/  USHF.R.S32.HI UR4, URZ, 0x6, UR4 ;  /* 0x00000006ff047899 */ /* 0x000fe40008011404 */
[----:B------:R-:W-:Y:S02]  /*3660*/  ULOP3.LUT UR14, UR14, 0x3fff, URZ, 0xc0, !UPT ;  /* 0x00003fff0e0e7892 */ /* 0x000fe4000f8ec0ff */
[----:B------:R-:W-:Y:S01]  /*3670*/  UISETP.LT.AND UP0, UPT, UR4, 0x1, UPT ;  /* 0x000000010400788c */ /* 0x000fe2000bf01270 */
[----:B------:R-:W-:Y:S01]  /*3680*/  UMOV UR28, 0x0 ;  /* 0x00000000001c7882 */ /* 0x000fe20000000000 */
[----:B------:R-:W-:Y:S01]  /*3690*/  UMOV UR29, 0x10200010 ;  /* 0x10200010001d7882 */ /* 0x000fe20000000000 */
[----:B------:R-:W-:Y:S02]  /*36a0*/  ULOP3.LUT UR13, UR13, 0x10000, URZ, 0xfc, !UPT ;  /* 0x000100000d0d7892 */ /* 0x000fe4000f8efcff */
[----:B------:R-:W-:Y:S02]  /*36b0*/  ULOP3.LUT UR14, UR14, 0x10000, URZ, 0xfc, !UPT ;  /* 0x000100000e0e7892 */ /* 0x000fe4000f8efcff */
[----:B------:R-:W-:Y:S01]  /*36c0*/  USEL UR20, UR4, 0x1, !UP0 ;  /* 0x0000000104147887 */ /* 0x000fe2000c000000 */
[----:B------:R-:W-:Y:S01]  /*36d0*/  UMOV UR26, 0x0 ;  /* 0x00000000001a7882 */ /* 0x000fe20000000000 */
[----:B------:R-:W-:Y:S01]  /*36e0*/  UMOV UR27, 0x10200010 ;  /* 0x10200010001b7882 */ /* 0x000fe20000000000 */
[----:B------:R-:W-:Y:S01]  /*36f0*/  UMOV UR24, 0x0 ;  /* 0x0000000000187882 */ /* 0x000fe20000000000 */
[----:B------:R-:W-:Y:S01]  /*3700*/  UMOV UR25, 0x10200010 ;  /* 0x1020001000197882 */ /* 0x000fe20000000000 */
[----:B------:R-:W-:Y:S01]  /*3710*/  UMOV UR22, 0x0 ;  /* 0x0000000000167882 */ /* 0x000fe20000000000 */
[----:B------:R-:W-:Y:S01]  /*3720*/  UMOV UR23, 0x10200010 ;  /* 0x1020001000177882 */ /* 0x000fe20000000000 */
[----:B-1----:R-:W-:-:S15]  /*3730*/  R2UR UR21, R0 ;  /* 0x00000000001572ca */ /* 0x002fde00000e0000 */
.L_x_908:
[C---:B------:R-:W-:Y:S02]  /*3740*/  LEA R0, R8.reuse, UR5, 0x3 ;  /* 0x0000000508007c11 */ /* 0x040fe4000f8e18ff */
[----:B------:R-:W-:Y:S02]  /*3750*/  SHF.L.U32 R4, R3, 0x1f, RZ ;  /* 0x0000001f03047819 */ /* 0x000fe400000006ff */
[----:B------:R-:W-:Y:S02]  /*3760*/  LEA R5, R8, UR5, 0x4 ;  /* 0x0000000508057c11 */ /* 0x000fe4000f8e20ff */
[----:B------:R-:W1:Y:S02]  /*3770*/  SYNCS.PHASECHK.TRANS64.TRYWAIT P0, [R0+URZ+0xd0], R4 ;  /* 0x0000d004000075a7 */ /* 0x000e6400080011ff */
[----:B-1-34-:R-:W-:Y:S05]  /*3780*/  @!P0 BRA `(.L_x_901) ;  /* 0x0000006400788947 */ /* 0x01afea0003800000 */
.L_x_997:
[----:B-1----:R-:W1:Y:S01]  /*3790*/  LDS.128 R4, [R5+0x160] ;  /* 0x0001600005047984 */ /* 0x002e620000000c00 */
[----:B------:R-:W-:Y:S02]  /*37a0*/  VIADD R0, R0, 0xe0 ;  /* 0x000000e000007836 */ /* 0x000fe40000000000 */
[----:B------:R-:W-:Y:S01]  /*37b0*/  VIADD R8, R8, 0x1 ;  /* 0x0000000108087836 */ /* 0x000fe20000000000 */
[----:B------:R-:W-:Y:S01]  /*37c0*/  @!PT LDS RZ, [RZ] ;  /* 0x00000000fffff984 */ /* 0x000fe20000000800 */
[----:B------:R-:W-:Y:S01]  /*37d0*/  @!PT LDS RZ, [RZ] ;  /* 0x00000000fffff984 */ /* 0x000fe20000000800 */
[----:B------:R-:W-:Y:S01]  /*37e0*/  @!PT LDS RZ, [RZ] ;  /* 0x00000000fffff984 */ /* 0x000fe20000000800 */
[----:B------:R-:W-:Y:S01]  /*37f0*/  @!PT LDS RZ, [RZ] ;  /* 0x00000000fffff984 */ /* 0x000fe20000000800 */
[----:B------:R2:W-:Y:S06]  /*3800*/  MEMBAR.ALL.CTA ;  /* 0x0000000000007992 */ /* 0x0005ec0000008000 */
[----:B--2---:R-:W2:Y:S01]  /*3810*/  FENCE.VIEW.ASYNC.S ;  /* 0x00000000000073c6 */ /* 0x004ea20000000000 */
[----:B------:R-:W-:-:S04]  /*3820*/  PRMT R0, RZ, 0x654, R0 ;  /* 0x00000654ff007816 */ /* 0x000fc80000000000 */
[----:B--2---:R2:W-:Y:S01]  /*3830*/  SYNCS.ARRIVE.TRANS64.RED.A1T0 RZ, [R0+URZ], RZ ;  /* 0x000000ff00ff79a7 */ /* 0x0045e200081004ff */
[----:B-1----:R-:W-:Y:S01]  /*3840*/  LOP3.LUT P1, RZ, R6, 0x1, RZ, 0xc0, !PT ;  /* 0x0000000106ff7812 */ /* 0x002fe2000782c0ff */
[----:B--2---:R-:W-:-:S12]  /*3850*/  BRA.U UP3, `(.L_x_902) ;  /* 0x0000000503087547 */ /* 0x004fd8000b800000 */
[----:B------:R-:W1:Y:S01]  /*3860*/  LDCU UR6, c[0x0][0x38c] ;  /* 0x00007180ff0677ac */ /* 0x000e620008000800 */
[----:B------:R-:W-:Y:S02]  /*3870*/  PLOP3.LUT P2, PT, PT, PT, PT, 0x80, 0x8 ;  /* 0x000000000008781c */ /* 0x000fe40003f4f070 */
[----:B------:R-:W-:Y:S01]  /*3880*/  SHF.L.U32 R4, R9, 0x1f, RZ ;  /* 0x0000001f09047819 */ /* 0x000fe200000006ff */
[----:B------:R-:W-:Y:S02]  /*3890*/  ULEA UR7, UR19, UR5, 0x3 ;  /* 0x0000000513077291 */ /* 0x000fe4000f8e18ff */
[----:B------:R-:W-:Y:S02]  /*38a0*/  ULEA UR8, UR19, UR21, 0x7 ;  /* 0x0000001513087291 */ /* 0x000fe4000f8e38ff */
[----:B-1----:R-:W-:-:S06]  /*38b0*/  UISETP.GE.AND UP0, UPT, UR6, 0x1, UPT ;  /* 0x000000010600788c */ /* 0x002fcc000bf06270 */
[----:B------:R-:W-:-:S05]  /*38c0*/  PLOP3.LUT P0, PT, PT, PT, UP0, 0x80, 0x8 ;  /* 0x000000000008781c */ /* 0x000fca0003f0f008 */
[----:B------:R-:W-:-:S08]  /*38d0*/  @UP0 ULEA UR6, UR18, UR5, 0x3 ;  /* 0x0000000512060291 */ /* 0x000fd0000f8e18ff */
[----:B------:R-:W-:-:S04]  /*38e0*/  @P0 SHF.L.U32 R0, R2, 0x1f, RZ ;  /* 0x0000001f02000819 */ /* 0x000fc800000006ff */
[----:B------:R1:W2:Y:S01]  /*38f0*/  @P0 SYNCS.PHASECHK.TRANS64.TRYWAIT P2, [UR6], R0 ;  /* 0x00000000ff0005a7 */ /* 0x0002a20008041106 */
[----:B------:R-:W3:Y:S02]  /*3900*/  SYNCS.PHASECHK.TRANS64.TRYWAIT P0, [UR7+0x110], R4 ;  /* 0x00011004ff0075a7 */ /* 0x000ee40008001107 */
[----:B-123--:R-:W-:Y:S05]  /*3910*/  @!P0 BRA `(.L_x_903) ;  /* 0x0000006400288947 */ /* 0x00efea0003800000 */
.L_x_999:
[----:B------:R-:W-:Y:S01]  /*3920*/  UMOV UR16, UR17 ;  /* 0x0000001100107c82 */ /* 0x000fe20008000000 */
[----:B------:R-:W-:Y:S05]  /*3930*/  BRA.U !UP0, `(.L_x_904) ;  /* 0x0000000108c07547 */ /* 0x000fea000b800000 */
[----:B------:R-:W-:Y:S02]  /*3940*/  UIADD3 UR16, UPT, UPT, UR20, UR17, URZ ;  /* 0x0000001114107290 */ /* 0x000fe4000fffe0ff */
[----:B------:R-:W-:Y:S01]  /*3950*/  UPLOP3.LUT UP2, UPT, UPT, UPT, UPT, 0x40, 0x4 ;  /* 0x000000000004789c */ /* 0x000fe20003f4e870 */
[----:B------:R-:W-:Y:S01]  /*3960*/  UMOV UR15, UR4 ;  /* 0x00000004000f7c82 */ /* 0x000fe20008000000 */
[----:B------:R-:W-:-:S09]  /*3970*/  UMOV UR46, UR18 ;  /* 0x00000012002e7c82 */ /* 0x000fd20008000000 */
.L_x_907:
[----:B--2---:R-:W-:Y:S01]  /*3980*/  ULEA UR6, UR46, UR5, 0x3 ;  /* 0x000000052e067291 */ /* 0x004fe2000f8e18ff */
[----:B---3--:R-:W-:Y:S11]  /*3990*/  @P2 BRA `(.L_x_905) ;  /* 0x00000000000c2947 */ /* 0x008ff60003800000 */
[----:B-1----:R-:W-:Y:S04]  /*39a0*/  SHF.L.U32 R4, R2, 0x1f, RZ ;  /* 0x0000001f02047819 */ /* 0x002fe800000006ff */
[----:B------:R-:W1:Y:S02]  /*39b0*/  SYNCS.PHASECHK.TRANS64.TRYWAIT P0, [UR6], R4 ;  /* 0x00000004ff0075a7 */ /* 0x000e640008001106 */
[----:B-1----:R-:W-:Y:S05]  /*39c0*/  @!P0 BRA `(.L_x_906) ;  /* 0x0000006400148947 */ /* 0x002fea0003800000 */
.L_x_905:
        /* <DEDUP_REMOVED lines=9> */
[----:B------:R-:W-:Y:S02]  /*3a60*/  UIADD3 UR40, UPT, UPT, UR32, 0x4, URZ ;  /* 0x0000000420287890 */ /* 0x000fe4000fffe0ff */
[----:B------:R-:W-:Y:S01]  /*3a70*/  @UP0 ULEA UR30, UR18, UR5, 0x3 ;  /* 0x00000005121e0291 */ /* 0x000fe2000f8e18ff */
[----:B------:R-:W-:Y:S01]  /*3a80*/  LOP3.LUT R2, R2, UR31, RZ, 0x3c, !PT ;  /* 0x0000001f02027c12 */ /* 0x000fe2000f8e3cff */
[----:B------:R-:W-:Y:S02]  /*3a90*/  UIADD3 UR36, UPT, UPT, UR32, 0x6, URZ ;  /* 0x0000000620247890 */ /* 0x000fe4000fffe0ff */
[----:B------:R-:W-:Y:S01]  /*3aa0*/  UIADD3 UR6, UPT, UPT, UR6, 0x40, URZ ;  /* 0x0000004006067890 */ /* 0x000fe2000fffe0ff */
[----:B-1----:R-:W-:Y:S01]  /*3ab0*/  @P0 SHF.L.U32 R0, R2, 0x1f, RZ ;  /* 0x0000001f02000819 */ /* 0x002fe200000006ff */
[----:B------:R-:W-:Y:S02]  /*3ac0*/  UIADD3 UR17, UPT, UPT, UR17, 0x1, URZ ;  /* 0x0000000111117890 */ /* 0x000fe4000fffe0ff */
[----:B------:R-:W-:Y:S01]  /*3ad0*/  UIADD3 UR15, UPT, UPT, UR15, -0x1, URZ ;  /* 0xffffffff0f0f7890 */ /* 0x000fe2000fffe0ff */
[----:B------:R2:W3:Y:S01]  /*3ae0*/  @P0 SYNCS.PHASECHK.TRANS64.TRYWAIT P2, [UR30], R0 ;  /* 0x00000000ff0005a7 */ /* 0x0004e2000804111e */
[----:B------:R-:W-:Y:S02]  /*3af0*/  ULEA UR30, UR46, UR13, 0xa ;  /* 0x0000000d2e1e7291 */ /* 0x000fe4000f8e50ff */
[----:B------:R-:W-:Y:S02]  /*3b00*/  UISETP.NE.AND UP0, UPT, UR17, UR16, UPT ;  /* 0x000000101100728c */ /* 0x000fe4000bf05270 */
[----:B------:R-:W-:Y:S02]  /*3b10*/  UIADD3 UR42, UPT, UPT, UR30, 0x2, URZ ;  /* 0x000000021e2a7890 */ /* 0x000fe4000fffe0ff */
[----:B------:R-:W-:Y:S02]  /*3b20*/  UIADD3 UR38, UPT, UPT, UR30, 0x4, URZ ;  /* 0x000000041e267890 */ /* 0x000fe4000fffe0ff */
[----:B------:R-:W-:Y:S01]  /*3b30*/  UIADD3 UR34, UPT, UPT, UR30, 0x6, URZ ;  /* 0x000000061e227890 */ /* 0x000fe2000fffe0ff */
[----:B------:R-:W-:Y:S01]  /*3b40*/  UMOV UR33, 0x40004040 ;  /* 0x4000404000217882 */ /* 0x000fe20000000000 */
[----:B------:R-:W-:Y:S01]  /*3b50*/  UMOV UR31, 0x40004040 ;  /* 0x40004040001f7882 */ /* 0x000fe20000000000 */
[----:B------:R-:W-:Y:S01]  /*3b60*/  UMOV UR45, 0x40004040 ;  /* 0x40004040002d7882 */ /* 0x000fe20000000000 */
[----:B------:R2:W-:Y:S01]  /*3b70*/  UTCHMMA.2CTA gdesc[UR30], gdesc[UR32], tmem[UR8], tmem[UR28], idesc[UR29], UP2 ;  /* 0x00ff1c201e0075ea */ /* 0x0005e20009200008 */
[----:B------:R-:W-:Y:S01]  /*3b80*/  UPLOP3.LUT UP2, UPT, UPT, UPT, UPT, 0x80, 0x8 ;  /* 0x000000000008789c */ /* 0x000fe20003f4f070 */
[----:B------:R-:W-:Y:S01]  /*3b90*/  UMOV UR43, 0x40004040 ;  /* 0x40004040002b7882 */ /* 0x000fe20000000000 */
[----:B------:R-:W-:Y:S01]  /*3ba0*/  UMOV UR41, 0x40004040 ;  /* 0x4000404000297882 */ /* 0x000fe20000000000 */
[----:B------:R2:W-:Y:S01]  /*3bb0*/  UTCHMMA.2CTA gdesc[UR42], gdesc[UR44], tmem[UR8], tmem[UR26], idesc[UR27], UPT ;  /* 0x00ff1a2c2a0075ea */ /* 0x0005e2000ba00008 */
[----:B------:R-:W-:Y:S01]  /*3bc0*/  UMOV UR39, 0x40004040 ;  /* 0x4000404000277882 */ /* 0x000fe20000000000 */
[----:B------:R-:W-:Y:S01]  /*3bd0*/  UMOV UR37, 0x40004040 ;  /* 0x4000404000257882 */ /* 0x000fe20000000000 */
[----:B------:R-:W-:Y:S01]  /*3be0*/  UMOV UR35, 0x40004040 ;  /* 0x4000404000237882 */ /* 0x000fe20000000000 */
[----:B------:R2:W-:Y:S01]  /*3bf0*/  UTCHMMA.2CTA gdesc[UR38], gdesc[UR40], tmem[UR8], tmem[UR24], idesc[UR25], UPT ;  /* 0x00ff1828260075ea */ /* 0x0005e2000ba00008 */
[----:B------:R2:W-:Y:S01]  /*3c00*/  UTCHMMA.2CTA gdesc[UR34], gdesc[UR36], tmem[UR8], tmem[UR22], idesc[UR23], UPT ;  /* 0x00ff1624220075ea */ /* 0x0005e2000ba00008 */
[----:B------:R2:W-:Y:S01]  /*3c10*/  UTCBAR.2CTA.MULTICAST [UR6], URZ, UR12 ;  /* 0x000000ff060073e9 */ /* 0x0005e2000820080c */
[----:B------:R-:W-:Y:S01]  /*3c20*/  UMOV UR46, UR18 ;  /* 0x00000012002e7c82 */ /* 0x000fe20008000000 */
[----:B------:R-:W-:Y:S05]  /*3c30*/  BRA.U UP0, `(.L_x_907) ;  /* 0xfffffffd00507547 */ /* 0x000fea000b83ffff */
.L_x_904:
[----:B------:R-:W-:Y:S01]  /*3c40*/  UIADD3 UR7, UPT, UPT, UR7, 0xf0, URZ ;  /* 0x000000f007077890 */ /* 0x000fe2000fffe0ff */
[----:B------:R-:W-:-:S08]  /*3c50*/  UMOV UR17, UR16 ;  /* 0x0000001000117c82 */ /* 0x000fd00008000000 */
[----:B------:R4:W-:Y:S01]  /*3c60*/  UTCBAR.2CTA.MULTICAST [UR7], URZ, UR9 ;  /* 0x000000ff070073e9 */ /* 0x0009e20008200809 */
[----:B------:R-:W-:Y:S02]  /*3c70*/  NOP ;  /* 0x0000000000007918 */ /* 0x000fe40000000000 */
.L_x_902:
[----:B------:R-:W-:Y:S01]  /*3c80*/  UIADD3 UR19, UPT, UPT, UR19, 0x1, URZ ;  /* 0x0000000113137890 */ /* 0x000fe2000fffe0ff */
[----:B------:R-:W-:-:S03]  /*3c90*/  ISETP.NE.AND P0, PT, R8, 0x2, PT ;  /* 0x000000020800780c */ /* 0x000fc60003f05270 */
[----:B------:R-:W-:Y:S01]  /*3ca0*/  UISETP.NE.AND UP0, UPT, UR19, 0x4, UPT ;  /* 0x000000041300788c */ /* 0x000fe2000bf05270 */
[----:B-12---:R-:W-:Y:S02]  /*3cb0*/  SEL R0, RZ, 0x1, P0 ;  /* 0x00000001ff007807 */ /* 0x006fe40000000000 */
[----:B------:R-:W-:Y:S01]  /*3cc0*/  SEL R8, R8, RZ, P0 ;  /* 0x000000ff08087207 */ /* 0x000fe20000000000 */
[----:B------:R-:W-:Y:S01]  /*3cd0*/  USEL UR6, URZ, 0x1, UP0 ;  /* 0x00000001ff067887 */ /* 0x000fe20008000000 */
[----:B------:R-:W-:Y:S01]  /*3ce0*/  LOP3.LUT R3, R3, R0, RZ, 0x3c, !PT ;  /* 0x0000000003037212 */ /* 0x000fe200078e3cff */
[----:B------:R-:W-:-:S04]  /*3cf0*/  USEL UR19, UR19, URZ, UP0 ;  /* 0x000000ff13137287 */ /* 0x000fc80008000000 */
[----:B------:R-:W-:Y:S01]  /*3d00*/  LOP3.LUT R9, R9, UR6, RZ, 0x3c, !PT ;  /* 0x0000000609097c12 */ /* 0x000fe2000f8e3cff */
[----:B------:R-:W-:Y:S07]  /*3d10*/  @P1 BRA `(.L_x_908) ;  /* 0xfffffff800881947 */ /* 0x000fee000383ffff */
[----:B------:R-:W1:Y:S01]  /*3d20*/  S2UR UR4, SR_CgaCtaId ;  /* 0x00000000000479c3 */ /* 0x000e620000008800 */
[----:B------:R-:W-:Y:S01]  /*3d30*/  ELECT P0, URZ, PT ;  /* 0x0000000000ff782f */ /* 0x000fe20003800000 */
[----:B------:R-:W-:Y:S01]  /*3d40*/  HFMA2 R0, -RZ, RZ, 0, 5.9604644775390625e-08 ;  /* 0x00000001ff007431 */ /* 0x000fe200000001ff */
[----:B------:R-:W-:-:S05]  /*3d50*/  UMOV UR6, 0x40 ;  /* 0x0000004000067882 */ /* 0x000fca0000000000 */
[----:B------:R-:W-:Y:S01]  /*3d60*/  UVIRTCOUNT.DEALLOC.SMPOOL 0x80 ;  /* 0x000000800000784c */ /* 0x000fe20000000000 */
[----:B------:R-:W-:Y:S02]  /*3d70*/  UISETP.NE.AND UP1, UPT, UR11, URZ, UPT ;  /* 0x000000ff0b00728c */ /* 0x000fe4000bf25270 */
[----:B-1----:R-:W-:-:S09]  /*3d80*/  ULEA UR4, UR4, UR6, 0x18 ;  /* 0x0000000604047291 */ /* 0x002fd2000f8ec0ff */
[----:B------:R1:W-:Y:S01]  /*3d90*/  @P0 STS.U8 [UR4+0x1c], R0 ;  /* 0x00001c00ff000988 */ /* 0x0003e20008000004 */
[----:B------:R-:W-:Y:S05]  /*3da0*/  BRA.U UP1, `(.L_x_909) ;  /* 0x0000000101a07547 */ /* 0x000fea000b800000 */
[----:B------:R-:W-:Y:S01]  /*3db0*/  UIADD3 UR6, UPT, UPT, UR5, 0x110, URZ ;  /* 0x0000011005067890 */ /* 0x000fe2000fffe0ff */
[----:B------:R-:W-:-:S03]  /*3dc0*/  SHF.L.U32 R2, R9, 0x1f, RZ ;  /* 0x0000001f09027819 */ /* 0x000fc600000006ff */
[----:B----4-:R-:W-:-:S09]  /*3dd0*/  ULEA UR7, UR19, UR6, 0x3 ;  /* 0x0000000613077291 */ /* 0x010fd2000f8e18ff */
[----:B------:R-:W2:Y:S02]  /*3de0*/  SYNCS.PHASECHK.TRANS64.TRYWAIT P0, [UR7], R2 ;  /* 0x00000002ff0075a7 */ /* 0x000ea40008001107 */
[----:B--2---:R-:W-:Y:S05]  /*3df0*/  @!P0 BRA `(.L_x_910) ;  /* 0x0000006000208947 */ /* 0x004fea0003800000 */
.L_x_1002:
        /* <DEDUP_REMOVED lines=9> */
.L_x_1004:
        /* <DEDUP_REMOVED lines=9> */
.L_x_1006:
[----:B------:R-:W-:-:S04]  /*3f20*/  UIADD3 UR8, UPT, UPT, UR8, 0x1, URZ ;  /* 0x0000000108087890 */ /* 0x000fc8000fffe0ff */
[----:B------:R-:W-:-:S04]  /*3f30*/  UISETP.NE.AND UP0, UPT, UR8, 0x4, UPT ;  /* 0x000000040800788c */ /* 0x000fc8000bf05270 */
[----:B------:R-:W-:Y:S02]  /*3f40*/  USEL UR7, URZ, 0x1, UP0 ;  /* 0x00000001ff077887 */ /* 0x000fe40008000000 */
[----:B------:R-:W-:-:S04]  /*3f50*/  USEL UR8, UR8, URZ, UP0 ;  /* 0x000000ff08087287 */ /* 0x000fc80008000000 */
[----:B------:R-:W-:Y:S01]  /*3f60*/  ULEA UR8, UR8, UR6, 0x3 ;  /* 0x0000000608087291 */ /* 0x000fe2000f8e18ff */
[----:B------:R-:W-:-:S04]  /*3f70*/  LOP3.LUT R2, R2, UR7, RZ, 0x3c, !PT ;  /* 0x0000000702027c12 */ /* 0x000fc8000f8e3cff */
[----:B------:R-:W-:Y:S01]  /*3f80*/  SHF.L.U32 R2, R2, 0x1f, RZ ;  /* 0x0000001f02027819 */ /* 0x000fe200000006ff */
[----:B-1----:R-:W-:-:S04]  /*3f90*/  IMAD.U32 R0, RZ, RZ, UR8 ;  /* 0x00000008ff007e24 */ /* 0x002fc8000f8e00ff */
[----:B------:R1:W2:Y:S03]  /*3fa0*/  SYNCS.PHASECHK.TRANS64.TRYWAIT P0, [R0+URZ], R2 ;  /* 0x00000002000075a7 */ /* 0x0002a600080011ff */
[----:B--2---:R-:W-:Y:S05]  /*3fb0*/  @!P0 NANOSLEEP.SYNCS 0x989680 ;  /* 0x009896800000895d */ /* 0x004fea0003900000 */
[----:B------:R-:W2:Y:S02]  /*3fc0*/  @!P0 SYNCS.PHASECHK.TRANS64 P0, [R0+URZ], R2 ;  /* 0x00000002000085a7 */ /* 0x000ea400080010ff */
[----:B--2---:R-:W-:Y:S05]  /*3fd0*/  @P0 BRA `(.L_x_913) ;  /* 0x0000000000200947 */ /* 0x004fea0003800000 */
.L_x_914:
[----:B--2---:R2:W4:Y:S02]  /*3fe0*/  SYNCS.PHASECHK.TRANS64.TRYWAIT P0, [R0+URZ], R2 ;  /* 0x00000002000075a7 */ /* 0x00452400080011ff */
[----:B----4-:R-:W-:Y:S05]  /*3ff0*/  @!P0 NANOSLEEP.SYNCS 0x989680 ;  /* 0x009896800000895d */ /* 0x010fea0003900000 */
[----:B------:R-:W4:Y:S02]  /*4000*/  @!P0 SYNCS.PHASECHK.TRANS64 P0, [R0+URZ], R2 ;  /* 0x00000002000085a7 */ /* 0x000f2400080010ff */
[----:B----4-:R-:W-:Y:S05]  /*4010*/  @!P0 BRA `(.L_x_914) ;  /* 0xfffffffc00f08947 */ /* 0x010fea000383ffff */
[----:B------:R-:W-:Y:S05]  /*4020*/  BRA `(.L_x_913) ;  /* 0x00000000000c7947 */ /* 0x000fea0003800000 */
.L_x_909:
[----:B------:R-:W-:-:S04]  /*4030*/  UIADD3 UR6, UPT, UPT, UR5, 0x150, URZ ;  /* 0x0000015005067890 */ /* 0x000fc8000fffe0ff */
[----:B------:R-:W-:-:S09]  /*4040*/  UPRMT UR6, UR10, 0x654, UR6 ;  /* 0x000006540a067896 */ /* 0x000fd20008000006 */
[----:B------:R-:W-:Y:S03]  /*4050*/  SYNCS.ARRIVE.TRANS64.RED.A1T0 RZ, [UR6], RZ ;  /* 0x000000ffffff79a7 */ /* 0x000fe60008100406 */
.L_x_913:
[----:B-12---:R-:W-:Y:S01]  /*4060*/  SHF.L.U32 R2, RZ, 0x1f, RZ ;  /* 0x0000001fff027819 */ /* 0x006fe200000006ff */
[----:B------:R-:W-:Y:S01]  /*4070*/  UIADD3 UR6, UPT, UPT, UR5, 0x150, URZ ;  /* 0x0000015005067890 */ /* 0x000fe2000fffe0ff */
[----:B------:R-:W-:Y:S02]  /*4080*/  PLOP3.LUT P0, PT, PT, PT, UP1, 0x80, 0x8 ;  /* 0x000000000008781c */ /* 0x000fe40003f0f018 */
[----:B------:R-:W1:Y:S02]  /*4090*/  SYNCS.PHASECHK.TRANS64.TRYWAIT P1, [UR5+0x150], R2 ;  /* 0x00015002ff0075a7 */ /* 0x000e640008021105 */
[----:B-1----:R-:W-:Y:S09]  /*40a0*/  @!P1 BRA `(.L_x_915) ;  /* 0x0000005c00bc9947 */ /* 0x002ff20003800000 */
.L_x_1008:
[----:B------:R-:W-:Y:S01]  /*40b0*/  @!UP1 UPRMT UR6, UR10, 0x654, UR6 ;  /* 0x000006540a069896 */ /* 0x000fe20008000006 */
[----:B------:R-:W-:Y:S01]  /*40c0*/  UMOV UR8, 0xffff ;  /* 0x0000ffff00087882 */ /* 0x000fe20000000000 */
[----:B------:R-:W-:-:S07]  /*40d0*/  UMOV UR5, 0x1 ;  /* 0x0000000100057882 */ /* 0x000fce0000000000 */
[----:B------:R-:W-:Y:S01]  /*40e0*/  @!P0 SYNCS.ARRIVE.TRANS64.RED.A1T0 RZ, [UR6], RZ ;  /* 0x000000ffffff89a7 */ /* 0x000fe20008100406 */
[----:B------:R-:W-:Y:S01]  /*40f0*/  NOP ;  /* 0x0000000000007918 */ /* 0x000fe20000000000 */
[----:B-1----:R-:W1:Y:S01]  /*4100*/  LDS R0, [UR4+0x14] ;  /* 0x00001404ff007984 */ /* 0x002e620008000800 */
[----:B------:R-:W-:-:S04]  /*4110*/  ULOP3.LUT UR6, UR21, 0xffff, URZ, 0xc0, !UPT ;  /* 0x0000ffff15067892 */ /* 0x000fc8000f8ec0ff */
        /* <DEDUP_REMOVED lines=12> */
[----:B----4-:R-:W-:Y:S02]  /*41e0*/  VOTEU.ANY UR7, UPT, PT ;  /* 0x0000000000077886 */ /* 0x010fe400038e0100 */
[----:B------:R-:W-:-:S03]  /*41f0*/  UFLO.U32 UR7, UR7 ;  /* 0x00000007000772bd */ /* 0x000fc600080e0000 */
[----:B------:R-:W-:-:S04]  /*4200*/  IMAD.U32 R0, RZ, RZ, UR8 ;  /* 0x00000008ff007e24 */ /* 0x000fc8000f8e00ff */
[----:B------:R2:W4:Y:S02]  /*4210*/  REDUX UR6, R0 ;  /* 0x00000000000673c4 */ /* 0x0005240000000000 */
[----:B------:R1:W-:Y:S02]  /*4220*/  UTCATOMSWS.AND URZ, UR8 ;  /* 0x0000000800ff79e3 */ /* 0x0003e40008000000 */
[----:B-1----:R-:W-:Y:S02]  /*4230*/  ISETP.EQ.U32.AND P0, PT, R2, UR7, PT ;  /* 0x0000000702007c0c */ /* 0x002fe4000bf02070 */
[----:B--2---:R-:W-:Y:S02]  /*4240*/  LOP3.LUT R0, RZ, UR5, RZ, 0x33, !PT ;  /* 0x00000005ff007c12 */ /* 0x004fe4000f8e33ff */
[----:B----4-:R-:W-:Y:S02]  /*4250*/  MOV R2, UR6 ;  /* 0x0000000600027c02 */ /* 0x010fe40008000f00 */
[----:B------:R-:W1:Y:S07]  /*4260*/  REDUX UR5, R0 ;  /* 0x00000000000573c4 */ /* 0x000e6e0000000000 */
[----:B------:R2:W-:Y:S01]  /*4270*/  @P0 ATOMS.AND RZ, [UR4+0x14], R2 ;  /* 0x00001402ffff098c */ /* 0x0005e2000a800004 */
[----:B-1----:R-:W-:-:S05]  /*4280*/  IMAD.U32 R0, RZ, RZ, UR5 ;  /* 0x00000005ff007e24 */ /* 0x002fca000f8e00ff */
[----:B------:R2:W-:Y:S01]  /*4290*/  @P0 ATOMS.AND RZ, [UR4+0x18], R0 ;  /* 0x00001800ffff098c */ /* 0x0005e2000a800004 */
[----:B------:R-:W-:Y:S05]  /*42a0*/  BRA `(.L_x_918) ;  /* 0x0000000000147947 */ /* 0x000fea0003800000 */
.L_x_917:
[----:B------:R-:W-:Y:S02]  /*42b0*/  MOV R2, 0x42d0 ;  /* 0x000042d000027802 */ /* 0x000fe40000000f00 */
[----:B---34-:R-:W-:Y:S05]  /*42c0*/  CALL.REL.NOINC `($__internal_6_$__cuda_sm10x_tcgen05_guardrail_trap_col_being_dealloced_not_returned_by_alloc) ;  /* 0x00000060009c7944 */ /* 0x018fea0003c00000 */
[----:B------:R-:W-:Y:S05]  /*42d0*/  BRA `(.L_x_918) ;  /* 0x0000000000087947 */ /* 0x000fea0003800000 */
.L_x_916:
[----:B------:R-:W-:Y:S02]  /*42e0*/  MOV R2, 0x4300 ;  /* 0x0000430000027802 */ /* 0x000fe40000000f00 */
[----:B---34-:R-:W-:Y:S05]  /*42f0*/  CALL.REL.NOINC `($__internal_8_$__cuda_sm10x_tcgen05_guardrail_trap_unallocated_columns_being_dealloced) ;  /* 0x0000006000a87944 */ /* 0x018fea0003c00000 */
.L_x_918:
[----:B------:R-:W-:Y:S01]  /*4300*/  NOP ;  /* 0x0000000000007918 */ /* 0x000fe20000000000 */
[----:B------:R-:W-:Y:S05]  /*4310*/  EXIT ;  /* 0x000000000000794d */ /* 0x000fea0003800000 */
.L_x_889:
[----:B------:R-:W-:-:S13]  /*4320*/  FSETP.NEU.AND P0, PT, R45, RZ, PT ;  /* 0x000000ff2d00720b */ /* 0x000fda0003f0d000 */
[----:B------:R-:W-:Y:S01]  /*4330*/  VOTEU.ANY UP0, P0 ;  /* 0x0000000000ff7886 */ /* 0x000fe20000000100 */
[----:B------:R-:W-:-:S09]  /*4340*/  UISETP.NE.OR UP0, UPT, UR13, 0x3, !UP0 ;  /* 0x000000030d00788c */ /* 0x000fd2000c705670 */
[----:B------:R-:W-:Y:S05]  /*4350*/  BRA.U UP0, `(.L_x_919) ;  /* 0x0000000d00b87547 */ /* 0x000fea000b800000 */
[----:B------:R-:W1:Y:S01]  /*4360*/  LDCU.64 UR8, c[0x0][0x348] ;  /* 0x00006900ff0877ac */ /* 0x000e620008000a00 */
[----:B------:R-:W-:Y:S02]  /*4370*/  HFMA2 R11, -RZ, RZ, 0, 5.9604644775390625e-08 ;  /* 0x00000001ff0b7431 */ /* 0x000fe400000001ff */
[----:B------:R-:W-:Y:S02]  /*4380*/  IMAD.MOV.U32 R10, RZ, RZ, RZ ;  /* 0x000000ffff0a7224 */ /* 0x000fe400078e00ff */
[----:B------:R-:W-:Y:S01]  /*4390*/  HFMA2 R3, -RZ, RZ, 0, 0.0078125 ;  /* 0x00002000ff037431 */ /* 0x000fe200000001ff */
[----:B------:R-:W2:Y:S01]  /*43a0*/  LDCU UR38, c[0x0][0x370] ;  /* 0x00006e00ff2677ac */ /* 0x000ea20008000800 */
[----:B------:R-:W-:Y:S01]  /*43b0*/  MOV R9, RZ ;  /* 0x000000ff00097202 */ /* 0x000fe20000000f00 */
[----:B------:R-:W3:Y:S01]  /*43c0*/  LDCU.128 UR72, c[0x0][0xb10] ;  /* 0x00016200ff4877ac */ /* 0x000ee20008000c00 */
[----:B------:R-:W3:Y:S01]  /*43d0*/  LDCU UR31, c[0x0][0x374] ;  /* 0x00006e80ff1f77ac */ /* 0x000ee20008000800 */
[----:B------:R-:W4:Y:S01]  /*43e0*/  LDCU UR13, c[0x0][0xb0c] ;  /* 0x00016180ff0d77ac */ /* 0x000f220008000800 */
[----:B------:R-:W5:Y:S01]  /*43f0*/  LDCU UR29, c[0x0][0xb20] ;  /* 0x00016400ff1d77ac */ /* 0x000f620008000800 */
[----:B------:R-:W5:Y:S01]  /*4400*/  LDCU UR4, c[0x0][0xb30] ;  /* 0x00016600ff0477ac */ /* 0x000f620008000800 */
[----:B------:R-:W-:-:S02]  /*4410*/  UPLOP3.LUT UP3, UPT, UPT, UPT, UPT, 0x40, 0x4 ;  /* 0x000000000004789c */ /* 0x000fc40003f6e870 */
[----:B-1----:R-:W-:Y:S02]  /*4420*/  UIADD3 UR14, UP1, UPT, UR8, 0x580, URZ ;  /* 0x00000580080e7890 */ /* 0x002fe4000ff3e0ff */
[----:B------:R-:W-:Y:S02]  /*4430*/  UISETP.GE.AND UP0, UPT, UR37, 0x1, UPT ;  /* 0x000000012500788c */ /* 0x000fe4000bf06270 */
[----:B------:R-:W-:Y:S01]  /*4440*/  UIADD3 UR16, UP0, UPT, UR8, 0x580, URZ ;  /* 0x0000058008107890 */ /* 0x000fe2000ff1e0ff */
[----:B------:R-:W-:Y:S01]  /*4450*/  UMOV UR30, 0x400 ;  /* 0x00000400001e7882 */ /* 0x000fe20000000000 */
[----:B------:R-:W-:Y:S01]  /*4460*/  UP2UR UR5, UPR, URZ, 0x8 ;  /* 0x00000008ff057883 */ /* 0x000fe20008000000 */
[----:B------:R-:W-:Y:S01]  /*4470*/  MOV R12, UR14 ;  /* 0x0000000e000c7c02 */ /* 0x000fe20008000f00 */
[----:B------:R-:W-:Y:S02]  /*4480*/  UIADD3.X UR15, UPT, UPT, URZ, UR9, URZ, UP1, !UPT ;  /* 0x00000009ff0f7290 */ /* 0x000fe40008ffe4ff */
[----:B------:R-:W-:Y:S01]  /*4490*/  IMAD.U32 R14, RZ, RZ, UR16 ;  /* 0x00000010ff0e7e24 */ /* 0x000fe2000f8e00ff */
[----:B---3--:R-:W-:-:S02]  /*44a0*/  UIMAD.WIDE.U32 UR10, UR31, UR75, URZ ;  /* 0x0000004b1f0a72a5 */ /* 0x008fc4000f8e00ff */
[----:B------:R-:W-:Y:S02]  /*44b0*/  ULEA UR30, UR52, UR30, 0x18 ;  /* 0x0000001e341e7291 */ /* 0x000fe4000f8ec0ff */
[----:B------:R-:W-:Y:S01]  /*44c0*/  UIADD3 UR76, UP3, UPT, UR8, 0x580, URZ ;  /* 0x00000580084c7890 */ /* 0x000fe2000ff7e0ff */
[----:B------:R-:W-:Y:S01]  /*44d0*/  IMAD.U32 R13, RZ, RZ, UR15 ;  /* 0x0000000fff0d7e24 */ /* 0x000fe2000f8e00ff */
[----:B------:R-:W-:Y:S02]  /*44e0*/  UIADD3.X UR17, UPT, UPT, URZ, UR9, URZ, UP0, !UPT ;  /* 0x00000009ff117290 */ /* 0x000fe400087fe4ff */
[----:B------:R-:W-:Y:S02]  /*44f0*/  UIADD3 UR70, UP2, UPT, UR8, 0x580, URZ ;  /* 0x0000058008467890 */ /* 0x000fe4000ff5e0ff */
[----:B--2---:R-:W-:Y:S02]  /*4500*/  UIMAD.WIDE.U32 UR46, UR38, UR72, URZ ;  /* 0x00000048262e72a5 */ /* 0x004fe4000f8e00ff */
[----:B------:R-:W-:Y:S01]  /*4510*/  UIADD3 UR39, UPT, UPT, UR30, 0x98, URZ ;  /* 0x000000981e277890 */ /* 0x000fe2000fffe0ff */
[----:B------:R-:W-:Y:S01]  /*4520*/  IMAD.U32 R15, RZ, RZ, UR17 ;  /* 0x00000011ff0f7e24 */ /* 0x000fe2000f8e00ff */
[----:B------:R-:W-:-:S02]  /*4530*/  UIADD3.X UR77, UPT, UPT, URZ, UR9, URZ, UP3, !UPT ;  /* 0x00000009ff4d7290 */ /* 0x000fc40009ffe4ff */
[----:B------:R-:W-:Y:S02]  /*4540*/  UIADD3 UR65, UPT, UPT, UR30, 0x80, URZ ;  /* 0x000000801e417890 */ /* 0x000fe4000fffe0ff */
[----:B------:R-:W-:Y:S02]  /*4550*/  UIADD3 UR49, UPT, UPT, UR30, 0x88, URZ ;  /* 0x000000881e317890 */ /* 0x000fe4000fffe0ff */
[----:B------:R-:W-:Y:S02]  /*4560*/  UIADD3 UR33, UPT, UPT, UR30, 0x90, URZ ;  /* 0x000000901e217890 */ /* 0x000fe4000fffe0ff */
[----:B------:R-:W-:Y:S02]  /*4570*/  UISETP.NE.AND UP3, UPT, UR5, URZ, UPT ;  /* 0x000000ff0500728c */ /* 0x000fe4000bf65270 */
[----:B------:R-:W-:Y:S01]  /*4580*/  UIADD3.X UR71, UPT, UPT, URZ, UR9, URZ, UP2, !UPT ;  /* 0x00000009ff477290 */ /* 0x000fe200097fe4ff */
[----:B------:R-:W-:Y:S01]  /*4590*/  UMOV UR5, UR11 ;  /* 0x0000000b00057c82 */ /* 0x000fe20008000000 */
[----:B------:R-:W-:Y:S01]  /*45a0*/  UISETP.NE.AND UP4, UPT, UR37, 0x1, UPT ;  /* 0x000000012500788c */ /* 0x000fe2000bf85270 */
[----:B------:R-:W1:Y:S01]  /*45b0*/  LDCU.64 UR6, c[0x0][0xb28] ;  /* 0x00016500ff0677ac */ /* 0x000e620008000a00 */
[----:B----4-:R-:W-:-:S02]  /*45c0*/  UISETP.NE.AND UP6, UPT, UR13, 0x1, UPT ;  /* 0x000000010d00788c */ /* 0x010fc4000bfc5270 */
[----:B------:R-:W-:Y:S02]  /*45d0*/  UISETP.NE.AND UP5, UPT, UR74, 0x1, UPT ;  /* 0x000000014a00788c */ /* 0x000fe4000bfa5270 */
        /* <DEDUP_REMOVED lines=9> */
[----:B------:R-:W-:Y:S02]  /*4670*/  UPRMT UR39, UR52, 0x654, UR39 ;  /* 0x0000065434277896 */ /* 0x000fe40008000027 */
[----:B------:R-:W-:-:S02]  /*4680*/  USHF.R.U32.HI UR47, URZ, UR73, UR47 ;  /* 0x00000049ff2f7299 */ /* 0x000fc4000801162f */
[----:B------:R-:W-:Y:S02]  /*4690*/  UPRMT UR46, UR52, 0x654, UR65 ;  /* 0x00000654342e7896 */ /* 0x000fe40008000041 */
[----:B------:R-:W-:Y:S02]  /*46a0*/  UPRMT UR45, UR52, 0x654, UR49 ;  /* 0x00000654342d7896 */ /* 0x000fe40008000031 */
[----:B------:R-:W-:Y:S02]  /*46b0*/  UPRMT UR61, UR52, 0x654, UR33 ;  /* 0x00000654343d7896 */ /* 0x000fe40008000021 */
[----:B-----5:R-:W-:Y:S02]  /*46c0*/  USHF.R.U32.HI UR62, URZ, UR29, UR5 ;  /* 0x0000001dff3e7299 */ /* 0x020fe40008011605 */
[----:B-1----:R-:W-:-:S11]  /*46d0*/  UISETP.NE.AND UP2, UPT, UR4, 0x1, UPT ;  /* 0x000000010400788c */ /* 0x002fd6000bf45270 */
.L_x_928:
[C---:B------:R-:W-:Y:S02]  /*46e0*/  LEA R8, R10.reuse, UR30, 0x3 ;  /* 0x0000001e0a087c11 */ /* 0x040fe4000f8e18ff */
[----:B------:R-:W-:Y:S02]  /*46f0*/  SHF.L.U32 R0, R9, 0x1f, RZ ;  /* 0x0000001f09007819 */ /* 0x000fe400000006ff */
[----:B------:R-:W-:Y:S02]  /*4700*/  LEA R4, R10, UR30, 0x4 ;  /* 0x0000001e0a047c11 */ /* 0x000fe4000f8e20ff */
[----:B-1----:R-:W1:Y:S02]  /*4710*/  SYNCS.PHASECHK.TRANS64.TRYWAIT P0, [R8+URZ+0xd0], R0 ;  /* 0x0000d000080075a7 */ /* 0x002e6400080011ff */
[----:B-1----:R-:W-:Y:S05]  /*4720*/  @!P0 BRA `(.L_x_920) ;  /* 0x0000005800348947 */ /* 0x002fea0003800000 */
.L_x_1009:
        /* <DEDUP_REMOVED lines=64> */
.L_x_921:
        /* <DEDUP_REMOVED lines=21> */
.L_x_922:
[----:B------:R-:W2:Y:S01]  /*4c80*/  SYNCS.PHASECHK.TRANS64.TRYWAIT P0, [UR30+0xa0], R2 ;  /* 0x0000a002ff0075a7 */ /* 0x000ea2000800111e */
[----:B------:R-:W-:Y:S01]  /*4c90*/  ELECT P1, URZ, PT ;  /* 0x0000000000ff782f */ /* 0x000fe20003820000 */
[----:B------:R-:W-:Y:S02]  /*4ca0*/  USHF.L.U32 UR66, UR26, 0x7, URZ ;  /* 0x000000071a427899 */ /* 0x000fe400080006ff */
[----:B------:R-:W-:Y:S01]  /*4cb0*/  USHF.L.U32 UR67, UR25, 0x7, URZ ;  /* 0x0000000719437899 */ /* 0x000fe200080006ff */
[----:B--2---:R-:W-:Y:S11]  /*4cc0*/  @!P0 BRA `(.L_x_924) ;  /* 0x0000005000f88947 */ /* 0x004ff60003800000 */
.L_x_1012:
        /* <DEDUP_REMOVED lines=9> */
[----:B------:R-:W-:Y:S06]  /*4d60*/  UMOV UR60, UR36 ;  /* 0x00000024003c7c82 */ /* 0x000fec0008000000 */
[----:B------:R1:W-:Y:S01]  /*4d70*/  UTMALDG.3D [UR64], [UR10], desc[UR4] ;  /* 0x000004400a0075b4 */ /* 0x0003e20008011000 */
[----:B------:R1:W-:Y:S01]  /*4d80*/  UTMALDG.3D [UR56], [UR10], desc[UR4] ;  /* 0x000004380a0075b4 */ /* 0x0003e20008011000 */
[----:B------:R1:W-:Y:S01]  /*4d90*/  @P1 SYNCS.ARRIVE.TRANS64.RED.A0TR RZ, [UR30+0x80], R0 ;  /* 0x00008000ffff19a7 */ /* 0x0003e2000830041e */
[----:B------:R-:W-:Y:S01]  /*4da0*/  SYNCS.ARRIVE.TRANS64.RED.A1T0 RZ, [UR46], RZ ;  /* 0x000000ffffff79a7 */ /* 0x000fe2000810042e */
[----:B------:R-:W2:Y:S02]  /*4db0*/  SYNCS.PHASECHK.TRANS64.TRYWAIT P0, [UR30+0xa8], R2 ;  /* 0x0000a802ff0075a7 */ /* 0x000ea4000800111e */
[----:B-12---:R-:W-:Y:S05]  /*4dc0*/  @!P0 BRA `(.L_x_925) ;  /* 0x0000005000d08947 */ /* 0x006fea0003800000 */
.L_x_1014:
[----:B------:R-:W-:Y:S01]  /*4dd0*/  R2UR UR10, R12 ;  /* 0x000000000c0a72ca */ /* 0x000fe200000e0000 */
[----:B------:R-:W-:Y:S01]  /*4de0*/  UIADD3 UR51, UPT, UPT, UR67, 0x20, URZ ;  /* 0x0000002043337890 */ /* 0x000fe2000fffe0ff */
[----:B------:R-:W-:Y:S01]  /*4df0*/  R2UR UR11, R13 ;  /* 0x000000000d0b72ca */ /* 0x000fe200000e0000 */
[----:B------:R-:W-:Y:S01]  /*4e00*/  UMOV UR4, 0x0 ;  /* 0x0000000000047882 */ /* 0x000fe20000000000 */
[----:B------:R-:W-:Y:S01]  /*4e10*/  UMOV UR5, 0x10000000 ;  /* 0x1000000000057882 */ /* 0x000fe20000000000 */
[----:B------:R-:W-:Y:S01]  /*4e20*/  UMOV UR50, UR66 ;  /* 0x0000004200327c82 */ /* 0x000fe20008000000 */
[----:B------:R-:W-:Y:S01]  /*4e30*/  UMOV UR52, UR36 ;  /* 0x0000002400347c82 */ /* 0x000fe20008000000 */
[----:B------:R-:W-:Y:S01]  /*4e40*/  UIADD3 UR42, UPT, UPT, UR66, 0x40, URZ ;  /* 0x00000040422a7890 */ /* 0x000fe2000fffe0ff */
[----:B-1----:R-:W-:Y:S01]  /*4e50*/  @P1 IMAD.MOV.U32 R0, RZ, RZ, 0x2000 ;  /* 0x00002000ff001424 */ /* 0x002fe200078e00ff */
[----:B------:R-:W-:Y:S01]  /*4e60*/  UMOV UR41, UR49 ;  /* 0x0000003100297c82 */ /* 0x000fe20008000000 */
[----:B------:R-:W-:Y:S01]  /*4e70*/  UMOV UR44, UR36 ;  /* 0x00000024002c7c82 */ /* 0x000fe20008000000 */
[----:B------:R-:W-:Y:S04]  /*4e80*/  UMOV UR43, UR51 ;  /* 0x00000033002b7c82 */ /* 0x000fe80008000000 */
[----:B------:R1:W-:Y:S01]  /*4e90*/  UTMALDG.3D [UR48], [UR10], desc[UR4] ;  /* 0x000004300a0075b4 */ /* 0x0003e20008011000 */
[----:B------:R1:W-:Y:S01]  /*4ea0*/  UTMALDG.3D [UR40], [UR10], desc[UR4] ;  /* 0x000004280a0075b4 */ /* 0x0003e20008011000 */
[----:B------:R1:W-:Y:S01]  /*4eb0*/  @P1 SYNCS.ARRIVE.TRANS64.RED.A0TR RZ, [UR30+0x88], R0 ;  /* 0x00008800ffff19a7 */ /* 0x0003e2000830041e */
[----:B------:R-:W-:Y:S01]  /*4ec0*/  SYNCS.ARRIVE.TRANS64.RED.A1T0 RZ, [UR45], RZ ;  /* 0x000000ffffff79a7 */ /* 0x000fe2000810042d */
[----:B------:R-:W2:Y:S02]  /*4ed0*/  SYNCS.PHASECHK.TRANS64.TRYWAIT P0, [UR30+0xb0], R2 ;  /* 0x0000b002ff0075a7 */ /* 0x000ea4000800111e */
[----:B-12---:R-:W-:Y:S05]  /*4ee0*/  @!P0 BRA `(.L_x_926) ;  /* 0x0000005000a08947 */ /* 0x006fea0003800000 */
.L_x_1016:
        /* <DEDUP_REMOVED lines=10> */
[----:B------:R-:W-:Y:S04]  /*4f90*/  UMOV UR27, UR35 ;  /* 0x00000023001b7c82 */ /* 0x000fe80008000000 */
[----:B------:R1:W-:Y:S01]  /*4fa0*/  UTMALDG.3D [UR24], [UR76], desc[UR4] ;  /* 0x000004184c0075b4 */ /* 0x0003e20008011000 */
[----:B------:R1:W-:Y:S01]  /*4fb0*/  @P1 SYNCS.ARRIVE.TRANS64.RED.A0TR RZ, [UR30+0x90], R0 ;  /* 0x00009000ffff19a7 */ /* 0x0003e2000830041e */
[----:B------:R-:W-:Y:S01]  /*4fc0*/  SYNCS.ARRIVE.TRANS64.RED.A1T0 RZ, [UR61], RZ ;  /* 0x000000ffffff79a7 */ /* 0x000fe2000810043d */
[----:B------:R-:W2:Y:S02]  /*4fd0*/  SYNCS.PHASECHK.TRANS64.TRYWAIT P0, [UR30+0xb8], R2 ;  /* 0x0000b802ff0075a7 */ /* 0x000ea4000800111e */
[----:B-12---:R-:W-:Y:S05]  /*4fe0*/  @!P0 BRA `(.L_x_927) ;  /* 0x0000005000788947 */ /* 0x006fea0003800000 */
.L_x_1018:
        /* <DEDUP_REMOVED lines=26> */
.L_x_1020:
[----:B------:R-:W3:Y:S02]  /*5190*/  SYNCS.PHASECHK.TRANS64.TRYWAIT P0, [UR30+0xa8], R2 ;  /* 0x0000a802ff0075a7 */ /* 0x000ee4000800111e */
[----:B---3--:R-:W-:Y:S05]  /*51a0*/  @!P0 BRA `(.L_x_930) ;  /* 0x0000005000388947 */ /* 0x008fea0003800000 */
.L_x_1022:
[----:B------:R-:W3:Y:S02]  /*51b0*/  SYNCS.PHASECHK.TRANS64.TRYWAIT P0, [UR30+0xb0], R2 ;  /* 0x0000b002ff0075a7 */ /* 0x000ee4000800111e */
[----:B---3--:R-:W-:Y:S05]  /*51c0*/  @!P0 BRA `(.L_x_931) ;  /* 0x0000005000488947 */ /* 0x008fea0003800000 */
.L_x_1024:
[----:B--2---:R-:W-:-:S07]  /*51d0*/  MOV R0, UR30 ;  /* 0x0000001e00007c02 */ /* 0x004fce0008000f00 */
.L_x_932:
[----:B--2---:R-:W-:-:S04]  /*51e0*/  SHF.L.U32 R2, R11, 0x1f, RZ ;  /* 0x0000001f0b027819 */ /* 0x004fc800000006ff */
[----:B------:R2:W3:Y:S03]  /*51f0*/  SYNCS.PHASECHK.TRANS64.TRYWAIT P0, [R0+URZ+0xb8], R2 ;  /* 0x0000b802000075a7 */ /* 0x0004e600080011ff */
[----:B---3--:R-:W-:Y:S05]  /*5200*/  @!P0 NANOSLEEP.SYNCS 0x989680 ;  /* 0x009896800000895d */ /* 0x008fea0003900000 */
[----:B------:R-:W3:Y:S02]  /*5210*/  @!P0 SYNCS.PHASECHK.TRANS64 P0, [R0+URZ+0xb8], R2 ;  /* 0x0000b802000085a7 */ /* 0x000ee400080010ff */
[----:B-1-3--:R-:W-:Y:S05]  /*5220*/  @P0 EXIT ;  /* 0x000000000000094d */ /* 0x00afea0003800000 */
[----:B------:R-:W-:Y:S05]  /*5230*/  BRA `(.L_x_932) ;  /* 0xfffffffc00e87947 */ /* 0x000fea000383ffff */
.L_x_919:
[----:B------:R-:W-:-:S06]  /*5240*/  UISETP.GE.AND UP0, UPT, UR13, 0x4, UPT ;  /* 0x000000040d00788c */ /* 0x000fcc000bf06270 */
[----:B------:R-:W-:-:S13]  /*5250*/  PLOP3.LUT P0, PT, PT, PT, UP0, 0x80, 0x8 ;  /* 0x000000000008781c */ /* 0x000fda0003f0f008 */
[----:B------:R-:W-:Y:S05]  /*5260*/  @!P0 EXIT ;  /* 0x000000000000894d */ /* 0x000fea0003800000 */
        /* <DEDUP_REMOVED lines=34> */
.L_x_970:
[----:B------:R-:W-:Y:S02]  /*5490*/  LEA R3, R75, UR56, 0x3 ;  /* 0x000000384b037c11 */ /* 0x000fe4000f8e18ff */
[----:B------:R-:W-:Y:S02]  /*54a0*/  SHF.L.U32 R0, R77, 0x1f, RZ ;  /* 0x0000001f4d007819 */ /* 0x000fe400000006ff */
[----:B-1----:R-:W-:Y:S02]  /*54b0*/  LEA R4, R75, UR56, 0x4 ;  /* 0x000000384b047c11 */ /* 0x002fe4000f8e20ff */
[----:B------:R-:W1:Y:S02]  /*54c0*/  SYNCS.PHASECHK.TRANS64.TRYWAIT P0, [R3+URZ+0xd0], R0 ;  /* 0x0000d000030075a7 */ /* 0x000e6400080011ff */
[----:B-1----:R-:W-:Y:S05]  /*54d0*/  @!P0 BRA `(.L_x_933) ;  /* 0x0000004c009c8947 */ /* 0x002fea0003800000 */
.L_x_1025:
        /* <DEDUP_REMOVED lines=70> */
.L_x_934:
        /* <DEDUP_REMOVED lines=38> */
.L_x_937:
        /* <DEDUP_REMOVED lines=15> */
.L_x_936:
[----:B------:R-:W-:Y:S05]  /*5c90*/  BSYNC.RECONVERGENT B6 ;  /* 0x0000000000067941 */ /* 0x000fea0003800200 */
.L_x_935:
        /* <DEDUP_REMOVED lines=28> */
.L_x_939:
[----:B------:R-:W-:Y:S05]  /*5e60*/  WARPSYNC.ALL ;  /* 0x0000000000007948 */ /* 0x000fea0003800000 */
[----:B------:R2:W4:Y:S01]  /*5e70*/  LDSM.16.MT88.4 R60, [R68+0x400] ;  /* 0x00040000443c783b */ /* 0x0005220000004200 */
[----:B------:R-:W-:Y:S03]  /*5e80*/  MOV R44, 0x1 ;  /* 0x00000001002c7802 */ /* 0x000fe60000000f00 */
[----:B------:R-:W1:Y:S04]  /*5e90*/  LDSM.16.MT88.4 R68, [R68+0xc00] ;  /* 0x000c00004444783b */ /* 0x000e680000004200 */
[----:B------:R2:W1:Y:S04]  /*5ea0*/  LDSM.16.MT88.4 R48, [R46+UR56+0x400] ;  /* 0x000400382e30783b */ /* 0x0004680008004200 */
[----:B------:R2:W1:Y:S02]  /*5eb0*/  LDSM.16.MT88.4 R52, [R46+UR56+0xc00] ;  /* 0x000c00382e34783b */ /* 0x0004640008004200 */
.L_x_938:
[----:B-1----:R-:W-:Y:S04]  /*5ec0*/  SHF.R.U32.HI R2, RZ, 0x15, R43 ;  /* 0x00000015ff027819 */ /* 0x002fe8000001162b */
[----:B------:R-:W-:Y:S01]  /*5ed0*/  LOP3.LUT P0, RZ, R2, 0x3, R73, 0x48, !PT ;  /* 0x0000000302ff7812 */ /* 0x000fe20007804849 */
[----:B------:R-:W-:Y:S01]  /*5ee0*/  @!UPT UIADD3 URZ, UPT, UPT, URZ, URZ, URZ ;  /* 0x000000fffffff290 */ /* 0x000fe2000fffe0ff */
[----:B---3--:R-:W-:Y:S11]  /*5ef0*/  @P1 BRA `(.L_x_941) ;  /* 0x0000000000081947 */ /* 0x008ff60003800000 */
[----:B------:R-:W1:Y:S02]  /*5f00*/  SYNCS.PHASECHK.TRANS64.TRYWAIT P1, [R82+URZ+0xf0], R0 ;  /* 0x0000f000520075a7 */ /* 0x000e6400080211ff */
[----:B-1----:R-:W-:Y:S05]  /*5f10*/  @!P1 BRA `(.L_x_942) ;  /* 0x0000004400389947 */ /* 0x002fea0003800000 */
.L_x_941:
        /* <DEDUP_REMOVED lines=17> */
.L_x_943:
        /* <DEDUP_REMOVED lines=23> */
.L_x_944:
[--C-:B------:R-:W-:Y:S01]  /*61a0*/  HADD2.F32 R3, -RZ, R48.reuse.H0_H0 ;  /* 0x20000030ff037230 */ /* 0x100fe20000004100 */
[----:B------:R-:W-:Y:S05]  /*61b0*/  WARPSYNC.ALL ;  /* 0x0000000000007948 */ /* 0x000fea0003800000 */
[----:B------:R-:W-:Y:S01]  /*61c0*/  R2UR UR4, R43 ;  /* 0x000000002b0472ca */ /* 0x000fe200000e0000 */
[-C--:B------:R-:W-:Y:S01]  /*61d0*/  FMUL R0, R24, R42.reuse ;  /* 0x0000002a18007220 */ /* 0x080fe20000400000 */
[----:B------:R-:W-:Y:S01]  /*61e0*/  SHF.L.U32 R56, R80, 0x1, RZ ;  /* 0x0000000150387819 */ /* 0x000fe200000006ff */
[----:B------:R-:W-:Y:S02]  /*61f0*/  HADD2.F32 R20, -RZ, R48.H1_H1 ;  /* 0x30000030ff147230 */ /* 0x000fe40000004100 */
[-C--:B------:R-:W-:Y:S01]  /*6200*/  FMUL R2, R25, R42.reuse ;  /* 0x0000002a19027220 */ /* 0x080fe20000400000 */
[C---:B------:R-:W-:Y:S01]  /*6210*/  FFMA R0, R45.reuse, R3, R0 ;  /* 0x000000032d007223 */ /* 0x040fe20000000000 */
        /* <DEDUP_REMOVED lines=138> */
.L_x_946:
[----:B------:R-:W-:Y:S05]  /*6ac0*/  BSYNC.RECONVERGENT B0 ;  /* 0x0000000000007941 */ /* 0x000fea0003800200 */
.L_x_945:
        /* <DEDUP_REMOVED lines=15> */
.L_x_947:
        /* <DEDUP_REMOVED lines=14> */
.L_x_949:
[----:B------:R-:W-:Y:S05]  /*6ca0*/  WARPSYNC.ALL ;  /* 0x0000000000007948 */ /* 0x000fea0003800000 */
[----:B------:R3:W4:Y:S01]  /*6cb0*/  LDSM.16.MT88.4 R48, [R52+UR56+0x400] ;  /* 0x000400383430783b */ /* 0x0007220008004200 */
[----:B------:R-:W-:Y:S03]  /*6cc0*/  IADD3 R44, PT, PT, R44, 0x1, RZ ;  /* 0x000000012c2c7810 */ /* 0x000fe60007ffe0ff */
[----:B------:R3:W1:Y:S04]  /*6cd0*/  LDSM.16.MT88.4 R60, [R68+0x400] ;  /* 0x00040000443c783b */ /* 0x0006680000004200 */
[----:B------:R-:W1:Y:S04]  /*6ce0*/  LDSM.16.MT88.4 R52, [R52+UR56+0xc00] ;  /* 0x000c00383434783b */ /* 0x000e680008004200 */
[----:B------:R-:W1:Y:S02]  /*6cf0*/  LDSM.16.MT88.4 R68, [R68+0xc00] ;  /* 0x000c00004444783b */ /* 0x000e640000004200 */
.L_x_948:
        /* <DEDUP_REMOVED lines=21> */
.L_x_951:
        /* <DEDUP_REMOVED lines=23> */
.L_x_952:
        /* <DEDUP_REMOVED lines=145> */
.L_x_954:
[----:B------:R-:W-:Y:S05]  /*78d0*/  BSYNC.RECONVERGENT B0 ;  /* 0x0000000000007941 */ /* 0x000fea0003800200 */
.L_x_953:
        /* <DEDUP_REMOVED lines=24> */
.L_x_956:
[----:B------:R-:W-:Y:S05]  /*7a60*/  WARPSYNC.ALL ;  /* 0x0000000000007948 */ /* 0x000fea0003800000 */
[----:B------:R4:W3:Y:S01]  /*7a70*/  LDSM.16.MT88.4 R48, [R52+UR56+0x400] ;  /* 0x000400383430783b */ /* 0x0008e20008004200 */
[----:B------:R-:W-:Y:S03]  /*7a80*/  IADD3 R44, PT, PT, R44, 0x1, RZ ;  /* 0x000000012c2c7810 */ /* 0x000fe60007ffe0ff */
[----:B------:R4:W1:Y:S04]  /*7a90*/  LDSM.16.MT88.4 R60, [R68+0x400] ;  /* 0x00040000443c783b */ /* 0x0008680000004200 */
[----:B------:R-:W1:Y:S04]  /*7aa0*/  LDSM.16.MT88.4 R52, [R52+UR56+0xc00] ;  /* 0x000c00383434783b */ /* 0x000e680008004200 */
[----:B------:R-:W1:Y:S02]  /*7ab0*/  LDSM.16.MT88.4 R68, [R68+0xc00] ;  /* 0x000c00004444783b */ /* 0x000e640000004200 */
.L_x_955:
        /* <DEDUP_REMOVED lines=21> */
.L_x_958:
        /* <DEDUP_REMOVED lines=23> */
.L_x_959:
        /* <DEDUP_REMOVED lines=145> */
.L_x_961:
[----:B------:R-:W-:Y:S05]  /*8690*/  BSYNC.RECONVERGENT B0 ;  /* 0x0000000000007941 */ /* 0x000fea0003800200 */
.L_x_960:
        /* <DEDUP_REMOVED lines=23> */
.L_x_963:
[----:B------:R-:W-:Y:S05]  /*8810*/  WARPSYNC.ALL ;  /* 0x0000000000007948 */ /* 0x000fea0003800000 */
[----:B------:R3:W1:Y:S04]  /*8820*/  LDSM.16.MT88.4 R48, [R44+UR56+0x400] ;  /* 0x000400382c30783b */ /* 0x0006680008004200 */
[----:B----4-:R3:W4:Y:S04]  /*8830*/  LDSM.16.MT88.4 R52, [R44+UR56+0xc00] ;  /* 0x000c00382c34783b */ /* 0x0107280008004200 */
[----:B------:R3:W1:Y:S04]  /*8840*/  LDSM.16.MT88.4 R60, [R56+0x400] ;  /* 0x00040000383c783b */ /* 0x0006680000004200 */
[----:B------:R3:W1:Y:S02]  /*8850*/  LDSM.16.MT88.4 R68, [R56+0xc00] ;  /* 0x000c00003844783b */ /* 0x0006640000004200 */
.L_x_962:
        /* <DEDUP_REMOVED lines=21> */
.L_x_965:
        /* <DEDUP_REMOVED lines=23> */
.L_x_966:
[----:B------:R-:W-:Y:S01]  /*8b20*/  ISETP.NE.AND P0, PT, R81, RZ, PT ;  /* 0x000000ff5100720c */ /* 0x000fe20003f05270 */
[----:B------:R-:W-:Y:S05]  /*8b30*/  WARPSYNC.ALL ;  /* 0x0000000000007948 */ /* 0x000fea0003800000 */
[----:B------:R-:W-:Y:S01]  /*8b40*/  R2UR UR4, R43 ;  /* 0x000000002b0472ca */ /* 0x000fe200000e0000 */
[--C-:B------:R-:W-:Y:S01]  /*8b50*/  HADD2.F32 R43, -RZ, R48.reuse.H0_H0 ;  /* 0x20000030ff2b7230 */ /* 0x100fe20000004100 */
[----:B------:R-:W-:Y:S01]  /*8b60*/  IADD3 R82, PT, PT, R82, 0x110, RZ ;  /* 0x0000011052527810 */ /* 0x000fe20007ffe0ff */
[----:B---3--:R-:W-:Y:S02]  /*8b70*/  HADD2.F32 R44, -RZ, R48.H1_H1 ;  /* 0x30000030ff2c7230 */ /* 0x008fe40000004100 */
[-C--:B------:R-:W-:Y:S01]  /*8b80*/  FMUL R0, R24, R42.reuse ;  /* 0x0000002a18007220 */ /* 0x080fe20000400000 */
[--C-:B------:R-:W-:Y:S01]  /*8b90*/  HADD2.F32 R48, -RZ, R50.reuse.H0_H0 ;  /* 0x20000032ff307230 */ /* 0x100fe20000004100 */
[----:B------:R-:W-:Y:S01]  /*8ba0*/  LOP3.LUT R82, R82, 0xfefffff8, RZ, 0xc0, !PT ;  /* 0xfefffff852527812 */ /* 0x000fe200078ec0ff */
[--C-:B------:R-:W-:Y:S02]  /*8bb0*/  HADD2.F32 R46, -RZ, R49.reuse.H0_H0 ;  /* 0x20000031ff2e7230 */ /* 0x100fe40000004100 */
[----:B------:R-:W-:Y:S01]  /*8bc0*/  FFMA R0, R45, R43, R0 ;  /* 0x0000002b2d007223 */ /* 0x000fe20000000000 */
[-C--:B------:R-:W-:Y:S01]  /*8bd0*/  FMUL R2, R25, R42.reuse ;  /* 0x0000002a19027220 */ /* 0x080fe20000400000 */
[----:B------:R-:W-:Y:S02]  /*8be0*/  HADD2.F32 R47, -RZ, R49.H1_H1 ;  /* 0x30000031ff2f7230 */ /* 0x000fe40000004100 */
[----:B------:R-:W-:Y:S01]  /*8bf0*/  FMUL R3, R26, R42 ;  /* 0x0000002a1a037220 */ /* 0x000fe20000400000 */
[----:B------:R-:W-:Y:S01]  /*8c00*/  HADD2.F32 R49, -RZ, R50.H1_H1 ;  /* 0x30000032ff317230 */ /* 0x000fe20000004100 */
[----:B------:R-:W1:Y:S01]  /*8c10*/  LDTM.16dp256bit.x4 R4, tmem[UR4+0x100060] ;  /* 0x10006004000479ee */ /* 0x000e620008120000 */
[----:B------:R-:W-:Y:S01]  /*8c20*/  NOP ;  /* 0x0000000000007918 */ /* 0x000fe20000000000 */
[----:B-1----:R1:W-:Y:S01]  /*8c30*/  SYNCS.ARRIVE.TRANS64.RED.A1T0 RZ, [R82+URZ], RZ ;  /* 0x000000ff52ff79a7 */ /* 0x0023e200081004ff */
[--C-:B------:R-:W-:Y:S02]  /*8c40*/  HADD2.F32 R50, -RZ, R51.reuse.H0_H0 ;  /* 0x20000033ff327230 */ /* 0x100fe40000004100 */
[C---:B------:R-:W-:Y:S01]  /*8c50*/  FFMA R2, R45.reuse, R44, R2 ;  /* 0x0000002c2d027223 */ /* 0x040fe20000000002 */
[----:B------:R-:W-:Y:S02]  /*8c60*/  HADD2.F32 R51, -RZ, R51.H1_H1 ;  /* 0x30000033ff337230 */ /* 0x000fe40000004100 */
[----:B------:R-:W-:Y:S01]  /*8c70*/  FFMA R3, R45, R46, R3 ;  /* 0x0000002e2d037223 */ /* 0x000fe20000000003 */
[-C--:B------:R-:W-:Y:S01]  /*8c80*/  FMUL R20, R27, R42.reuse ;  /* 0x0000002a1b147220 */ /* 0x080fe20000400000 */
[-C--:B------:R-:W-:Y:S01]  /*8c90*/  FMUL R21, R28, R42.reuse ;  /* 0x0000002a1c157220 */ /* 0x080fe20000400000 */
[-C--:B------:R-:W-:Y:S01]  /*8ca0*/  FMUL R22, R29, R42.reuse ;  /* 0x0000002a1d167220 */ /* 0x080fe20000400000 */
[----:B------:R-:W-:Y:S01]  /*8cb0*/  FMUL R23, R30, R42 ;  /* 0x0000002a1e177220 */ /* 0x000fe20000400000 */
[C---:B------:R-:W-:Y:S01]  /*8cc0*/  FFMA R20, R45.reuse, R47, R20 ;  /* 0x0000002f2d147223 */ /* 0x040fe20000000014 */
[C---:B------:R-:W-:Y:S01]  /*8cd0*/  FFMA R21, R45.reuse, R48, R21 ;  /* 0x000000302d157223 */ /* 0x040fe20000000015 */
[----:B------:R-:W-:Y:S01]  /*8ce0*/  F2FP.F16.F32.PACK_AB R48, R2, R0 ;  /* 0x000000000230723e */ /* 0x000fe200000000ff */
[C---:B------:R-:W-:Y:S01]  /*8cf0*/  FFMA R22, R45.reuse, R49, R22 ;  /* 0x000000312d167223 */ /* 0x040fe20000000016 */
[----:B------:R-:W-:Y:S01]  /*8d00*/  FFMA R23, R45, R50, R23 ;  /* 0x000000322d177223 */ /* 0x000fe20000000017 */
[----:B------:R-:W-:Y:S01]  /*8d10*/  F2FP.F16.F32.PACK_AB R49, R20, R3 ;  /* 0x000000031431723e */ /* 0x000fe200000000ff */
[-C--:B------:R-:W-:Y:S01]  /*8d20*/  FMUL R26, R33, R42.reuse ;  /* 0x0000002a211a7220 */ /* 0x080fe20000400000 */
[-C--:B------:R-:W-:Y:S01]  /*8d30*/  FMUL R24, R31, R42.reuse ;  /* 0x0000002a1f187220 */ /* 0x080fe20000400000 */
[----:B------:R-:W-:Y:S01]  /*8d40*/  F2FP.F16.F32.PACK_AB R50, R22, R21 ;  /* 0x000000151632723e */ /* 0x000fe200000000ff */
[-C--:B------:R-:W-:Y:S01]  /*8d50*/  FMUL R27, R34, R42.reuse ;  /* 0x0000002a221b7220 */ /* 0x080fe20000400000 */
[--C-:B----4-:R-:W-:Y:S02]  /*8d60*/  HADD2.F32 R33, -RZ, R52.reuse.H0_H0 ;  /* 0x20000034ff217230 */ /* 0x110fe40000004100 */
[----:B------:R-:W-:Y:S01]  /*8d70*/  FFMA R24, R45, R51, R24 ;  /* 0x000000332d187223 */ /* 0x000fe20000000018 */
[-C--:B------:R-:W-:Y:S01]  /*8d80*/  FMUL R25, R32, R42.reuse ;  /* 0x0000002a20197220 */ /* 0x080fe20000400000 */
[----:B------:R-:W-:Y:S02]  /*8d90*/  HADD2.F32 R34, -RZ, R52.H1_H1 ;  /* 0x30000034ff227230 */ /* 0x000fe40000004100 */
[-C--:B------:R-:W-:Y:S01]  /*8da0*/  FMUL R28, R35, R42.reuse ;  /* 0x0000002a231c7220 */ /* 0x080fe20000400000 */
[----:B------:R-:W-:Y:S01]  /*8db0*/  FMUL R29, R36, R42 ;  /* 0x0000002a241d7220 */ /* 0x000fe20000400000 */
[--C-:B------:R-:W-:Y:S01]  /*8dc0*/  HADD2.F32 R35, -RZ, R53.reuse.H0_H0 ;  /* 0x20000035ff237230 */ /* 0x100fe20000004100 */
[----:B------:R-:W-:Y:S01]  /*8dd0*/  F2FP.F16.F32.PACK_AB R51, R24, R23 ;  /* 0x000000171833723e */ /* 0x000fe200000000ff */
[C---:B------:R-:W-:Y:S01]  /*8de0*/  FFMA R25, R45.reuse, R33, R25 ;  /* 0x000000212d197223 */ /* 0x040fe20000000019 */
[C---:B------:R-:W-:Y:S01]  /*8df0*/  FFMA R26, R45.reuse, R34, R26 ;  /* 0x000000222d1a7223 */ /* 0x040fe2000000001a */
[----:B------:R-:W-:Y:S02]  /*8e00*/  HADD2.F32 R36, -RZ, R53.H1_H1 ;  /* 0x30000035ff247230 */ /* 0x000fe40000004100 */
[----:B------:R-:W-:Y:S01]  /*8e10*/  FFMA R27, R45, R35, R27 ;  /* 0x000000232d1b7223 */ /* 0x000fe2000000001b */
[----:B------:R1:W-:Y:S01]  /*8e20*/  STSM.16.MT88.4 [R76+0x6400], R48 ;  /* 0x006400304c007844 */ /* 0x0003e20000004200 */
[----:B------:R-:W-:Y:S01]  /*8e30*/  FMUL R30, R37, R42 ;  /* 0x0000002a251e7220 */ /* 0x000fe20000400000 */
[--C-:B------:R-:W-:Y:S01]  /*8e40*/  HADD2.F32 R37, -RZ, R54.reuse.H0_H0 ;  /* 0x20000036ff257230 */ /* 0x100fe20000004100 */
[----:B------:R-:W-:Y:S01]  /*8e50*/  F2FP.F16.F32.PACK_AB R20, R26, R25 ;  /* 0x000000191a14723e */ /* 0x000fe200000000ff */
[C---:B------:R-:W-:Y:S01]  /*8e60*/  FFMA R28, R45.reuse, R36, R28 ;  /* 0x000000242d1c7223 */ /* 0x040fe2000000001c */
[-C--:B------:R-:W-:Y:S01]  /*8e70*/  FMUL R31, R38, R42.reuse ;  /* 0x0000002a261f7220 */ /* 0x080fe20000400000 */
[----:B------:R-:W-:Y:S02]  /*8e80*/  HADD2.F32 R38, -RZ, R54.H1_H1 ;  /* 0x30000036ff267230 */ /* 0x000fe40000004100 */
[----:B------:R-:W-:Y:S01]  /*8e90*/  FFMA R29, R45, R37, R29 ;  /* 0x000000252d1d7223 */ /* 0x000fe2000000001d */
[----:B------:R-:W-:Y:S01]  /*8ea0*/  FMUL R32, R39, R42 ;  /* 0x0000002a27207220 */ /* 0x000fe20000400000 */
[--C-:B------:R-:W-:Y:S01]  /*8eb0*/  HADD2.F32 R39, -RZ, R55.reuse.H0_H0 ;  /* 0x20000037ff277230 */ /* 0x100fe20000004100 */
[----:B------:R-:W-:Y:S01]  /*8ec0*/  F2FP.F16.F32.PACK_AB R21, R28, R27 ;  /* 0x0000001b1c15723e */ /* 0x000fe200000000ff */
[----:B------:R-:W-:Y:S02]  /*8ed0*/  HADD2.F32 R52, -RZ, R55.H1_H1 ;  /* 0x30000037ff347230 */ /* 0x000fe40000004100 */
[C---:B------:R-:W-:Y:S01]  /*8ee0*/  FFMA R30, R45.reuse, R38, R30 ;  /* 0x000000262d1e7223 */ /* 0x040fe2000000001e */
[--C-:B------:R-:W-:Y:S02]  /*8ef0*/  HADD2.F32 R53, -RZ, R60.reuse.H0_H0 ;  /* 0x2000003cff357230 */ /* 0x100fe40000004100 */
[C---:B------:R-:W-:Y:S01]  /*8f00*/  FFMA R31, R45.reuse, R39, R31 ;  /* 0x000000272d1f7223 */ /* 0x040fe2000000001f */
[----:B------:R-:W-:Y:S02]  /*8f10*/  HADD2.F32 R54, -RZ, R60.H1_H1 ;  /* 0x3000003cff367230 */ /* 0x000fe40000004100 */
[----:B------:R-:W-:Y:S01]  /*8f20*/  FFMA R32, R45, R52, R32 ;  /* 0x000000342d207223 */ /* 0x000fe20000000020 */
[----:B------:R-:W-:Y:S01]  /*8f30*/  F2FP.F16.F32.PACK_AB R22, R30, R29 ;  /* 0x0000001d1e16723e */ /* 0x000fe200000000ff */
[-C--:B------:R-:W-:Y:S01]  /*8f40*/  FMUL R4, R4, R42.reuse ;  /* 0x0000002a04047220 */ /* 0x080fe20000400000 */
[--C-:B------:R-:W-:Y:S02]  /*8f50*/  HADD2.F32 R55, -RZ, R61.reuse.H0_H0 ;  /* 0x2000003dff377230 */ /* 0x100fe40000004100 */
[----:B------:R-:W-:Y:S01]  /*8f60*/  FMUL R5, R5, R42 ;  /* 0x0000002a05057220 */ /* 0x000fe20000400000 */
[----:B------:R-:W-:Y:S01]  /*8f70*/  F2FP.F16.F32.PACK_AB R23, R32, R31 ;  /* 0x0000001f2017723e */ /* 0x000fe200000000ff */
[C---:B------:R-:W-:Y:S01]  /*8f80*/  FFMA R4, R45.reuse, R53, R4 ;  /* 0x000000352d047223 */ /* 0x040fe20000000004 */
[----:B------:R-:W-:Y:S02]  /*8f90*/  HADD2.F32 R56, -RZ, R61.H1_H1 ;  /* 0x3000003dff387230 */ /* 0x000fe40000004100 */
[----:B------:R-:W-:Y:S01]  /*8fa0*/  FFMA R5, R45, R54, R5 ;  /* 0x000000362d057223 */ /* 0x000fe20000000005 */
[-C--:B------:R-:W-:Y:S01]  /*8fb0*/  FMUL R6, R6, R42.reuse ;  /* 0x0000002a06067220 */ /* 0x080fe20000400000 */
[----:B------:R1:W-:Y:S01]  /*8fc0*/  STSM.16.MT88.4 [R76+0x6c00], R20 ;  /* 0x006c00144c007844 */ /* 0x0003e20000004200 */
[--C-:B------:R-:W-:Y:S02]  /*8fd0*/  HADD2.F32 R57, -RZ, R62.reuse.H0_H0 ;  /* 0x2000003eff397230 */ /* 0x100fe40000004100 */
[----:B------:R-:W-:Y:S01]  /*8fe0*/  FMUL R7, R7, R42 ;  /* 0x0000002a07077220 */ /* 0x000fe20000400000 */
[----:B------:R-:W-:Y:S01]  /*8ff0*/  F2FP.F16.F32.PACK_AB R4, R5, R4 ;  /* 0x000000040504723e */ /* 0x000fe200000000ff */
[C---:B------:R-:W-:Y:S01]  /*9000*/  FFMA R6, R45.reuse, R55, R6 ;  /* 0x000000372d067223 */ /* 0x040fe20000000006 */
[----:B------:R-:W-:Y:S02]  /*9010*/  HADD2.F32 R58, -RZ, R62.H1_H1 ;  /* 0x3000003eff3a7230 */ /* 0x000fe40000004100 */
[----:B------:R-:W-:Y:S01]  /*9020*/  FFMA R7, R45, R56, R7 ;  /* 0x000000382d077223 */ /* 0x000fe20000000007 */
[-C--:B------:R-:W-:Y:S01]  /*9030*/  FMUL R8, R8, R42.reuse ;  /* 0x0000002a08087220 */ /* 0x080fe20000400000 */
[--C-:B------:R-:W-:Y:S02]  /*9040*/  HADD2.F32 R59, -RZ, R63.reuse.H0_H0 ;  /* 0x2000003fff3b7230 */ /* 0x100fe40000004100 */
[----:B------:R-:W-:Y:S01]  /*9050*/  FMUL R9, R9, R42 ;  /* 0x0000002a09097220 */ /* 0x000fe20000400000 */
[----:B------:R-:W-:Y:S01]  /*9060*/  HADD2.F32 R60, -RZ, R63.H1_H1 ;  /* 0x3000003fff3c7230 */ /* 0x000fe20000004100 */
[----:B------:R-:W-:Y:S01]  /*9070*/  F2FP.F16.F32.PACK_AB R5, R7, R6 ;  /* 0x000000060705723e */ /* 0x000fe200000000ff */
[C---:B------:R-:W-:Y:S01]  /*9080*/  FFMA R8, R45.reuse, R57, R8 ;  /* 0x000000392d087223 */ /* 0x040fe20000000008 */
        /* <DEDUP_REMOVED lines=61> */
.L_x_968:
[----:B------:R-:W-:Y:S05]  /*9460*/  BSYNC.RECONVERGENT B0 ;  /* 0x0000000000007941 */ /* 0x000fea0003800200 */
.L_x_967:
        /* <DEDUP_REMOVED lines=15> */
.L_x_969:
        /* <DEDUP_REMOVED lines=22> */
.L_x_854:
[----:B-1----:R1:W2:Y:S02]  /*96c0*/  SYNCS.PHASECHK.TRANS64.TRYWAIT P0, [R0+URZ+0x140], R2 ;  /* 0x00014002000075a7 */ /* 0x0022a400080011ff */
[----:B--2---:R-:W-:Y:S05]  /*96d0*/  @!P0 NANOSLEEP.SYNCS 0x989680 ;  /* 0x009896800000895d */ /* 0x004fea0003900000 */
[----:B------:R-:W2:Y:S02]  /*96e0*/  @!P0 SYNCS.PHASECHK.TRANS64 P0, [R0+URZ+0x140], R2 ;  /* 0x00014002000085a7 */ /* 0x000ea400080010ff */
[----:B--2---:R-:W-:Y:S05]  /*96f0*/  @!P0 BRA `(.L_x_854) ;  /* 0xfffffffc00f08947 */ /* 0x004fea000383ffff */
[----:B------:R-:W-:Y:S05]  /*9700*/  BRA `(.L_x_971) ;  /* 0xffffff8000347947 */ /* 0x000fea000383ffff */
.L_x_857:
[----:B-1----:R-:W-:-:S07]  /*9710*/  MOV R0, UR33 ;  /* 0x0000002100007c02 */ /* 0x002fce0008000f00 */
.L_x_972:
[----:B-1----:R1:W2:Y:S02]  /*9720*/  SYNCS.PHASECHK.TRANS64.TRYWAIT P0, [R0+URZ+0x40], R3 ;  /* 0x00004003000075a7 */ /* 0x0022a400080011ff */
[----:B--2---:R-:W-:Y:S05]  /*9730*/  @!P0 NANOSLEEP.SYNCS 0x989680 ;  /* 0x009896800000895d */ /* 0x004fea0003900000 */
[----:B------:R-:W2:Y:S02]  /*9740*/  @!P0 SYNCS.PHASECHK.TRANS64 P0, [R0+URZ+0x40], R3 ;  /* 0x00004003000085a7 */ /* 0x000ea400080010ff */
[----:B--2---:R-:W-:Y:S05]  /*9750*/  @!P0 BRA `(.L_x_972) ;  /* 0xfffffffc00f08947 */ /* 0x004fea000383ffff */
[----:B------:R-:W-:Y:S05]  /*9760*/  BRA `(.L_x_856) ;  /* 0xffffff8000847947 */ /* 0x000fea000383ffff */
.L_x_864:
[----:B-1----:R-:W-:-:S07]  /*9770*/  MOV R0, UR33 ;  /* 0x0000002100007c02 */ /* 0x002fce0008000f00 */
.L_x_973:
[----:B-1----:R1:W2:Y:S02]  /*9780*/  SYNCS.PHASECHK.TRANS64.TRYWAIT P0, [R0+URZ+0x40], R3 ;  /* 0x00004003000075a7 */ /* 0x0022a400080011ff */
[----:B--2---:R-:W-:Y:S05]  /*9790*/  @!P0 NANOSLEEP.SYNCS 0x989680 ;  /* 0x009896800000895d */ /* 0x004fea0003900000 */
[----:B------:R-:W2:Y:S02]  /*97a0*/  @!P0 SYNCS.PHASECHK.TRANS64 P0, [R0+URZ+0x40], R3 ;  /* 0x00004003000085a7 */ /* 0x000ea400080010ff */
[----:B--2---:R-:W-:Y:S05]  /*97b0*/  @!P0 BRA `(.L_x_973) ;  /* 0xfffffffc00f08947 */ /* 0x004fea000383ffff */
[----:B------:R-:W-:Y:S05]  /*97c0*/  BRA `(.L_x_863) ;  /* 0xffffff8400487947 */ /* 0x000fea000383ffff */
.L_x_869:
[----:B-1----:R1:W2:Y:S02]  /*97d0*/  SYNCS.PHASECHK.TRANS64.TRYWAIT P0, [R3+URZ+0xd0], R0 ;  /* 0x0000d000030075a7 */ /* 0x0022a400080011ff */
[----:B--2---:R-:W-:Y:S05]  /*97e0*/  @!P0 NANOSLEEP.SYNCS 0x989680 ;  /* 0x009896800000895d */ /* 0x004fea0003900000 */
[----:B------:R-:W2:Y:S02]  /*97f0*/  @!P0 SYNCS.PHASECHK.TRANS64 P0, [R3+URZ+0xd0], R0 ;  /* 0x0000d000030085a7 */ /* 0x000ea400080010ff */
[----:B--2---:R-:W-:Y:S05]  /*9800*/  @!P0 BRA `(.L_x_869) ;  /* 0xfffffffc00f08947 */ /* 0x004fea000383ffff */
[----:B------:R-:W-:Y:S05]  /*9810*/  BRA `(.L_x_974) ;  /* 0xffffff8400e47947 */ /* 0x000fea000383ffff */
.L_x_873:
[----:B------:R-:W-:-:S07]  /*9820*/  MOV R0, UR4 ;  /* 0x0000000400007c02 */ /* 0x000fce0008000f00 */
.L_x_975:
[----:B-1----:R1:W2:Y:S02]  /*9830*/  SYNCS.PHASECHK.TRANS64.TRYWAIT P0, [R0+URZ], R2 ;  /* 0x00000002000075a7 */ /* 0x0022a400080011ff */
[----:B--2---:R-:W-:Y:S05]  /*9840*/  @!P0 NANOSLEEP.SYNCS 0x989680 ;  /* 0x009896800000895d */ /* 0x004fea0003900000 */
[----:B------:R-:W2:Y:S02]  /*9850*/  @!P0 SYNCS.PHASECHK.TRANS64 P0, [R0+URZ], R2 ;  /* 0x00000002000085a7 */ /* 0x000ea400080010ff */
[----:B--2---:R-:W-:Y:S05]  /*9860*/  @!P0 BRA `(.L_x_975) ;  /* 0xfffffffc00f08947 */ /* 0x004fea000383ffff */
[----:B------:R-:W-:Y:S05]  /*9870*/  BRA `(.L_x_976) ;  /* 0xffffff8c006c7947 */ /* 0x000fea000383ffff */
.L_x_874:
[----:B------:R-:W-:-:S07]  /*9880*/  MOV R0, UR4 ;  /* 0x0000000400007c02 */ /* 0x000fce0008000f00 */
.L_x_977:
[----:B-1----:R1:W2:Y:S02]  /*9890*/  SYNCS.PHASECHK.TRANS64.TRYWAIT P0, [R0+URZ], R3 ;  /* 0x00000003000075a7 */ /* 0x0022a400080011ff */
[----:B--2---:R-:W-:Y:S05]  /*98a0*/  @!P0 NANOSLEEP.SYNCS 0x989680 ;  /* 0x009896800000895d */ /* 0x004fea0003900000 */
[----:B------:R-:W2:Y:S02]  /*98b0*/  @!P0 SYNCS.PHASECHK.TRANS64 P0, [R0+URZ], R3 ;  /* 0x00000003000085a7 */ /* 0x000ea400080010ff */
[----:B--2---:R-:W-:Y:S05]  /*98c0*/  @!P0 BRA `(.L_x_977) ;  /* 0xfffffffc00f08947 */ /* 0x004fea000383ffff */
[----:B------:R-:W-:Y:S05]  /*98d0*/  BRA `(.L_x_978) ;  /* 0xffffff8c00787947 */ /* 0x000fea000383ffff */
.L_x_875:
[----:B------:R-:W-:-:S07]  /*98e0*/  MOV R0, UR4 ;  /* 0x0000000400007c02 */ /* 0x000fce0008000f00 */
.L_x_979:
[----:B-1----:R1:W2:Y:S02]  /*98f0*/  SYNCS.PHASECHK.TRANS64.TRYWAIT P0, [R0+URZ], R3 ;  /* 0x00000003000075a7 */ /* 0x0022a400080011ff */
[----:B--2---:R-:W-:Y:S05]  /*9900*/  @!P0 NANOSLEEP.SYNCS 0x989680 ;  /* 0x009896800000895d */ /* 0x004fea0003900000 */
[----:B------:R-:W2:Y:S02]  /*9910*/  @!P0 SYNCS.PHASECHK.TRANS64 P0, [R0+URZ], R3 ;  /* 0x00000003000085a7 */ /* 0x000ea400080010ff */
[----:B--2---:R-:W-:Y:S05]  /*9920*/  @!P0 BRA `(.L_x_979) ;  /* 0xfffffffc00f08947 */ /* 0x004fea000383ffff */
[----:B------:R-:W-:Y:S05]  /*9930*/  BRA `(.L_x_980) ;  /* 0xffffff8c00847947 */ /* 0x000fea000383ffff */
.L_x_876:
[----:B------:R-:W-:-:S07]  /*9940*/  MOV R0, UR4 ;  /* 0x0000000400007c02 */ /* 0x000fce0008000f00 */
.L_x_981:
[----:B-1----:R1:W2:Y:S02]  /*9950*/  SYNCS.PHASECHK.TRANS64.TRYWAIT P0, [R0+URZ], R3 ;  /* 0x00000003000075a7 */ /* 0x0022a400080011ff */
[----:B--2---:R-:W-:Y:S05]  /*9960*/  @!P0 NANOSLEEP.SYNCS 0x989680 ;  /* 0x009896800000895d */ /* 0x004fea0003900000 */
[----:B------:R-:W2:Y:S02]  /*9970*/  @!P0 SYNCS.PHASECHK.TRANS64 P0, [R0+URZ], R3 ;  /* 0x00000003000085a7 */ /* 0x000ea400080010ff */
[----:B--2---:R-:W-:Y:S05]  /*9980*/  @!P0 BRA `(.L_x_981) ;  /* 0xfffffffc00f08947 */ /* 0x004fea000383ffff */
[----:B------:R-:W-:Y:S05]  /*9990*/  BRA `(.L_x_982) ;  /* 0xffffff8c00907947 */ /* 0x000fea000383ffff */
.L_x_877:
[----:B------:R-:W-:-:S07]  /*99a0*/  MOV R0, UR4 ;  /* 0x0000000400007c02 */ /* 0x000fce0008000f00 */
.L_x_983:
[----:B-1----:R1:W2:Y:S02]  /*99b0*/  SYNCS.PHASECHK.TRANS64.TRYWAIT P0, [R0+URZ], R3 ;  /* 0x00000003000075a7 */ /* 0x0022a400080011ff */
[----:B--2---:R-:W-:Y:S05]  /*99c0*/  @!P0 NANOSLEEP.SYNCS 0x989680 ;  /* 0x009896800000895d */ /* 0x004fea0003900000 */
[----:B------:R-:W2:Y:S02]  /*99d0*/  @!P0 SYNCS.PHASECHK.TRANS64 P0, [R0+URZ], R3 ;  /* 0x00000003000085a7 */ /* 0x000ea400080010ff */
[----:B--2---:R-:W-:Y:S05]  /*99e0*/  @!P0 BRA `(.L_x_983) ;  /* 0xfffffffc00f08947 */ /* 0x004fea000383ffff */
[----:B------:R-:W-:Y:S05]  /*99f0*/  BRA `(.L_x_984) ;  /* 0xffffff8c009c7947 */ /* 0x000fea000383ffff */
.L_x_878:
[----:B------:R-:W-:-:S07]  /*9a00*/  MOV R0, UR4 ;  /* 0x0000000400007c02 */ /* 0x000fce0008000f00 */
.L_x_985:
[----:B-1----:R1:W2:Y:S02]  /*9a10*/  SYNCS.PHASECHK.TRANS64.TRYWAIT P0, [R0+URZ], R3 ;  /* 0x00000003000075a7 */ /* 0x0022a400080011ff */
[----:B--2---:R-:W-:Y:S05]  /*9a20*/  @!P0 NANOSLEEP.SYNCS 0x989680 ;  /* 0x009896800000895d */ /* 0x004fea0003900000 */
[----:B------:R-:W2:Y:S02]  /*9a30*/  @!P0 SYNCS.PHASECHK.TRANS64 P0, [R0+URZ], R3 ;  /* 0x00000003000085a7 */ /* 0x000ea400080010ff */
[----:B--2---:R-:W-:Y:S05]  /*9a40*/  @!P0 BRA `(.L_x_985) ;  /* 0xfffffffc00f08947 */ /* 0x004fea000383ffff */
[----:B------:R-:W-:Y:S05]  /*9a50*/  BRA `(.L_x_986) ;  /* 0xffffff8c00a87947 */ /* 0x000fea000383ffff */
.L_x_879:
[----:B------:R-:W-:-:S07]  /*9a60*/  MOV R0, UR4 ;  /* 0x0000000400007c02 */ /* 0x000fce0008000f00 */
.L_x_987:
[----:B-1----:R1:W2:Y:S02]  /*9a70*/  SYNCS.PHASECHK.TRANS64.TRYWAIT P0, [R0+URZ], R3 ;  /* 0x00000003000075a7 */ /* 0x0022a400080011ff */
[----:B--2---:R-:W-:Y:S05]  /*9a80*/  @!P0 NANOSLEEP.SYNCS 0x989680 ;  /* 0x009896800000895d */ /* 0x004fea0003900000 */
[----:B------:R-:W2:Y:S02]  /*9a90*/  @!P0 SYNCS.PHASECHK.TRANS64 P0, [R0+URZ], R3 ;  /* 0x00000003000085a7 */ /* 0x000ea400080010ff */
[----:B--2---:R-:W-:Y:S05]  /*9aa0*/  @!P0 BRA `(.L_x_987) ;  /* 0xfffffffc00f08947 */ /* 0x004fea000383ffff */
[----:B------:R-:W-:Y:S05]  /*9ab0*/  BRA `(.L_x_988) ;  /* 0xffffff8c00b47947 */ /* 0x000fea000383ffff */
.L_x_882:
[----:B-1----:R1:W2:Y:S02]  /*9ac0*/  SYNCS.PHASECHK.TRANS64.TRYWAIT P0, [R2+URZ+0x130], R4 ;  /* 0x00013004020075a7 */ /* 0x0022a400080011ff */
[----:B--2---:R-:W-:Y:S05]  /*9ad0*/  @!P0 NANOSLEEP.SYNCS 0x989680 ;  /* 0x009896800000895d */ /* 0x004fea0003900000 */
[----:B------:R-:W2:Y:S02]  /*9ae0*/  @!P0 SYNCS.PHASECHK.TRANS64 P0, [R2+URZ+0x130], R4 ;  /* 0x00013004020085a7 */ /* 0x000ea400080010ff */
[----:B--2---:R-:W-:Y:S05]  /*9af0*/  @!P0 BRA `(.L_x_882) ;  /* 0xfffffffc00f08947 */ /* 0x004fea000383ffff */
[----:B------:R-:W-:Y:S05]  /*9b00*/  BRA `(.L_x_989) ;  /* 0xffffff9000107947 */ /* 0x000fea000383ffff */
.L_x_883:
[----:B------:R-:W-:-:S07]  /*9b10*/  MOV R2, UR5 ;  /* 0x0000000500027c02 */ /* 0x000fce0008000f00 */
.L_x_990:
[----:B-1----:R1:W2:Y:S02]  /*9b20*/  SYNCS.PHASECHK.TRANS64.TRYWAIT P0, [R2+URZ+0xe0], R5 ;  /* 0x0000e005020075a7 */ /* 0x0022a400080011ff */
[----:B--2---:R-:W-:Y:S05]  /*9b30*/  @!P0 NANOSLEEP.SYNCS 0x989680 ;  /* 0x009896800000895d */ /* 0x004fea0003900000 */
[----:B------:R-:W2:Y:S02]  /*9b40*/  @!P0 SYNCS.PHASECHK.TRANS64 P0, [R2+URZ+0xe0], R5 ;  /* 0x0000e005020085a7 */ /* 0x000ea400080010ff */
[----:B--2---:R-:W-:Y:S05]  /*9b50*/  @!P0 BRA `(.L_x_990) ;  /* 0xfffffffc00f08947 */ /* 0x004fea000383ffff */
[----:B------:R-:W-:Y:S05]  /*9b60*/  BRA `(.L_x_991) ;  /* 0xffffff9000207947 */ /* 0x000fea000383ffff */
.L_x_884:
[----:B-1----:R1:W2:Y:S02]  /*9b70*/  SYNCS.PHASECHK.TRANS64.TRYWAIT P1, [R2+URZ+0xd0], R4 ;  /* 0x0000d004020075a7 */ /* 0x0022a400080211ff */
[----:B--2---:R-:W-:Y:S05]  /*9b80*/  @!P1 NANOSLEEP.SYNCS 0x989680 ;  /* 0x009896800000995d */ /* 0x004fea0003900000 */
[----:B------:R-:W2:Y:S02]  /*9b90*/  @!P1 SYNCS.PHASECHK.TRANS64 P1, [R2+URZ+0xd0], R4 ;  /* 0x0000d004020095a7 */ /* 0x000ea400080210ff */
[----:B--2---:R-:W-:Y:S05]  /*9ba0*/  @!P1 BRA `(.L_x_884) ;  /* 0xfffffffc00f09947 */ /* 0x004fea000383ffff */
[----:B------:R-:W-:Y:S05]  /*9bb0*/  BRA `(.L_x_992) ;  /* 0xffffff9000507947 */ /* 0x000fea000383ffff */
.L_x_887:
[----:B------:R-:W-:-:S07]  /*9bc0*/  MOV R0, UR5 ;  /* 0x0000000500007c02 */ /* 0x000fce0008000f00 */
.L_x_993:
[----:B-1----:R1:W2:Y:S02]  /*9bd0*/  SYNCS.PHASECHK.TRANS64.TRYWAIT P0, [R0+URZ+0xe0], R2 ;  /* 0x0000e002000075a7 */ /* 0x0022a400080011ff */
[----:B--2---:R-:W-:Y:S05]  /*9be0*/  @!P0 NANOSLEEP.SYNCS 0x989680 ;  /* 0x009896800000895d */ /* 0x004fea0003900000 */
[----:B------:R-:W2:Y:S02]  /*9bf0*/  @!P0 SYNCS.PHASECHK.TRANS64 P0, [R0+URZ+0xe0], R2 ;  /* 0x0000e002000085a7 */ /* 0x000ea400080010ff */
[----:B--2---:R-:W-:Y:S05]  /*9c00*/  @!P0 BRA `(.L_x_993) ;  /* 0xfffffffc00f08947 */ /* 0x004fea000383ffff */
[----:B------:R-:W-:Y:S05]  /*9c10*/  BRA `(.L_x_886) ;  /* 0xffffff9000a47947 */ /* 0x000fea000383ffff */
.L_x_896:
[----:B-1----:R-:W-:-:S04]  /*9c20*/  MOV R5, UR4 ;  /* 0x0000000400057c02 */ /* 0x002fc80008000f00 */
[----:B------:R1:W2:Y:S03]  /*9c30*/  SYNCS.PHASECHK.TRANS64.TRYWAIT P0, [R5+URZ+0x8], R6 ;  /* 0x00000806050075a7 */ /* 0x0002a600080011ff */
[----:B--2---:R-:W-:Y:S05]  /*9c40*/  @!P0 NANOSLEEP.SYNCS 0x989680 ;  /* 0x009896800000895d */ /* 0x004fea0003900000 */
[----:B------:R-:W2:Y:S02]  /*9c50*/  @!P0 SYNCS.PHASECHK.TRANS64 P0, [R5+URZ+0x8], R6 ;  /* 0x00000806050085a7 */ /* 0x000ea400080010ff */
[----:B--2---:R-:W-:Y:S05]  /*9c60*/  @!P0 BRA `(.L_x_896) ;  /* 0xfffffffc00ec8947 */ /* 0x004fea000383ffff */
[----:B------:R-:W-:Y:S05]  /*9c70*/  BRA `(.L_x_895) ;  /* 0xffffff9400587947 */ /* 0x000fea000383ffff */
.L_x_898:
[----:B------:R-:W-:Y:S01]  /*9c80*/  BSSY B0, `(.L_x_994) ;  /* 0x0000006000007945 */ /* 0x000fe20003800000 */
[----:B------:R-:W-:-:S07]  /*9c90*/  MOV R15, 0xffffffff ;  /* 0xffffffff000f7802 */ /* 0x000fce0000000f00 */
[----:B-1----:R-:W-:Y:S05]  /*9ca0*/  WARPSYNC.COLLECTIVE R15, `(.L_x_995) ;  /* 0x000000000f0c7348 */ /* 0x002fea0003c00000 */
[----:B------:R-:W-:Y:S02]  /*9cb0*/  ELECT P6, UR79, PT ;  /* 0x00000000004f782f */ /* 0x000fe400038c0000 */
[----:B------:R-:W-:Y:S01]  /*9cc0*/  MOV R14, UR79 ;  /* 0x0000004f000e7c02 */ /* 0x000fe20008000f00 */
[----:B-1----:R-:W-:Y:S10]  /*9cd0*/  ENDCOLLECTIVE ;  /* 0x000000000000791b */ /* 0x002ff40003800000 */
.L_x_995:
[----:B------:R-:W-:Y:S05]  /*9ce0*/  BSYNC B0 ;  /* 0x0000000000007941 */ /* 0x000fea0003800000 */
.L_x_994:
[----:B------:R-:W-:Y:S01]  /*9cf0*/  PLOP3.LUT P0, PT, P6, PT, PT, 0x80, 0x8 ;  /* 0x000000000008781c */ /* 0x000fe2000370f070 */
[----:B------:R-:W-:-:S12]  /*9d00*/  BRA `(.L_x_996) ;  /* 0xffffff9400847947 */ /* 0x000fd8000383ffff */
.L_x_900:
[----:B-1----:R-:W-:-:S04]  /*9d10*/  MOV R0, UR4 ;  /* 0x0000000400007c02 */ /* 0x002fc80008000f00 */
[----:B------:R1:W2:Y:S03]  /*9d20*/  SYNCS.PHASECHK.TRANS64.TRYWAIT P0, [R0+URZ+0x8], R4 ;  /* 0x00000804000075a7 */ /* 0x0002a600080011ff */
[----:B--2---:R-:W-:Y:S05]  /*9d30*/  @!P0 NANOSLEEP.SYNCS 0x989680 ;  /* 0x009896800000895d */ /* 0x004fea0003900000 */
[----:B------:R-:W2:Y:S02]  /*9d40*/  @!P0 SYNCS.PHASECHK.TRANS64 P0, [R0+URZ+0x8], R4 ;  /* 0x00000804000085a7 */ /* 0x000ea400080010ff */
[----:B--2---:R-:W-:Y:S05]  /*9d50*/  @!P0 BRA `(.L_x_900) ;  /* 0xfffffffc00ec8947 */ /* 0x004fea000383ffff */
[----:B------:R-:W-:Y:S05]  /*9d60*/  BRA `(.L_x_899) ;  /* 0xffffff9400887947 */ /* 0x000fea000383ffff */
.L_x_901:
[----:B-1----:R1:W2:Y:S02]  /*9d70*/  SYNCS.PHASECHK.TRANS64.TRYWAIT P0, [R0+URZ+0xd0], R4 ;  /* 0x0000d004000075a7 */ /* 0x0022a400080011ff */
[----:B--2---:R-:W-:Y:S05]  /*9d80*/  @!P0 NANOSLEEP.SYNCS 0x989680 ;  /* 0x009896800000895d */ /* 0x004fea0003900000 */
[----:B------:R-:W2:Y:S02]  /*9d90*/  @!P0 SYNCS.PHASECHK.TRANS64 P0, [R0+URZ+0xd0], R4 ;  /* 0x0000d004000085a7 */ /* 0x000ea400080010ff */
[----:B--2---:R-:W-:Y:S05]  /*9da0*/  @!P0 BRA `(.L_x_901) ;  /* 0xfffffffc00f08947 */ /* 0x004fea000383ffff */
[----:B------:R-:W-:Y:S05]  /*9db0*/  BRA `(.L_x_997) ;  /* 0xffffff9800747947 */ /* 0x000fea000383ffff */
.L_x_903:
[----:B------:R-:W-:-:S07]  /*9dc0*/  MOV R0, UR7 ;  /* 0x0000000700007c02 */ /* 0x000fce0008000f00 */
.L_x_998:
[----:B-1----:R1:W2:Y:S02]  /*9dd0*/  SYNCS.PHASECHK.TRANS64.TRYWAIT P0, [R0+URZ+0x110], R4 ;  /* 0x00011004000075a7 */ /* 0x0022a400080011ff */
[----:B--2---:R-:W-:Y:S05]  /*9de0*/  @!P0 NANOSLEEP.SYNCS 0x989680 ;  /* 0x009896800000895d */ /* 0x004fea0003900000 */
[----:B------:R-:W2:Y:S02]  /*9df0*/  @!P0 SYNCS.PHASECHK.TRANS64 P0, [R0+URZ+0x110], R4 ;  /* 0x00011004000085a7 */ /* 0x000ea400080010ff */
[----:B--2---:R-:W-:Y:S05]  /*9e00*/  @!P0 BRA `(.L_x_998) ;  /* 0xfffffffc00f08947 */ /* 0x004fea000383ffff */
[----:B------:R-:W-:Y:S05]  /*9e10*/  BRA `(.L_x_999) ;  /* 0xffffff9800c07947 */ /* 0x000fea000383ffff */
.L_x_906:
[----:B------:R-:W-:Y:S07]  /*9e20*/  MOV R0, UR6 ;  /* 0x0000000600007c02 */ /* 0x000fee0008000f00 */
.L_x_1000:
[----:B-1----:R1:W2:Y:S02]  /*9e30*/  SYNCS.PHASECHK.TRANS64.TRYWAIT P0, [R0+URZ], R4 ;  /* 0x00000004000075a7 */ /* 0x0022a400080011ff */
[----:B--2---:R-:W-:Y:S05]  /*9e40*/  @!P0 NANOSLEEP.SYNCS 0x989680 ;  /* 0x009896800000895d */ /* 0x004fea0003900000 */
[----:B------:R-:W2:Y:S02]  /*9e50*/  @!P0 SYNCS.PHASECHK.TRANS64 P0, [R0+URZ], R4 ;  /* 0x00000004000085a7 */ /* 0x000ea400080010ff */
[----:B--2---:R-:W-:Y:S05]  /*9e60*/  @!P0 BRA `(.L_x_1000) ;  /* 0xfffffffc00f08947 */ /* 0x004fea000383ffff */
[----:B------:R-:W-:Y:S05]  /*9e70*/  BRA `(.L_x_905) ;  /* 0xffffff9800d47947 */ /* 0x000fea000383ffff */
.L_x_910:
[----:B-1----:R-:W-:-:S07]  /*9e80*/  MOV R0, UR7 ;  /* 0x0000000700007c02 */ /* 0x002fce0008000f00 */
.L_x_1001:
[----:B-1----:R1:W2:Y:S02]  /*9e90*/  SYNCS.PHASECHK.TRANS64.TRYWAIT P0, [R0+URZ], R2 ;  /* 0x00000002000075a7 */ /* 0x0022a400080011ff */
[----:B--2---:R-:W-:Y:S05]  /*9ea0*/  @!P0 NANOSLEEP.SYNCS 0x989680 ;  /* 0x009896800000895d */ /* 0x004fea0003900000 */
[----:B------:R-:W2:Y:S02]  /*9eb0*/  @!P0 SYNCS.PHASECHK.TRANS64 P0, [R0+URZ], R2 ;  /* 0x00000002000085a7 */ /* 0x000ea400080010ff */
[----:B--2---:R-:W-:Y:S05]  /*9ec0*/  @!P0 BRA `(.L_x_1001) ;  /* 0xfffffffc00f08947 */ /* 0x004fea000383ffff */
[----:B------:R-:W-:Y:S05]  /*9ed0*/  BRA `(.L_x_1002) ;  /* 0xffffff9c00c87947 */ /* 0x000fea000383ffff */
.L_x_911:
[----:B------:R-:W-:-:S07]  /*9ee0*/  MOV R0, UR7 ;  /* 0x0000000700007c02 */ /* 0x000fce0008000f00 */
.L_x_1003:
[----:B-1----:R1:W2:Y:S02]  /*9ef0*/  SYNCS.PHASECHK.TRANS64.TRYWAIT P0, [R0+URZ], R3 ;  /* 0x00000003000075a7 */ /* 0x0022a400080011ff */
[----:B--2---:R-:W-:Y:S05]  /*9f00*/  @!P0 NANOSLEEP.SYNCS 0x989680 ;  /* 0x009896800000895d */ /* 0x004fea0003900000 */
[----:B------:R-:W2:Y:S02]  /*9f10*/  @!P0 SYNCS.PHASECHK.TRANS64 P0, [R0+URZ], R3 ;  /* 0x00000003000085a7 */ /* 0x000ea400080010ff */
[----:B--2---:R-:W-:Y:S05]  /*9f20*/  @!P0 BRA `(.L_x_1003) ;  /* 0xfffffffc00f08947 */ /* 0x004fea000383ffff */
[----:B------:R-:W-:Y:S05]  /*9f30*/  BRA `(.L_x_1004) ;  /* 0xffffff9c00d47947 */ /* 0x000fea000383ffff */
.L_x_912:
[----:B------:R-:W-:-:S07]  /*9f40*/  MOV R0, UR7 ;  /* 0x0000000700007c02 */ /* 0x000fce0008000f00 */
.L_x_1005:
[----:B-1----:R1:W2:Y:S02]  /*9f50*/  SYNCS.PHASECHK.TRANS64.TRYWAIT P0, [R0+URZ], R3 ;  /* 0x00000003000075a7 */ /* 0x0022a400080011ff */
[----:B--2---:R-:W-:Y:S05]  /*9f60*/  @!P0 NANOSLEEP.SYNCS 0x989680 ;  /* 0x009896800000895d */ /* 0x004fea0003900000 */
[----:B------:R-:W2:Y:S02]  /*9f70*/  @!P0 SYNCS.PHASECHK.TRANS64 P0, [R0+URZ], R3 ;  /* 0x00000003000085a7 */ /* 0x000ea400080010ff */
[----:B--2---:R-:W-:Y:S05]  /*9f80*/  @!P0 BRA `(.L_x_1005) ;  /* 0xfffffffc00f08947 */ /* 0x004fea000383ffff */
[----:B------:R-:W-:Y:S05]  /*9f90*/  BRA `(.L_x_1006) ;  /* 0xffffff9c00e07947 */ /* 0x000fea000383ffff */
.L_x_915:
[----:B------:R-:W-:-:S07]  /*9fa0*/  MOV R0, UR5 ;  /* 0x0000000500007c02 */ /* 0x000fce0008000f00 */
.L_x_1007:
[----:B-1----:R1:W2:Y:S02]  /*9fb0*/  SYNCS.PHASECHK.TRANS64.TRYWAIT P1, [R0+URZ+0x150], R2 ;  /* 0x00015002000075a7 */ /* 0x0022a400080211ff */
[----:B--2---:R-:W-:Y:S05]  /*9fc0*/  @!P1 NANOSLEEP.SYNCS 0x989680 ;  /* 0x009896800000995d */ /* 0x004fea0003900000 */
[----:B------:R-:W2:Y:S02]  /*9fd0*/  @!P1 SYNCS.PHASECHK.TRANS64 P1, [R0+URZ+0x150], R2 ;  /* 0x00015002000095a7 */ /* 0x000ea400080210ff */
[----:B--2---:R-:W-:Y:S05]  /*9fe0*/  @!P1 BRA `(.L_x_1007) ;  /* 0xfffffffc00f09947 */ /* 0x004fea000383ffff */
[----:B------:R-:W-:Y:S05]  /*9ff0*/  BRA `(.L_x_1008) ;  /* 0xffffffa0002c7947 */ /* 0x000fea000383ffff */
.L_x_920:
[----:B-1----:R1:W2:Y:S02]  /*a000*/  SYNCS.PHASECHK.TRANS64.TRYWAIT P0, [R8+URZ+0xd0], R0 ;  /* 0x0000d000080075a7 */ /* 0x0022a400080011ff */
[----:B--2---:R-:W-:Y:S05]  /*a010*/  @!P0 NANOSLEEP.SYNCS 0x989680 ;  /* 0x009896800000895d */ /* 0x004fea0003900000 */
[----:B------:R-:W2:Y:S02]  /*a020*/  @!P0 SYNCS.PHASECHK.TRANS64 P0, [R8+URZ+0xd0], R0 ;  /* 0x0000d000080085a7 */ /* 0x000ea400080010ff */
[----:B--2---:R-:W-:Y:S05]  /*a030*/  @!P0 BRA `(.L_x_920) ;  /* 0xfffffffc00f08947 */ /* 0x004fea000383ffff */
[----:B------:R-:W-:Y:S05]  /*a040*/  BRA `(.L_x_1009) ;  /* 0xffffffa400b87947 */ /* 0x000fea000383ffff */
.L_x_923:
[----:B-1----:R-:W-:Y:S07]  /*a050*/  MOV R0, UR30 ;  /* 0x0000001e00007c02 */ /* 0x002fee0008000f00 */
.L_x_1010:
[----:B-1----:R1:W2:Y:S02]  /*a060*/  SYNCS.PHASECHK.TRANS64.TRYWAIT P0, [R0+URZ+0xc8], R4 ;  /* 0x0000c804000075a7 */ /* 0x0022a400080011ff */
[----:B--2---:R-:W-:Y:S05]  /*a070*/  @!P0 NANOSLEEP.SYNCS 0x989680 ;  /* 0x009896800000895d */ /* 0x004fea0003900000 */
[----:B------:R-:W2:Y:S02]  /*a080*/  @!P0 SYNCS.PHASECHK.TRANS64 P0, [R0+URZ+0xc8], R4 ;  /* 0x0000c804000085a7 */ /* 0x000ea400080010ff */
[----:B--2---:R-:W-:Y:S05]  /*a090*/  @!P0 BRA `(.L_x_1010) ;  /* 0xfffffffc00f08947 */ /* 0x004fea000383ffff */
[----:B------:R-:W-:Y:S05]  /*a0a0*/  BRA `(.L_x_922) ;  /* 0xffffffa800f47947 */ /* 0x000fea000383ffff */
.L_x_924:
[----:B-1----:R-:W-:Y:S07]  /*a0b0*/  MOV R0, UR30 ;  /* 0x0000001e00007c02 */ /* 0x002fee0008000f00 */
.L_x_1011:
[----:B-1----:R1:W2:Y:S02]  /*a0c0*/  SYNCS.PHASECHK.TRANS64.TRYWAIT P0, [R0+URZ+0xa0], R2 ;  /* 0x0000a002000075a7 */ /* 0x0022a400080011ff */
[----:B--2---:R-:W-:Y:S05]  /*a0d0*/  @!P0 NANOSLEEP.SYNCS 0x989680 ;  /* 0x009896800000895d */ /* 0x004fea0003900000 */
[----:B------:R-:W2:Y:S02]  /*a0e0*/  @!P0 SYNCS.PHASECHK.TRANS64 P0, [R0+URZ+0xa0], R2 ;  /* 0x0000a002000085a7 */ /* 0x000ea400080010ff */
[----:B--2---:R-:W-:Y:S05]  /*a0f0*/  @!P0 BRA `(.L_x_1011) ;  /* 0xfffffffc00f08947 */ /* 0x004fea000383ffff */
[----:B------:R-:W-:Y:S05]  /*a100*/  BRA `(.L_x_1012) ;  /* 0xffffffa800f07947 */ /* 0x000fea000383ffff */
.L_x_925:
[----:B------:R-:W-:Y:S07]  /*a110*/  MOV R0, UR30 ;  /* 0x0000001e00007c02 */ /* 0x000fee0008000f00 */
.L_x_1013:
[----:B-1----:R1:W2:Y:S02]  /*a120*/  SYNCS.PHASECHK.TRANS64.TRYWAIT P0, [R0+URZ+0xa8], R2 ;  /* 0x0000a802000075a7 */ /* 0x0022a400080011ff */
[----:B--2---:R-:W-:Y:S05]  /*a130*/  @!P0 NANOSLEEP.SYNCS 0x989680 ;  /* 0x009896800000895d */ /* 0x004fea0003900000 */
[----:B------:R-:W2:Y:S02]  /*a140*/  @!P0 SYNCS.PHASECHK.TRANS64 P0, [R0+URZ+0xa8], R2 ;  /* 0x0000a802000085a7 */ /* 0x000ea400080010ff */
[----:B--2---:R-:W-:Y:S05]  /*a150*/  @!P0 BRA `(.L_x_1013) ;  /* 0xfffffffc00f08947 */ /* 0x004fea000383ffff */
[----:B------:R-:W-:Y:S05]  /*a160*/  BRA `(.L_x_1014) ;  /* 0xffffffac00187947 */ /* 0x000fea000383ffff */
.L_x_926:
[----:B------:R-:W-:Y:S07]  /*a170*/  MOV R0, UR30 ;  /* 0x0000001e00007c02 */ /* 0x000fee0008000f00 */
.L_x_1015:
[----:B-1----:R1:W2:Y:S02]  /*a180*/  SYNCS.PHASECHK.TRANS64.TRYWAIT P0, [R0+URZ+0xb0], R2 ;  /* 0x0000b002000075a7 */ /* 0x0022a400080011ff */
[----:B--2---:R-:W-:Y:S05]  /*a190*/  @!P0 NANOSLEEP.SYNCS 0x989680 ;  /* 0x009896800000895d */ /* 0x004fea0003900000 */
[----:B------:R-:W2:Y:S02]  /*a1a0*/  @!P0 SYNCS.PHASECHK.TRANS64 P0, [R0+URZ+0xb0], R2 ;  /* 0x0000b002000085a7 */ /* 0x000ea400080010ff */
[----:B--2---:R-:W-:Y:S05]  /*a1b0*/  @!P0 BRA `(.L_x_1015) ;  /* 0xfffffffc00f08947 */ /* 0x004fea000383ffff */
[----:B------:R-:W-:Y:S05]  /*a1c0*/  BRA `(.L_x_1016) ;  /* 0xffffffac00487947 */ /* 0x000fea000383ffff */
.L_x_927:
[----:B------:R-:W-:Y:S07]  /*a1d0*/  MOV R0, UR30 ;  /* 0x0000001e00007c02 */ /* 0x000fee0008000f00 */
.L_x_1017:
[----:B-1----:R1:W2:Y:S02]  /*a1e0*/  SYNCS.PHASECHK.TRANS64.TRYWAIT P0, [R0+URZ+0xb8], R2 ;  /* 0x0000b802000075a7 */ /* 0x0022a400080011ff */
[----:B--2---:R-:W-:Y:S05]  /*a1f0*/  @!P0 NANOSLEEP.SYNCS 0x989680 ;  /* 0x009896800000895d */ /* 0x004fea0003900000 */
[----:B------:R-:W2:Y:S02]  /*a200*/  @!P0 SYNCS.PHASECHK.TRANS64 P0, [R0+URZ+0xb8], R2 ;  /* 0x0000b802000085a7 */ /* 0x000ea400080010ff */
[----:B--2---:R-:W-:Y:S05]  /*a210*/  @!P0 BRA `(.L_x_1017) ;  /* 0xfffffffc00f08947 */ /* 0x004fea000383ffff */
[----:B------:R-:W-:Y:S05]  /*a220*/  BRA `(.L_x_1018) ;  /* 0xffffffac00707947 */ /* 0x000fea000383ffff */
.L_x_929:
[----:B------:R-:W-:-:S07]  /*a230*/  MOV R0, UR30 ;  /* 0x0000001e00007c02 */ /* 0x000fce0008000f00 */
.L_x_1019:
[----:B--2---:R2:W3:Y:S02]  /*a240*/  SYNCS.PHASECHK.TRANS64.TRYWAIT P0, [R0+URZ+0xa0], R2 ;  /* 0x0000a002000075a7 */ /* 0x0044e400080011ff */
[----:B---3--:R-:W-:Y:S05]  /*a250*/  @!P0 NANOSLEEP.SYNCS 0x989680 ;  /* 0x009896800000895d */ /* 0x008fea0003900000 */
[----:B------:R-:W3:Y:S02]  /*a260*/  @!P0 SYNCS.PHASECHK.TRANS64 P0, [R0+URZ+0xa0], R2 ;  /* 0x0000a002000085a7 */ /* 0x000ee400080010ff */
[----:B---3--:R-:W-:Y:S05]  /*a270*/  @!P0 BRA `(.L_x_1019) ;  /* 0xfffffffc00f08947 */ /* 0x008fea000383ffff */
[----:B------:R-:W-:Y:S05]  /*a280*/  BRA `(.L_x_1020) ;  /* 0xffffffac00c07947 */ /* 0x000fea000383ffff */
.L_x_930:
[----:B--2---:R-:W-:-:S07]  /*a290*/  MOV R0, UR30 ;  /* 0x0000001e00007c02 */ /* 0x004fce0008000f00 */
.L_x_1021:
[----:B--2---:R2:W3:Y:S02]  /*a2a0*/  SYNCS.PHASECHK.TRANS64.TRYWAIT P0, [R0+URZ+0xa8], R2 ;  /* 0x0000a802000075a7 */ /* 0x0044e400080011ff */
[----:B---3--:R-:W-:Y:S05]  /*a2b0*/  @!P0 NANOSLEEP.SYNCS 0x989680 ;  /* 0x009896800000895d */ /* 0x008fea0003900000 */
[----:B------:R-:W3:Y:S02]  /*a2c0*/  @!P0 SYNCS.PHASECHK.TRANS64 P0, [R0+URZ+0xa8], R2 ;  /* 0x0000a802000085a7 */ /* 0x000ee400080010ff */
[----:B---3--:R-:W-:Y:S05]  /*a2d0*/  @!P0 BRA `(.L_x_1021) ;  /* 0xfffffffc00f08947 */ /* 0x008fea000383ffff */
[----:B------:R-:W-:Y:S05]  /*a2e0*/  BRA `(.L_x_1022) ;  /* 0xffffffac00b07947 */ /* 0x000fea000383ffff */
.L_x_931:
[----:B--2---:R-:W-:-:S07]  /*a2f0*/  MOV R0, UR30 ;  /* 0x0000001e00007c02 */ /* 0x004fce0008000f00 */
.L_x_1023:
[----:B--2---:R2:W3:Y:S02]  /*a300*/  SYNCS.PHASECHK.TRANS64.TRYWAIT P0, [R0+URZ+0xb0], R2 ;  /* 0x0000b002000075a7 */ /* 0x0044e400080011ff */
[----:B---3--:R-:W-:Y:S05]  /*a310*/  @!P0 NANOSLEEP.SYNCS 0x989680 ;  /* 0x009896800000895d */ /* 0x008fea0003900000 */
[----:B------:R-:W3:Y:S02]  /*a320*/  @!P0 SYNCS.PHASECHK.TRANS64 P0, [R0+URZ+0xb0], R2 ;  /* 0x0000b002000085a7 */ /* 0x000ee400080010ff */
[----:B---3--:R-:W-:Y:S05]  /*a330*/  @!P0 BRA `(.L_x_1023) ;  /* 0xfffffffc00f08947 */ /* 0x008fea000383ffff */
[----:B------:R-:W-:Y:S05]  /*a340*/  BRA `(.L_x_1024) ;  /* 0xffffffac00a07947 */ /* 0x000fea000383ffff */
.L_x_933:
[----:B-1----:R1:W2:Y:S02]  /*a350*/  SYNCS.PHASECHK.TRANS64.TRYWAIT P0, [R3+URZ+0xd0], R0 ;  /* 0x0000d000030075a7 */ /* 0x0022a400080011ff */
[----:B--2---:R-:W-:Y:S05]  /*a360*/  @!P0 NANOSLEEP.SYNCS 0x989680 ;  /* 0x009896800000895d */ /* 0x004fea0003900000 */
[----:B------:R-:W2:Y:S02]  /*a370*/  @!P0 SYNCS.PHASECHK.TRANS64 P0, [R3+URZ+0xd0], R0 ;  /* 0x0000d000030085a7 */ /* 0x000ea400080010ff */
[----:B--2---:R-:W-:Y:S05]  /*a380*/  @!P0 BRA `(.L_x_933) ;  /* 0xfffffffc00f08947 */ /* 0x004fea000383ffff */
[----:B------:R-:W-:Y:S05]  /*a390*/  BRA `(.L_x_1025) ;  /* 0xffffffb000507947 */ /* 0x000fea000383ffff */
.L_x_940:
[----:B-1----:R-:W-:Y:S04]  /*a3a0*/  MOV R2, UR56 ;  /* 0x0000003800027c02 */ /* 0x002fe80008000f00 */
[----:B------:R1:W2:Y:S03]  /*a3b0*/  SYNCS.PHASECHK.TRANS64.TRYWAIT P0, [R2+URZ+0x80], R3 ;  /* 0x00008003020075a7 */ /* 0x0002a600080011ff */
[----:B--2---:R-:W-:Y:S05]  /*a3c0*/  @!P0 NANOSLEEP.SYNCS 0x989680 ;  /* 0x009896800000895d */ /* 0x004fea0003900000 */
[----:B------:R-:W2:Y:S02]  /*a3d0*/  @!P0 SYNCS.PHASECHK.TRANS64 P0, [R2+URZ+0x80], R3 ;  /* 0x00008003020085a7 */ /* 0x000ea400080010ff */
[----:B--2---:R-:W-:Y:S05]  /*a3e0*/  @!P0 BRA `(.L_x_940) ;  /* 0xfffffffc00ec8947 */ /* 0x004fea000383ffff */
[----:B------:R-:W-:Y:S05]  /*a3f0*/  BRA `(.L_x_939) ;  /* 0xffffffb800987947 */ /* 0x000fea000383ffff */
.L_x_942:
[----:B-1----:R1:W3:Y:S02]  /*a400*/  SYNCS.PHASECHK.TRANS64.TRYWAIT P1, [R82+URZ+0xf0], R0 ;  /* 0x0000f000520075a7 */ /* 0x0022e400080211ff */
[----:B---3--:R-:W-:Y:S05]  /*a410*/  @!P1 NANOSLEEP.SYNCS 0x989680 ;  /* 0x009896800000995d */ /* 0x008fea0003900000 */
[----:B------:R-:W3:Y:S02]  /*a420*/  @!P1 SYNCS.PHASECHK.TRANS64 P1, [R82+URZ+0xf0], R0 ;  /* 0x0000f000520095a7 */ /* 0x000ee400080210ff */
[----:B---3--:R-:W-:Y:S05]  /*a430*/  @!P1 BRA `(.L_x_942) ;  /* 0xfffffffc00f09947 */ /* 0x008fea000383ffff */
[----:B------:R-:W-:Y:S05]  /*a440*/  BRA `(.L_x_941) ;  /* 0xffffffb800b47947 */ /* 0x000fea000383ffff */
.L_x_950:
[----:B--2---:R2:W3:Y:S02]  /*a450*/  SYNCS.PHASECHK.TRANS64.TRYWAIT P0, [R2+URZ+0x80], R0 ;  /* 0x00008000020075a7 */ /* 0x0044e400080011ff */
[----:B---3--:R-:W-:Y:S05]  /*a460*/  @!P0 NANOSLEEP.SYNCS 0x989680 ;  /* 0x009896800000895d */ /* 0x008fea0003900000 */
[----:B------:R-:W3:Y:S02]  /*a470*/  @!P0 SYNCS.PHASECHK.TRANS64 P0, [R2+URZ+0x80], R0 ;  /* 0x00008000020085a7 */ /* 0x000ee400080010ff */
[----:B---3--:R-:W-:Y:S05]  /*a480*/  @!P0 BRA `(.L_x_950) ;  /* 0xfffffffc00f08947 */ /* 0x008fea000383ffff */
[----:B------:R-:W-:Y:S05]  /*a490*/  BRA `(.L_x_949) ;  /* 0xffffffc800007947 */ /* 0x000fea000383ffff */
.L_x_957:
[----:B--2---:R2:W3:Y:S02]  /*a4a0*/  SYNCS.PHASECHK.TRANS64.TRYWAIT P0, [R2+URZ+0x80], R0 ;  /* 0x00008000020075a7 */ /* 0x0044e400080011ff */
[----:B---3--:R-:W-:Y:S05]  /*a4b0*/  @!P0 NANOSLEEP.SYNCS 0x989680 ;  /* 0x009896800000895d */ /* 0x008fea0003900000 */
[----:B------:R-:W3:Y:S02]  /*a4c0*/  @!P0 SYNCS.PHASECHK.TRANS64 P0, [R2+URZ+0x80], R0 ;  /* 0x00008000020085a7 */ /* 0x000ee400080010ff */
[----:B---3--:R-:W-:Y:S05]  /*a4d0*/  @!P0 BRA `(.L_x_957) ;  /* 0xfffffffc00f08947 */ /* 0x008fea000383ffff */
[----:B------:R-:W-:Y:S05]  /*a4e0*/  BRA `(.L_x_956) ;  /* 0xffffffd4005c7947 */ /* 0x000fea000383ffff */
.L_x_964:
[----:B--2---:R2:W3:Y:S02]  /*a4f0*/  SYNCS.PHASECHK.TRANS64.TRYWAIT P0, [R2+URZ+0x80], R0 ;  /* 0x00008000020075a7 */ /* 0x0044e400080011ff */
[----:B---3--:R-:W-:Y:S05]  /*a500*/  @!P0 NANOSLEEP.SYNCS 0x989680 ;  /* 0x009896800000895d */ /* 0x008fea0003900000 */
[----:B------:R-:W3:Y:S02]  /*a510*/  @!P0 SYNCS.PHASECHK.TRANS64 P0, [R2+URZ+0x80], R0 ;  /* 0x00008000020085a7 */ /* 0x000ee400080010ff */
[----:B---3--:R-:W-:Y:S05]  /*a520*/  @!P0 BRA `(.L_x_964) ;  /* 0xfffffffc00f08947 */ /* 0x008fea000383ffff */
[----:B------:R-:W-:Y:S05]  /*a530*/  BRA `(.L_x_963) ;  /* 0xffffffe000b47947 */ /* 0x000fea000383ffff */
        .weak           $__internal_6_$__cuda_sm10x_tcgen05_guardrail_trap_col_being_dealloced_not_returned_by_alloc
        .type           $__internal_6_$__cuda_sm10x_tcgen05_guardrail_trap_col_being_dealloced_not_returned_by_alloc,@function
        .size           $__internal_6_$__cuda_sm10x_tcgen05_guardrail_trap_col_being_dealloced_not_returned_by_alloc,($__internal_7_$__cuda_sm10x_tcgen05_guardrail_trap_phase_invalid_during_alloc - $__internal_6_$__cuda_sm10x_tcgen05_guardrail_trap_col_being_dealloced_not_returned_by_alloc)
$__internal_6_$__cuda_sm10x_tcgen05_guardrail_trap_col_being_dealloced_not_returned_by_alloc:
[----:B------:R-:W-:Y:S05]  /*a540*/  BPT.TRAP 0x1 ;  /* 0x000000040000795c */ /* 0x000fea0000300000 */
[----:B------:R-:W-:-:S04]  /*a550*/  HFMA2 R3, -RZ, RZ, 0, 0 ;  /* 0x00000000ff037431 */ /* 0x000fc800000001ff */
[----:B------:R-:W-:Y:S05]  /*a560*/  RET.REL.NODEC R2 `(_ZN7cutlass13device_kernelINS_4gemm6kernel13GemmUniversalIN4cute5tupleIJiiiiEEENS1_10collective13CollectiveMmaINS1_35MainloopSm100TmaUmmaWarpSpecializedILi8ELi2ELi4ENS5_IJNS4_1CILi2EEESB_NSA_ILi1EEEEEEEENS5_IJNSA_ILi256EEENSA_ILi128EEENSA_ILi64EEEEEENS_6half_tENS5_IJlSC_lEEESJ_SK_NS4_8TiledMMAINS4_8MMA_AtomIJNS4_26SM100_MMA_F16BF16_2x1SM_SSISJ_SJ_fLi256ELi128ELNS4_4UMMA5MajorE0ELSP_0ELNSO_7ScaleInE0ELSQ_0EEEEEENS4_6LayoutINS5_IJSC_SC_SC_EEENS5_IJNSA_ILi0EEESV_SV_EEEEENS5_IJNS4_10UnderscoreESY_SY_EEEEENS4_28SM100_TMA_2SM_LOAD_MULTICASTENS4_14ComposedLayoutINS4_7SwizzleILi3ELi4ELi3EEENS4_18smem_ptr_flag_bitsILi16EEENST_INS5_IJNSA_ILi8EEESH_EEENS5_IJSH_SC_EEEEEEEvNS4_8identityENS4_18SM100_TMA_2SM_LOADES1B_vS1C_EENS_8epilogue10collective18CollectiveEpilogueINS1F_23Sm100TmaWarpSpecializedILi4ELi2ELi32ELb1ELb0EEEJNS5_IJSG_SG_SH_EEENS5_IJNST_ISG_SC_EENST_INSA_ILi32EEESC_EEEEESJ_NS5_IJSC_llEEESJ_S1P_NS1F_6fusion15Sm90TreeVisitorINS1Q_11Sm90ComputeINS_24homogeneous_multiply_addESJ_fLNS_15FloatRoundStyleE2EvEEJNS1Q_19Sm90ScalarBroadcastIfSW_Li1ENS_10multipliesEEENS1Q_12Sm90SrcFetchISJ_EENS1R_INS1S_IS1X_ffLS1U_2EvEEJS1Y_NS1Q_12Sm90AccFetchEEEEEEENS4_5SM1004TMEM4LOAD26SM100_TMEM_LOAD_16dp256b4xENS4_13SM90_TMA_LOADENS12_IS14_S16_NST_INS5_IJSH_S17_EEENS5_IJSC_SH_EEEEEEENS4_17SM75_U16x8_LDSM_TENS4_14SM90_TMA_STOREES2D_NS4_17SM90_U16x8_STSM_TENS4_39AutoVectorizingCopyWithAssumedAlignmentILi128EEEEEEvvEEEEvNT_6ParamsE) ;  /* 0xffffff5802a47950 */ /* 0x000fea0003c3ffff */
        .weak           $__internal_7_$__cuda_sm10x_tcgen05_guardrail_trap_phase_invalid_during_alloc
        .type           $__internal_7_$__cuda_sm10x_tcgen05_guardrail_trap_phase_invalid_during_alloc,@function
        .size           $__internal_7_$__cuda_sm10x_tcgen05_guardrail_trap_phase_invalid_during_alloc,($__internal_8_$__cuda_sm10x_tcgen05_guardrail_trap_unallocated_columns_being_dealloced - $__internal_7_$__cuda_sm10x_tcgen05_guardrail_trap_phase_invalid_during_alloc)
$__internal_7_$__cuda_sm10x_tcgen05_guardrail_trap_phase_invalid_during_alloc:
[----:B------:R-:W-:Y:S05]  /*a570*/  BPT.TRAP 0x1 ;  /* 0x000000040000795c */ /* 0x000fea0000300000 */
[----:B------:R-:W-:-:S04]  /*a580*/  MOV R5, 0x0 ;  /* 0x0000000000057802 */ /* 0x000fc80000000f00 */
[----:B------:R-:W-:Y:S05]  /*a590*/  RET.REL.NODEC R4 `(_ZN7cutlass13device_kernelINS_4gemm6kernel13GemmUniversalIN4cute5tupleIJiiiiEEENS1_10collective13CollectiveMmaINS1_35MainloopSm100TmaUmmaWarpSpecializedILi8ELi2ELi4ENS5_IJNS4_1CILi2EEESB_NSA_ILi1EEEEEEEENS5_IJNSA_ILi256EEENSA_ILi128EEENSA_ILi64EEEEEENS_6half_tENS5_IJlSC_lEEESJ_SK_NS4_8TiledMMAINS4_8MMA_AtomIJNS4_26SM100_MMA_F16BF16_2x1SM_SSISJ_SJ_fLi256ELi128ELNS4_4UMMA5MajorE0ELSP_0ELNSO_7ScaleInE0ELSQ_0EEEEEENS4_6LayoutINS5_IJSC_SC_SC_EEENS5_IJNSA_ILi0EEESV_SV_EEEEENS5_IJNS4_10UnderscoreESY_SY_EEEEENS4_28SM100_TMA_2SM_LOAD_MULTICASTENS4_14ComposedLayoutINS4_7SwizzleILi3ELi4ELi3EEENS4_18smem_ptr_flag_bitsILi16EEENST_INS5_IJNSA_ILi8EEESH_EEENS5_IJSH_SC_EEEEEEEvNS4_8identityENS4_18SM100_TMA_2SM_LOADES1B_vS1C_EENS_8epilogue10collective18CollectiveEpilogueINS1F_23Sm100TmaWarpSpecializedILi4ELi2ELi32ELb1ELb0EEEJNS5_IJSG_SG_SH_EEENS5_IJNST_ISG_SC_EENST_INSA_ILi32EEESC_EEEEESJ_NS5_IJSC_llEEESJ_S1P_NS1F_6fusion15Sm90TreeVisitorINS1Q_11Sm90ComputeINS_24homogeneous_multiply_addESJ_fLNS_15FloatRoundStyleE2EvEEJNS1Q_19Sm90ScalarBroadcastIfSW_Li1ENS_10multipliesEEENS1Q_12Sm90SrcFetchISJ_EENS1R_INS1S_IS1X_ffLS1U_2EvEEJS1Y_NS1Q_12Sm90AccFetchEEEEEEENS4_5SM1004TMEM4LOAD26SM100_TMEM_LOAD_16dp256b4xENS4_13SM90_TMA_LOADENS12_IS14_S16_NST_INS5_IJSH_S17_EEENS5_IJSC_SH_EEEEEEENS4_17SM75_U16x8_LDSM_TENS4_14SM90_TMA_STOREES2D_NS4_17SM90_U16x8_STSM_TENS4_39AutoVectorizingCopyWithAssumedAlignmentILi128EEEEEEvvEEEEvNT_6ParamsE) ;  /* 0xffffff5804987950 */ /* 0x000fea0003c3ffff */
        .weak           $__internal_8_$__cuda_sm10x_tcgen05_guardrail_trap_unallocated_columns_being_dealloced
        .type           $__internal_8_$__cuda_sm10x_tcgen05_guardrail_trap_unallocated_columns_being_dealloced,@function
        .size           $__internal_8_$__cuda_sm10x_tcgen05_guardrail_trap_unallocated_columns_being_dealloced,(.L_x_2128 - $__internal_8_$__cuda_sm10x_tcgen05_guardrail_trap_unallocated_columns_being_dealloced)
$__internal_8_$__cuda_sm10x_tcgen05_guardrail_trap_unallocated_columns_being_dealloced:
[----:B------:R-:W-:Y:S05]  /*a5a0*/  BPT.TRAP 0x1 ;  /* 0x000000040000795c */ /* 0x000fea0000300000 */
[----:B------:R-:W-:-:S04]  /*a5b0*/  HFMA2 R3, -RZ, RZ, 0, 0 ;  /* 0x00000000ff037431 */ /* 0x000fc800000001ff */
[----:B------:R-:W-:Y:S05]  /*a5c0*/  RET.REL.NODEC R2 `(_ZN7cutlass13device_kernelINS_4gemm6kernel13GemmUniversalIN4cute5tupleIJiiiiEEENS1_10collective13CollectiveMmaINS1_35MainloopSm100TmaUmmaWarpSpecializedILi8ELi2ELi4ENS5_IJNS4_1CILi2EEESB_NSA_ILi1EEEEEEEENS5_IJNSA_ILi256EEENSA_ILi128EEENSA_ILi64EEEEEENS_6half_tENS5_IJlSC_lEEESJ_SK_NS4_8TiledMMAINS4_8MMA_AtomIJNS4_26SM100_MMA_F16BF16_2x1SM_SSISJ_SJ_fLi256ELi128ELNS4_4UMMA5MajorE0ELSP_0ELNSO_7ScaleInE0ELSQ_0EEEEEENS4_6LayoutINS5_IJSC_SC_SC_EEENS5_IJNSA_ILi0EEESV_SV_EEEEENS5_IJNS4_10UnderscoreESY_SY_EEEEENS4_28SM100_TMA_2SM_LOAD_MULTICASTENS4_14ComposedLayoutINS4_7SwizzleILi3ELi4ELi3EEENS4_18smem_ptr_flag_bitsILi16EEENST_INS5_IJNSA_ILi8EEESH_EEENS5_IJSH_SC_EEEEEEEvNS4_8identityENS4_18SM100_TMA_2SM_LOADES1B_vS1C_EENS_8epilogue10collective18CollectiveEpilogueINS1F_23Sm100TmaWarpSpecializedILi4ELi2ELi32ELb1ELb0EEEJNS5_IJSG_SG_SH_EEENS5_IJNST_ISG_SC_EENST_INSA_ILi32EEESC_EEEEESJ_NS5_IJSC_llEEESJ_S1P_NS1F_6fusion15Sm90TreeVisitorINS1Q_11Sm90ComputeINS_24homogeneous_multiply_addESJ_fLNS_15FloatRoundStyleE2EvEEJNS1Q_19Sm90ScalarBroadcastIfSW_Li1ENS_10multipliesEEENS1Q_12Sm90SrcFetchISJ_EENS1R_INS1S_IS1X_ffLS1U_2EvEEJS1Y_NS1Q_12Sm90AccFetchEEEEEEENS4_5SM1004TMEM4LOAD26SM100_TMEM_LOAD_16dp256b4xENS4_13SM90_TMA_LOADENS12_IS14_S16_NST_INS5_IJSH_S17_EEENS5_IJSC_SH_EEEEEEENS4_17SM75_U16x8_LDSM_TENS4_14SM90_TMA_STOREES2D_NS4_17SM90_U16x8_STSM_TENS4_39AutoVectorizingCopyWithAssumedAlignmentILi128EEEEEEvvEEEEvNT_6ParamsE) ;  /* 0xffffff58028c7950 */ /* 0x000fea0003c3ffff */
.L_x_1026:
        /* <DEDUP_REMOVED lines=11> */
.L_x_2128:


//--------------------- .text._ZN7cutlass13device_kernelINS_4gemm6kernel13GemmUniversalIN4cute5tupleIJiiiiEEENS1_10collective13CollectiveMmaINS1_35MainloopSm100TmaUmmaWarpSpecializedILi9ELi2ELi4ENS5_IJNS4_1CILi2EEESB_NSA_ILi1EEEEEEEENS5_IJNSA_ILi256EEENSA_ILi128EEENSA_ILi64EEEEEENS_6half_tENS5_IJlSC_lEEESJ_SK_NS4_8TiledMMAINS4_8MMA_AtomIJNS4_26SM100_MMA_F16BF16_2x1SM_SSISJ_SJ_fLi256ELi128ELNS4_4UMMA5MajorE0ELSP_0ELNSO_7ScaleInE0ELSQ_0EEEEEENS4_6LayoutINS5_IJSC_SC_SC_EEENS5_IJNSA_ILi0EEESV_SV_EEEEENS5_IJNS4_10UnderscoreESY_SY_EEEEENS4_28SM100_TMA_2SM_LOAD_MULTICASTENS4_14ComposedLayoutINS4_7SwizzleILi3ELi4ELi3EEENS4_18smem_ptr_flag_bitsILi16EEENST_INS5_IJNSA_ILi8EEESH_EEENS5_IJSH_SC_EEEEEEEvNS4_8identityENS4_18SM100_TMA_2SM_LOADES1B_vS1C_EENS_8epilogue10collective18CollectiveEpilogueINS1F_26Sm100NoSmemWarpSpecializedEJNS5_IJSG_SH_EEESJ_NS5_IJSC_llEEESJ_S1K_NS1F_6fusion15FusionCallbacksIS1I_NS1L_17LinearCombinationISJ_fSJ_fLNS_15FloatRoundStyleE2EEENS5_IJSG_SG_SH_EEES1J_JEEENS4_5SM1004TMEM4LOAD26SM100_TMEM_LOAD_16dp256b8xES17_S17_EEEvvEEEEvNT_6ParamsE --------------------------
	.section	.text._ZN7cutlass13device_kernelINS_4gemm6kernel13GemmUniversalIN4cute5tupleIJiiiiEEENS1_10collective13CollectiveMmaINS1_35MainloopSm100TmaUmmaWarpSpecializedILi9ELi2ELi4ENS5_IJNS4_1CILi2EEESB_NSA_ILi1EEEEEEEENS5_IJNSA_ILi256EEENSA_ILi128EEENSA_ILi64EEEEEENS_6half_tENS5_IJlSC_lEEESJ_SK_NS4_8TiledMMAINS4_8MMA_AtomIJNS4_26SM100_MMA_F16BF16_2x1SM_SSISJ_SJ_fLi256ELi128ELNS4_4UMMA5MajorE0ELSP_0ELNSO_7ScaleInE0ELSQ_0EEEEEENS4_6LayoutINS5_IJSC_SC_SC_EEENS5_IJNSA_ILi0EEESV_SV_EEEEENS5_IJNS4_10UnderscoreESY_SY_EEEEENS4_28SM100_TMA_2SM_LOAD_MULTICASTENS4_14ComposedLayoutINS4_7SwizzleILi3ELi4ELi3EEENS4_18smem_ptr_flag_bitsILi16EEENST_INS5_IJNSA_ILi8EEESH_EEENS5_IJSH_SC_EEEEEEEvNS4_8identityENS4_18SM100_TMA_2SM_LOADES1B_vS1C_EENS_8epilogue10collective18CollectiveEpilogueINS1F_26Sm100NoSmemWarpSpecializedEJNS5_IJSG_SH_EEESJ_NS5_IJSC_llEEESJ_S1K_NS1F_6fusion15FusionCallbacksIS1I_NS1L_17LinearCombinationISJ_fSJ_fLNS_15FloatRoundStyleE2EEENS5_IJSG_SG_SH_EEES1J_JEEENS4_5SM1004TMEM4LOAD26SM100_TMEM_LOAD_16dp256b8xES17_S17_EEEvvEEEEvNT_6ParamsE,"ax",@progbits
	.align	128
.text._ZN7cutlass13device_kernelINS_4gemm6kernel13GemmUniversalIN4cute5tupleIJiiiiEEENS1_10collective13CollectiveMmaINS1_35MainloopSm100TmaUmmaWarpSpecializedILi9ELi2ELi4ENS5_IJNS4_1CILi2EEESB_NSA_ILi1EEEEEEEENS5_IJNSA_ILi256EEENSA_ILi128EEENSA_ILi64EEEEEENS_6half_tENS5_IJlSC_lEEESJ_SK_NS4_8TiledMMAINS4_8MMA_AtomIJNS4_26SM100_MMA_F16BF16_2x1SM_SSISJ_SJ_fLi256ELi128ELNS4_4UMMA5MajorE0ELSP_0ELNSO_7ScaleInE0ELSQ_0EEEEEENS4_6LayoutINS5_IJSC_SC_SC_EEENS5_IJNSA_ILi0EEESV_SV_EEEEENS5_IJNS4_10UnderscoreESY_SY_EEEEENS4_28SM100_TMA_2SM_LOAD_MULTICASTENS4_14ComposedLayoutINS4_7SwizzleILi3ELi4ELi3EEENS4_18smem_ptr_flag_bitsILi16EEENST_INS5_IJNSA_ILi8EEESH_EEENS5_IJSH_SC_EEEEEEEvNS4_8identityENS4_18SM100_TMA_2SM_LOADES1B_vS1C_EENS_8epilogue10collective18CollectiveEpilogueINS1F_26Sm100NoSmemWarpSpecializedEJNS5_IJSG_SH_EEESJ_NS5_IJSC_llEEESJ_S1K_NS1F_6fusion15FusionCallbacksIS1I_NS1L_17LinearCombinationISJ_fSJ_fLNS_15FloatRoundStyleE2EEENS5_IJSG_SG_SH_EEES1J_JEEENS4_5SM1004TMEM4LOAD26SM100_TMEM_LOAD_16dp256b8xES17_S17_EEEvvEEEEvNT_6ParamsE:
        .type           _ZN7cutlass13device_kernelINS_4gemm6kernel13GemmUniversalIN4cute5tupleIJiiiiEEENS1_10collective13CollectiveMmaINS1_35MainloopSm100TmaUmmaWarpSpecializedILi9ELi2ELi4ENS5_IJNS4_1CILi2EEESB_NSA_ILi1EEEEEEEENS5_IJNSA_ILi256EEENSA_ILi128EEENSA_ILi64EEEEEENS_6half_tENS5_IJlSC_lEEESJ_SK_NS4_8TiledMMAINS4_8MMA_AtomIJNS4_26SM100_MMA_F16BF16_2x1SM_SSISJ_SJ_fLi256ELi128ELNS4_4UMMA5MajorE0ELSP_0ELNSO_7ScaleInE0ELSQ_0EEEEEENS4_6LayoutINS5_IJSC_SC_SC_EEENS5_IJNSA_ILi0EEESV_SV_EEEEENS5_IJNS4_10UnderscoreESY_SY_EEEEENS4_28SM100_TMA_2SM_LOAD_MULTICASTENS4_14ComposedLayoutINS4_7SwizzleILi3ELi4ELi3EEENS4_18smem_ptr_flag_bitsILi16EEENST_INS5_IJNSA_ILi8EEESH_EEENS5_IJSH_SC_EEEEEEEvNS4_8identityENS4_18SM100_TMA_2SM_LOADES1B_vS1C_EENS_8epilogue10collective18CollectiveEpilogueINS1F_26Sm100NoSmemWarpSpecializedEJNS5_IJSG_SH_EEESJ_NS5_IJSC_llEEESJ_S1K_NS1F_6fusion15FusionCallbacksIS1I_NS1L_17LinearCombinationISJ_fSJ_fLNS_15FloatRoundStyleE2EEENS5_IJSG_SG_SH_EEES1J_JEEENS4_5SM1004TMEM4LOAD26SM100_TMEM_LOAD_16dp256b8xES17_S17_EEEvvEEEEvNT_6ParamsE,@function
        .size           _ZN7cutlass13device_kernelINS_4gemm6kernel13GemmUniversalIN4cute5tupleIJiiiiEEENS1_10collective13CollectiveMmaINS1_35MainloopSm100TmaUmmaWarpSpecializedILi9ELi2ELi4ENS5_IJNS4_1CILi2EEESB_NSA_ILi1EEEEEEEENS5_IJNSA_ILi256EEENSA_ILi128EEENSA_ILi64EEEEEENS_6half_tENS5_IJlSC_lEEESJ_SK_NS4_8TiledMMAINS4_8MMA_AtomIJNS4_26SM100_MMA_F16BF16_2x1SM_SSISJ_SJ_fLi256ELi128ELNS4_4UMMA5MajorE0ELSP_0ELNSO_7ScaleInE0ELSQ_0EEEEEENS4_6LayoutINS5_IJSC_SC_SC_EEENS5_IJNSA_ILi0EEESV_SV_EEEEENS5_IJNS4_10UnderscoreESY_SY_EEEEENS4_28SM100_TMA_2SM_LOAD_MULTICASTENS4_14ComposedLayoutINS4_7SwizzleILi3ELi4ELi3EEENS4_18smem_ptr_flag_bitsILi16EEENST_INS5_IJNSA_ILi8EEESH_EEENS5_IJSH_SC_EEEEEEEvNS4_8identityENS4_18SM100_TMA_2SM_LOADES1B_vS1C_EENS_8epilogue10collective18CollectiveEpilogueINS1F_26Sm100NoSmemWarpSpecializedEJNS5_IJSG_SH_EEESJ_NS5_IJSC_llEEESJ_S1K_NS1F_6fusion15FusionCallbacksIS1I_NS1L_17LinearCombinationISJ_fSJ_fLNS_15FloatRoundStyleE2EEENS5_IJSG_SG_SH_EEES1J_JEEENS4_5SM1004TMEM4LOAD26SM100_TMEM_LOAD_16dp256b8xES17_S17_EEEvvEEEEvNT_6ParamsE,(.L_x_2132 - _ZN7cutlass13device_kernelINS_4gemm6kernel13GemmUniversalIN4cute5tupleIJiiiiEEENS1_10collective13CollectiveMmaINS1_35MainloopSm100TmaUmmaWarpSpecializedILi9ELi2ELi4ENS5_IJNS4_1CILi2EEESB_NSA_ILi1EEEEEEEENS5_IJNSA_ILi256EEENSA_ILi128EEENSA_ILi64EEEEEENS_6half_tENS5_IJlSC_lEEESJ_SK_NS4_8TiledMMAINS4_8MMA_AtomIJNS4_26SM100_MMA_F16BF16_2x1SM_SSISJ_SJ_fLi256ELi128ELNS4_4UMMA5MajorE0ELSP_0ELNSO_7ScaleInE0ELSQ_0EEEEEENS4_6LayoutINS5_IJSC_SC_SC_EEENS5_IJNSA_ILi0EEESV_SV_EEEEENS5_IJNS4_10UnderscoreESY_SY_EEEEENS4_28SM100_TMA_2SM_LOAD_MULTICASTENS4_14ComposedLayoutINS4_7SwizzleILi3ELi4ELi3EEENS4_18smem_ptr_flag_bitsILi16EEENST_INS5_IJNSA_ILi8EEESH_EEENS5_IJSH_SC_EEEEEEEvNS4_8identityENS4_18SM100_TMA_2SM_LOADES1B_vS1C_EENS_8epilogue10collective18CollectiveEpilogueINS1F_26Sm100NoSmemWarpSpecializedEJNS5_IJSG_SH_EEESJ_NS5_IJSC_llEEESJ_S1K_NS1F_6fusion15FusionCallbacksIS1I_NS1L_17LinearCombinationISJ_fSJ_fLNS_15FloatRoundStyleE2EEENS5_IJSG_SG_SH_EEES1J_JEEENS4_5SM1004TMEM4LOAD26SM100_TMEM_LOAD_16dp256b8xES17_S17_EEEvvEEEEvNT_6ParamsE)
        .other          _ZN7cutlass13device_kernelINS_4gemm6kernel13GemmUniversalIN4cute5tupleIJiiiiEEENS1_10collective13CollectiveMmaINS1_35MainloopSm100TmaUmmaWarpSpecializedILi9ELi2ELi4ENS5_IJNS4_1CILi2EEESB_NSA_ILi1EEEEEEEENS5_IJNSA_ILi256EEENSA_ILi128EEENSA_ILi64EEEEEENS_6half_tENS5_IJlSC_lEEESJ_SK_NS4_8TiledMMAINS4_8MMA_AtomIJNS4_26SM100_MMA_F16BF16_2x1SM_SSISJ_SJ_fLi256ELi128ELNS4_4UMMA5MajorE0ELSP_0ELNSO_7ScaleInE0ELSQ_0EEEEEENS4_6LayoutINS5_IJSC_SC_SC_EEENS5_IJNSA_ILi0EEESV_SV_EEEEENS5_IJNS4_10UnderscoreESY_SY_EEEEENS4_28SM100_TMA_2SM_LOAD_MULTICASTENS4_14ComposedLayoutINS4_7SwizzleILi3ELi4ELi3EEENS4_18smem_ptr_flag_bitsILi16EEENST_INS5_IJNSA_ILi8EEESH_EEENS5_IJSH_SC_EEEEEEEvNS4_8identityENS4_18SM100_TMA_2SM_LOADES1B_vS1C_EENS_8epilogue10collective18CollectiveEpilogueINS1F_26Sm100NoSmemWarpSpecializedEJNS5_IJSG_SH_EEESJ_NS5_IJSC_llEEESJ_S1K_NS1F_6fusion15FusionCallbacksIS1I_NS1L_17LinearCombinationISJ_fSJ_fLNS_15FloatRoundStyleE2EEENS5_IJSG_SG_SH_EEES1J_JEEENS4_5SM1004TMEM4LOAD26SM100_TMEM_LOAD_16dp256b8xES17_S17_EEEvvEEEEvNT_6ParamsE,@"STO_CUDA_ENTRY STV_DEFAULT"
_ZN7cutlass13device_kernelINS_4gemm6kernel13GemmUniversalIN4cute5tupleIJiiiiEEENS1_10collective13CollectiveMmaINS1_35MainloopSm100TmaUmmaWarpSpecializedILi9ELi2ELi4ENS5_IJNS4_1CILi2EEESB_NSA_ILi1EEEEEEEENS5_IJNSA_ILi256EEENSA_ILi128EEENSA_ILi64EEEEEENS_6half_tENS5_IJlSC_lEEESJ_SK_NS4_8TiledMMAINS4_8MMA_AtomIJNS4_26SM100_MMA_F16BF16_2x1SM_SSISJ_SJ_fLi256ELi128ELNS4_4UMMA5MajorE0ELSP_0ELNSO_7ScaleInE0ELSQ_0EEEEEENS4_6LayoutINS5_IJSC_SC_SC_EEENS5_IJNSA_ILi0EEESV_SV_EEEEENS5_IJNS4_10UnderscoreESY_SY_EEEEENS4_28SM100_TMA_2SM_LOAD_MULTICASTENS4_14ComposedLayoutINS4_7SwizzleILi3ELi4ELi3EEENS4_18smem_ptr_flag_bitsILi16EEENST_INS5_IJNSA_ILi8EEESH_EEENS5_IJSH_SC_EEEEEEEvNS4_8identityENS4_18SM100_TMA_2SM_LOADES1B_vS1C_EENS_8epilogue10collective18CollectiveEpilogueINS1F_26Sm100NoSmemWarpSpecializedEJNS5_IJSG_SH_EEESJ_NS5_IJSC_llEEESJ_S1K_NS1F_6fusion15FusionCallbacksIS1I_NS1L_17LinearCombinationISJ_fSJ_fLNS_15FloatRoundStyleE2EEENS5_IJSG_SG_SH_EEES1J_JEEENS4_5SM1004TMEM4LOAD26SM100_TMEM_LOAD_16dp256b8xES17_S17_EEEvvEEEEvNT_6ParamsE:
[----:B------:R-:W0:Y:S01]  /*0000*/  LDC R1, c[0x0][0x37c] ;  /* 0x0000df00ff017b82 */ /* 0x000e220000000800 */
[----:B------:R-:W1:Y:S01]  /*0010*/  S2R R92, SR_TID.X ;  /* 0x00000000005c7919 */ /* 0x000e620000002100 */
[----:B------:R-:W2:Y:S06]  /*0020*/  LDCU.64 UR4, c[0x0][0x890] ;  /* 0x00011200ff0477ac */ /* 0x000eac0008000a00 */
[----:B------:R-:W3:Y:S01]  /*0030*/  S2UR UR51, SR_CgaCtaId ;  /* 0x00000000003379c3 */ /* 0x000ee20000008800 */
[----:B------:R-:W-:Y:S02]  /*0040*/  PRMT R159, RZ, 0x7610, R159 ;  /* 0x00007610ff9f7816 */ /* 0x000fe4000000009f */
[----:B------:R-:W-:Y:S01]  /*0050*/  ELECT P3, URZ, PT ;  /* 0x0000000000ff782f */ /* 0x000fe20003860000 */
[----:B------:R-:W4:Y:S01]  /*0060*/  LDCU.64 UR54, c[0x0][0x358] ;  /* 0x00006b00ff3677ac */ /* 0x000f220008000a00 */
[----:B--2---:R-:W-:-:S04]  /*0070*/  UISETP.NE.U32.AND UP0, UPT, UR4, URZ, UPT ;  /* 0x000000ff0400728c */ /* 0x004fc8000bf05070 */
[----:B------:R-:W-:Y:S02]  /*0080*/  UISETP.NE.AND.EX UP0, UPT, UR5, URZ, UPT, UP0 ;  /* 0x000000ff0500728c */ /* 0x000fe4000bf05300 */
[----:B---3--:R-:W-:Y:S02]  /*0090*/  ULOP3.LUT UR45, UR51, 0x1, URZ, 0xc0, !UPT ;  /* 0x00000001332d7892 */ /* 0x008fe4000f8ec0ff */
[----:B------:R-:W-:Y:S01]  /*00a0*/  ULOP3.LUT UR46, UR51, 0x1, URZ, 0x3c, !UPT ;  /* 0x00000001332e7892 */ /* 0x000fe2000f8e3cff */
[----:B-1----:R-:W-:-:S05]  /*00b0*/  SHF.R.U32.HI R172, RZ, 0x5, R92 ;  /* 0x00000005ffac7819 */ /* 0x002fca000001165c */
[----:B------:R-:W1:Y:S02]  /*00c0*/  SHFL.IDX PT, R0, R172, RZ, 0x1f ;  /* 0x00001fffac007589 */ /* 0x000e6400000e0000 */
[----:B-1----:R-:W-:Y:S01]  /*00d0*/  R2UR UR24, R0 ;  /* 0x00000000001872ca */ /* 0x002fe200000e0000 */
[----:B0---4-:R-:W-:-:S14]  /*00e0*/  BRA.U UP0, `(.L_x_1027) ;  /* 0x0000000100287547 */ /* 0x011fdc000b800000 */
[----:B------:R-:W0:Y:S02]  /*00f0*/  LDCU.64 UR4, c[0x0][0x888] ;  /* 0x00011100ff0477ac */ /* 0x000e240008000a00 */
[----:B0-----:R-:W-:-:S04]  /*0100*/  UISETP.NE.U32.AND UP0, UPT, UR4, URZ, UPT ;  /* 0x000000ff0400728c */ /* 0x001fc8000bf05070 */
[----:B------:R-:W-:-:S09]  /*0110*/  UISETP.NE.AND.EX UP0, UPT, UR5, URZ, UPT, UP0 ;  /* 0x000000ff0500728c */ /* 0x000fd2000bf05300 */
[----:B------:R-:W-:Y:S05]  /*0120*/  BRA.U !UP0, `(.L_x_1028) ;  /* 0x0000000108107547 */ /* 0x000fea000b800000 */
[----:B------:R-:W0:Y:S02]  /*0130*/  LDC.64 R2, c[0x0][0x888] ;  /* 0x00022200ff027b82 */ /* 0x000e240000000a00 */
[----:B0-----:R0:W5:Y:S01]  /*0140*/  LDG.E R99, desc[UR54][R2.64] ;  /* 0x0000003602637981 */ /* 0x001162000c1e1900 */
[----:B------:R-:W-:Y:S01]  /*0150*/  HFMA2 R159, -RZ, RZ, 0, 5.9604644775390625e-08 ;  /* 0x00000001ff9f7431 */ /* 0x000fe200000001ff */
[----:B------:R-:W-:Y:S05]  /*0160*/  BRA `(.L_x_1027) ;  /* 0x0000000000087947 */ /* 0x000fea0003800000 */
.L_x_1028:
[----:B------:R-:W1:Y:S01]  /*0170*/  LDC R99, c[0x0][0x880] ;  /* 0x00022000ff637b82 */ /* 0x000e620000000800 */
[----:B------:R-:W-:-:S03]  /*0180*/  HFMA2 R159, -RZ, RZ, 0, 5.9604644775390625e-08 ;  /* 0x00000001ff9f7431 */ /* 0x000fc600000001ff */
.L_x_1027:
[----:B------:R-:W2:Y:S02]  /*0190*/  LDCU.64 UR4, c[0x0][0x8b0] ;  /* 0x00011600ff0477ac */ /* 0x000ea40008000a00 */
[----:B--2---:R-:W-:-:S04]  /*01a0*/  UISETP.NE.U32.AND UP0, UPT, UR4, URZ, UPT ;  /* 0x000000ff0400728c */ /* 0x004fc8000bf05070 */
[----:B------:R-:W-:-:S09]  /*01b0*/  UISETP.NE.AND.EX UP0, UPT, UR5, URZ, UPT, UP0 ;  /* 0x000000ff0500728c */ /* 0x000fd2000bf05300 */
[----:B------:R-:W-:Y:S05]  /*01c0*/  BRA.U UP0, `(.L_x_1029) ;  /* 0x0000000100207547 */ /* 0x000fea000b800000 */
[----:B------:R-:W2:Y:S02]  /*01d0*/  LDCU.64 UR4, c[0x0][0x8a8] ;  /* 0x00011500ff0477ac */ /* 0x000ea40008000a00 */
[----:B--2---:R-:W-:-:S04]  /*01e0*/  UISETP.NE.U32.AND UP0, UPT, UR4, URZ, UPT ;  /* 0x000000ff0400728c */ /* 0x004fc8000bf05070 */
[----:B------:R-:W-:-:S09]  /*01f0*/  UISETP.NE.AND.EX UP0, UPT, UR5, URZ, UPT, UP0 ;  /* 0x000000ff0500728c */ /* 0x000fd2000bf05300 */
[----:B------:R-:W-:Y:S05]  /*0200*/  BRA.U !UP0, `(.L_x_1030) ;  /* 0x00000001080c7547 */ /* 0x000fea000b800000 */
[----:B0-----:R-:W0:Y:S02]  /*0210*/  LDC.64 R2, c[0x0][0x8a8] ;  /* 0x00022a00ff027b82 */ /* 0x001e240000000a00 */
[----:B0-----:R2:W5:Y:S01]  /*0220*/  LDG.E R93, desc[UR54][R2.64] ;  /* 0x00000036025d7981 */ /* 0x001562000c1e1900 */
[----:B------:R-:W-:Y:S05]  /*0230*/  BRA `(.L_x_1029) ;  /* 0x0000000000047947 */ /* 0x000fea0003800000 */
.L_x_1030:
[----:B------:R-:W3:Y:S02]  /*0240*/  LDC R93, c[0x0][0x8a0] ;  /* 0x00022800ff5d7b82 */ /* 0x000ee40000000800 */
.L_x_1029:
[----:B------:R-:W-:Y:S01]  /*0250*/  MOV R0, UR24 ;  /* 0x0000001800007c02 */ /* 0x000fe20008000f00 */
[----:B------:R-:W-:Y:S03]  /*0260*/  BSSY.RECONVERGENT B0, `(.L_x_1031) ;  /* 0x000000b000007945 */ /* 0x000fe60003800200 */
[----:B------:R-:W-:-:S13]  /*0270*/  ISETP.NE.OR P0, PT, R0, 0x1, !P3 ;  /* 0x000000010000780c */ /* 0x000fda0005f05670 */
[----:B------:R-:W-:Y:S05]  /*0280*/  @P0 BRA `(.L_x_1032) ;  /* 0x0000000000200947 */ /* 0x000fea0003800000 */
[----:B------:R-:W4:Y:S02]  /*0290*/  LDCU.64 UR4, c[0x0][0x348] ;  /* 0x00006900ff0477ac */ /* 0x000f240008000a00 */
[----:B----4-:R-:W-:Y:S02]  /*02a0*/  UIADD3 UR6, UP1, UPT, UR4, 0x80, URZ ;  /* 0x0000008004067890 */ /* 0x010fe4000ff3e0ff */
[----:B------:R-:W-:Y:S02]  /*02b0*/  UIADD3 UR4, UP0, UPT, UR4, 0x180, URZ ;  /* 0x0000018004047890 */ /* 0x000fe4000ff1e0ff */
[----:B------:R-:W-:Y:S02]  /*02c0*/  UIADD3.X UR7, UPT, UPT, URZ, UR5, URZ, UP1, !UPT ;  /* 0x00000005ff077290 */ /* 0x000fe40008ffe4ff */
[----:B------:R-:W-:-:S07]  /*02d0*/  UIADD3.X UR5, UPT, UPT, URZ, UR5, URZ, UP0, !UPT ;  /* 0x00000005ff057290 */ /* 0x000fce00087fe4ff */
[----:B------:R4:W-:Y:S02]  /*02e0*/  UTMACCTL.PF [UR6] ;  /* 0x00000000060079b9 */ /* 0x0009e40008040000 */
[----:B------:R4:W-:Y:S02]  /*02f0*/  UTMACCTL.PF [UR4] ;  /* 0x00000000040079b9 */ /* 0x0009e40008040000 */
[----:B----4-:R-:W-:Y:S01]  /*0300*/  NOP ;  /* 0x0000000000007918 */ /* 0x010fe20000000000 */
.L_x_1032:
[----:B------:R-:W-:Y:S05]  /*0310*/  BSYNC.RECONVERGENT B0 ;  /* 0x0000000000007941 */ /* 0x000fea0003800200 */
.L_x_1031:
[----:B------:R-:W4:Y:S01]  /*0320*/  SHFL.IDX PT, R0, R172, RZ, 0x1f ;  /* 0x00001fffac007589 */ /* 0x000f2200000e0000 */
[----:B------:R-:W-:-:S04]  /*0330*/  UISETP.NE.AND UP6, UPT, UR24, 0x2, UPT ;  /* 0x000000021800788c */ /* 0x000fc8000bfc5270 */
[----:B------:R-:W-:-:S06]  /*0340*/  UISETP.EQ.AND UP0, UPT, UR45, URZ, !UP6 ;  /* 0x000000ff2d00728c */ /* 0x000fcc000f702270 */
[----:B------:R-:W-:Y:S02]  /*0350*/  PLOP3.LUT P1, PT, P3, PT, UP0, 0x80, 0x8 ;  /* 0x000000000008781c */ /* 0x000fe40001f2f008 */
[----:B----4-:R-:W-:-:S13]  /*0360*/  ISETP.NE.AND P0, PT, R0, RZ, PT ;  /* 0x000000ff0000720c */ /* 0x010fda0003f05270 */
[----:B------:R-:W-:Y:S05]  /*0370*/  @P0 BRA `(.L_x_1033) ;  /* 0x0000000000880947 */ /* 0x000fea0003800000 */
[----:B------:R-:W-:Y:S01]  /*0380*/  ELECT P0, URZ, PT ;  /* 0x0000000000ff782f */ /* 0x000fe20003800000 */
[----:B------:R-:W-:-:S12]  /*0390*/  BSSY.RECONVERGENT B0, `(.L_x_1033) ;  /* 0x0000020000007945 */ /* 0x000fd80003800200 */
[----:B------:R-:W-:Y:S05]  /*03a0*/  @!P0 BRA `(.L_x_1034) ;  /* 0x0000000000788947 */ /* 0x000fea0003800000 */
        /* <DEDUP_REMOVED lines=10> */
[----:B------:R-:W4:Y:S03]  /*0450*/  FENCE.VIEW.ASYNC.S ;  /* 0x00000000000073c6 */ /* 0x000f260000000000 */
[----:B----4-:R4:W0:Y:S08]  /*0460*/  SYNCS.EXCH.64 URZ, [UR4], UR8 ;  /* 0x0000000804ff75b2 */ /* 0x0108300008000100 */
        /* <DEDUP_REMOVED lines=16> */
[----:B------:R4:W0:Y:S02]  /*0570*/  SYNCS.EXCH.64 URZ, [UR4+0x88], UR6 ;  /* 0x0000880604ff75b2 */ /* 0x0008240008000100 */
[----:B----4-:R-:W-:Y:S01]  /*0580*/  NOP ;  /* 0x0000000000007918 */ /* 0x010fe20000000000 */
.L_x_1034:
[----:B------:R-:W-:Y:S05]  /*0590*/  BSYNC.RECONVERGENT B0 ;  /* 0x0000000000007941 */ /* 0x000fea0003800200 */
.L_x_1033:
[----:B------:R-:W4:Y:S01]  /*05a0*/  SHFL.IDX PT, R0, R172, RZ, 0x1f ;  /* 0x00001fffac007589 */ /* 0x000f2200000e0000 */
[----:B------:R-:W-:Y:S01]  /*05b0*/  NOP ;  /* 0x0000000000007918 */ /* 0x000fe20000000000 */
[----:B------:R-:W-:Y:S01]  /*05c0*/  NOP ;  /* 0x0000000000007918 */ /* 0x000fe20000000000 */
[----:B----4-:R-:W-:-:S13]  /*05d0*/  ISETP.NE.AND P0, PT, R0, 0x3, PT ;  /* 0x000000030000780c */ /* 0x010fda0003f05270 */
[----:B------:R-:W-:Y:S05]  /*05e0*/  @P0 BRA `(.L_x_1035) ;  /* 0x00000000002c0947 */ /* 0x000fea0003800000 */
[----:B------:R-:W-:Y:S01]  /*05f0*/  UMOV UR6, 0x400 ;  /* 0x0000040000067882 */ /* 0x000fe20000000000 */
[----:B------:R-:W-:Y:S01]  /*0600*/  UMOV UR4, 0x20 ;  /* 0x0000002000047882 */ /* 0x000fe20000000000 */
[----:B------:R-:W-:Y:S02]  /*0610*/  ULEA UR6, UR51, UR6, 0x18 ;  /* 0x0000000633067291 */ /* 0x000fe4000f8ec0ff */
[----:B------:R-:W-:-:S04]  /*0620*/  UIADD3 UR4, UPT, UPT, -UR4, 0x100000, URZ ;  /* 0x0010000004047890 */ /* 0x000fc8000fffe1ff */
[----:B------:R-:W-:Y:S02]  /*0630*/  USHF.L.U32 UR5, UR4, 0xb, URZ ;  /* 0x0000000b04057899 */ /* 0x000fe400080006ff */
[----:B------:R-:W-:Y:S01]  /*0640*/  USHF.L.U32 UR4, UR4, 0x1, URZ ;  /* 0x0000000104047899 */ /* 0x000fe200080006ff */
[----:B------:R-:W-:Y:S01]  /*0650*/  ELECT P0, URZ, PT ;  /* 0x0000000000ff782f */ /* 0x000fe20003800000 */
[----:B------:R-:W4:Y:S10]  /*0660*/  FENCE.VIEW.ASYNC.S ;  /* 0x00000000000073c6 */ /* 0x000f340000000000 */
[----:B----4-:R4:W0:Y:S01]  /*0670*/  SYNCS.EXCH.64 URZ, [UR6+0xa0], UR4 ;  /* 0x0000a00406ff75b2 */ /* 0x0108220008000100 */
[----:B------:R4:W0:Y:S01]  /*0680*/  SYNCS.EXCH.64 URZ, [UR6+0xa8], UR4 ;  /* 0x0000a80406ff75b2 */ /* 0x0008220008000100 */
[----:B------:R-:W-:Y:S01]  /*0690*/  NOP ;  /* 0x0000000000007918 */ /* 0x000fe20000000000 */
.L_x_1035:
[----:B------:R-:W1:Y:S01]  /*06a0*/  SHFL.IDX PT, R0, R172, RZ, 0x1f ;  /* 0x00001fffac007589 */ /* 0x000e6200000e0000 */
[----:B------:R-:W-:Y:S01]  /*06b0*/  NOP ;  /* 0x0000000000007918 */ /* 0x000fe20000000000 */
[----:B-1----:R-:W-:-:S13]  /*06c0*/  ISETP.NE.AND P0, PT, R0, 0x4, PT ;  /* 0x000000040000780c */ /* 0x002fda0003f05270 */
[----:B------:R-:W-:Y:S05]  /*06d0*/  @P0 BRA `(.L_x_1036) ;  /* 0x0000000000440947 */ /* 0x000fea0003800000 */
[----:B----4-:R-:W-:Y:S01]  /*06e0*/  UMOV UR4, 0x400 ;  /* 0x0000040000047882 */ /* 0x010fe20000000000 */
        /* <DEDUP_REMOVED lines=11> */
[----:B-1----:R1:W4:Y:S08]  /*07a0*/  SYNCS.EXCH.64 URZ, [UR4+0xb0], UR6 ;  /* 0x0000b00604ff75b2 */ /* 0x0023300008000100 */
[----:B------:R1:W0:Y:S01]  /*07b0*/  SYNCS.EXCH.64 URZ, [UR4+0xc0], UR8 ;  /* 0x0000c00804ff75b2 */ /* 0x0002220008000100 */
[----:B------:R1:W0:Y:S01]  /*07c0*/  SYNCS.EXCH.64 URZ, [UR4+0xb8], UR6 ;  /* 0x0000b80604ff75b2 */ /* 0x0002220008000100 */
[----:B------:R1:W0:Y:S01]  /*07d0*/  SYNCS.EXCH.64 URZ, [UR4+0xc8], UR8 ;  /* 0x0000c80804ff75b2 */ /* 0x0002220008000100 */
[----:B------:R-:W-:Y:S01]  /*07e0*/  NOP ;  /* 0x0000000000007918 */ /* 0x000fe20000000000 */
.L_x_1036:
[----:B------:R-:W2:Y:S01]  /*07f0*/  SHFL.IDX PT, R0, R172, RZ, 0x1f ;  /* 0x00001fffac007589 */ /* 0x000ea200000e0000 */
[----:B------:R-:W-:Y:S01]  /*0800*/  NOP ;  /* 0x0000000000007918 */ /* 0x000fe20000000000 */
[----:B--2---:R-:W-:-:S13]  /*0810*/  ISETP.NE.AND P0, PT, R0, 0x5, PT ;  /* 0x000000050000780c */ /* 0x004fda0003f05270 */
[----:B------:R-:W-:Y:S05]  /*0820*/  @P0 BRA `(.L_x_1037) ;  /* 0x0000000000540947 */ /* 0x000fea0003800000 */
[----:B-1--4-:R-:W-:Y:S01]  /*0830*/  UMOV UR4, 0x400 ;  /* 0x0000040000047882 */ /* 0x012fe20000000000 */
        /* <DEDUP_REMOVED lines=12> */
[----:B------:R2:W4:Y:S01]  /*0900*/  SYNCS.EXCH.64 URZ, [UR4+0xf0], UR8 ;  /* 0x0000f00804ff75b2 */ /* 0x0005220008000100 */
[----:B------:R2:W0:Y:S01]  /*0910*/  SYNCS.EXCH.64 URZ, [UR4+0xd8], UR6 ;  /* 0x0000d80604ff75b2 */ /* 0x0004220008000100 */
[----:B------:R2:W0:Y:S01]  /*0920*/  SYNCS.EXCH.64 URZ, [UR4+0xf8], UR8 ;  /* 0x0000f80804ff75b2 */ /* 0x0004220008000100 */
[----:B------:R2:W0:Y:S01]  /*0930*/  SYNCS.EXCH.64 URZ, [UR4+0xe0], UR6 ;  /* 0x0000e00604ff75b2 */ /* 0x0004220008000100 */
[----:B------:R2:W0:Y:S01]  /*0940*/  SYNCS.EXCH.64 URZ, [UR4+0x100], UR8 ;  /* 0x0001000804ff75b2 */ /* 0x0004220008000100 */
[----:B------:R2:W0:Y:S01]  /*0950*/  SYNCS.EXCH.64 URZ, [UR4+0xe8], UR6 ;  /* 0x0000e80604ff75b2 */ /* 0x0004220008000100 */
[----:B------:R2:W0:Y:S02]  /*0960*/  SYNCS.EXCH.64 URZ, [UR4+0x108], UR8 ;  /* 0x0001080804ff75b2 */ /* 0x0004240008000100 */
[----:B--2---:R-:W-:Y:S01]  /*0970*/  NOP ;  /* 0x0000000000007918 */ /* 0x004fe20000000000 */
.L_x_1037:
[----:B------:R-:W2:Y:S01]  /*0980*/  SHFL.IDX PT, R0, R172, RZ, 0x1f ;  /* 0x00001fffac007589 */ /* 0x000ea200000e0000 */
[----:B------:R-:W-:Y:S01]  /*0990*/  ISETP.NE.OR P0, PT, RZ, UR24, !P3 ;  /* 0x00000018ff007c0c */ /* 0x000fe2000df05670 */
[----:B------:R-:W-:Y:S01]  /*09a0*/  NOP ;  /* 0x0000000000007918 */ /* 0x000fe20000000000 */
[----:B--2---:R-:W-:-:S13]  /*09b0*/  ISETP.NE.AND P2, PT, R0, 0x3, PT ;  /* 0x000000030000780c */ /* 0x004fda0003f45270 */
[----:B------:R-:W-:Y:S05]  /*09c0*/  @P2 BRA `(.L_x_1038) ;  /* 0x0000000000342947 */ /* 0x000fea0003800000 */
[----:B-1--4-:R-:W-:Y:S01]  /*09d0*/  UMOV UR4, 0x400 ;  /* 0x0000040000047882 */ /* 0x012fe20000000000 */
        /* <DEDUP_REMOVED lines=8> */
[----:B------:R2:W4:Y:S01]  /*0a60*/  SYNCS.EXCH.64 URZ, [UR4+0x120], UR6 ;  /* 0x0001200604ff75b2 */ /* 0x0005220008000100 */
[----:B------:R2:W0:Y:S01]  /*0a70*/  SYNCS.EXCH.64 URZ, [UR4+0x118], UR6 ;  /* 0x0001180604ff75b2 */ /* 0x0004220008000100 */
[----:B------:R2:W0:Y:S02]  /*0a80*/  SYNCS.EXCH.64 URZ, [UR4+0x128], UR6 ;  /* 0x0001280604ff75b2 */ /* 0x0004240008000100 */
[----:B--2---:R-:W-:Y:S01]  /*0a90*/  NOP ;  /* 0x0000000000007918 */ /* 0x004fe20000000000 */
.L_x_1038:
[----:B------:R-:W-:Y:S01]  /*0aa0*/  VOTEU.ALL UP0, P0 ;  /* 0x0000000000ff7886 */ /* 0x000fe20000000000 */
[----:B-1----:R-:W1:Y:S01]  /*0ab0*/  LDCU UR7, c[0x0][0x36c] ;  /* 0x00006d80ff0777ac */ /* 0x002e620008000800 */
[----:B------:R-:W-:Y:S01]  /*0ac0*/  NOP ;  /* 0x0000000000007918 */ /* 0x000fe20000000000 */
[----:B------:R-:W-:Y:S01]  /*0ad0*/  LOP3.LUT R0, R92, 0x1f, RZ, 0xc0, !PT ;  /* 0x0000001f5c007812 */ /* 0x000fe200078ec0ff */
[----:B----4-:R-:W-:Y:S01]  /*0ae0*/  UMOV UR4, 0x20 ;  /* 0x0000002000047882 */ /* 0x010fe20000000000 */
[----:B------:R-:W-:Y:S01]  /*0af0*/  @!UP0 UMOV UR6, 0x400 ;  /* 0x0000040000068882 */ /* 0x000fe20000000000 */
[----:B------:R-:W-:-:S04]  /*0b00*/  @!UP0 UIADD3 UR4, UPT, UPT, -UR4, 0x100000, URZ ;  /* 0x0010000004048890 */ /* 0x000fc8000fffe1ff */
[----:B------:R-:W-:Y:S02]  /*0b10*/  @!UP0 USHF.L.U32 UR5, UR4, 0xb, URZ ;  /* 0x0000000b04058899 */ /* 0x000fe400080006ff */
[----:B------:R-:W-:Y:S02]  /*0b20*/  @!UP0 USHF.L.U32 UR4, UR4, 0x1, URZ ;  /* 0x0000000104048899 */ /* 0x000fe400080006ff */
[----:B------:R-:W-:Y:S01]  /*0b30*/  @!UP0 ULEA UR6, UR51, UR6, 0x18 ;  /* 0x0000000633068291 */ /* 0x000fe2000f8ec0ff */
[----:B------:R-:W-:Y:S01]  /*0b40*/  VOTEU.ALL UP0, P0 ;  /* 0x0000000000ff7886 */ /* 0x000fe20000000000 */
[----:B------:R-:W-:Y:S01]  /*0b50*/  UISETP.NE.AND UP5, UPT, UR24, URZ, UPT ;  /* 0x000000ff1800728c */ /* 0x000fe2000bfa5270 */
[----:B------:R-:W2:Y:S09]  /*0b60*/  FENCE.VIEW.ASYNC.S ;  /* 0x00000000000073c6 */ /* 0x000eb20000000000 */
[----:B--2---:R2:W4:Y:S01]  /*0b70*/  @!UP0 SYNCS.EXCH.64 URZ, [UR6+0x130], UR4 ;  /* 0x0001300406ff85b2 */ /* 0x0045220008000100 */
[----:B-1----:R-:W-:-:S09]  /*0b80*/  UISETP.EQ.U32.AND UP0, UPT, UR7, 0x1, UPT ;  /* 0x000000010700788c */ /* 0x002fd2000bf02070 */
[----:B------:R-:W-:Y:S05]  /*0b90*/  BRA.U !UP0, `(.L_x_1039) ;  /* 0x0000000108087547 */ /* 0x000fea000b800000 */
[----:B0---4-:R-:W-:Y:S01]  /*0ba0*/  UCGABAR_ARV ;  /* 0x00000000000079c7 */ /* 0x011fe20008000000 */
[----:B------:R-:W-:Y:S05]  /*0bb0*/  BRA `(.L_x_1040) ;  /* 0x0000000000047947 */ /* 0x000fea0003800000 */
.L_x_1039:
[----:B0---4-:R-:W-:Y:S01]  /*0bc0*/  NOP ;  /* 0x0000000000007918 */ /* 0x011fe20000000000 */
.L_x_1040:
[----:B------:R-:W0:Y:S01]  /*0bd0*/  S2UR UR27, SR_CTAID.X ;  /* 0x00000000001b79c3 */ /* 0x000e220000002500 */
[----:B------:R-:W-:-:S05]  /*0be0*/  CS2R.32 R173, SR_CgaSize ;  /* 0x0000000000ad7805 */ /* 0x000fca0000008a00 */
[----:B------:R-:W-:-:S05]  /*0bf0*/  IMAD R173, R173, -0xa0, RZ ;  /* 0xffffff60adad7824 */ /* 0x000fca00078e02ff */
[----:B--2---:R-:W-:-:S14]  /*0c00*/  R2UR UR5, R173 ;  /* 0x00000000ad0572ca */ /* 0x004fdc00000e0000 */
[----:B------:R-:W1:Y:S01]  /*0c10*/  LDCU UR5, c[0x0][UR5+0x2b0] ;  /* 0x00005600050577ac */ /* 0x000e620008000800 */
[----:B------:R-:W-:-:S05]  /*0c20*/  CS2R.32 R173, SR_CgaSize ;  /* 0x0000000000ad7805 */ /* 0x000fca0000008a00 */
[----:B------:R-:W-:-:S05]  /*0c30*/  IMAD R173, R173, -0xa0, RZ ;  /* 0xffffff60adad7824 */ /* 0x000fca00078e02ff */
[----:B------:R-:W-:-:S14]  /*0c40*/  R2UR UR4, R173 ;  /* 0x00000000ad0472ca */ /* 0x000fdc00000e0000 */
[----:B------:R-:W2:Y:S01]  /*0c50*/  LDCU UR4, c[0x0][UR4+0x2b4] ;  /* 0x00005680040477ac */ /* 0x000ea20008000800 */
[----:B------:R-:W4:Y:S01]  /*0c60*/  S2UR UR7, SR_CTAID.Y ;  /* 0x00000000000779c3 */ /* 0x000f220000002600 */
[----:B------:R-:W-:-:S05]  /*0c70*/  CS2R.32 R173, SR_CgaSize ;  /* 0x0000000000ad7805 */ /* 0x000fca0000008a00 */
[----:B------:R-:W-:-:S05]  /*0c80*/  IMAD R173, R173, -0xa0, RZ ;  /* 0xffffff60adad7824 */ /* 0x000fca00078e02ff */
[----:B------:R-:W-:-:S14]  /*0c90*/  R2UR UR8, R173 ;  /* 0x00000000ad0872ca */ /* 0x000fdc00000e0000 */
[----:B------:R-:W3:Y:S01]  /*0ca0*/  LDCU UR8, c[0x0][UR8+0x2a0] ;  /* 0x00005400080877ac */ /* 0x000ee20008000800 */
[----:B------:R-:W3:Y:S01]  /*0cb0*/  LDCU UR26, c[0x0][0x91c] ;  /* 0x00012380ff1a77ac */ /* 0x000ee20008000800 */
[----:B------:R-:W0:Y:S01]  /*0cc0*/  S2UR UR36, SR_CTAID.Z ;  /* 0x00000000002479c3 */ /* 0x000e220000002700 */
[----:B------:R-:W-:-:S05]  /*0cd0*/  CS2R.32 R173, SR_CgaSize ;  /* 0x0000000000ad7805 */ /* 0x000fca0000008a00 */
[----:B------:R-:W-:-:S05]  /*0ce0*/  IMAD R173, R173, -0xa0, RZ ;  /* 0xffffff60adad7824 */ /* 0x000fca00078e02ff */
[----:B------:R-:W-:-:S14]  /*0cf0*/  R2UR UR61, R173 ;  /* 0x00000000ad3d72ca */ /* 0x000fdc00000e0000 */
[----:B------:R-:W3:Y:S01]  /*0d00*/  LDCU UR61, c[0x0][UR61+0x2a4] ;  /* 0x000054803d3d77ac */ /* 0x000ee20008000800 */
[----:B------:R-:W-:Y:S01]  /*0d10*/  UISETP.GT.U32.AND UP1, UPT, UR45, 0xffff, UPT ;  /* 0x0000ffff2d00788c */ /* 0x000fe2000bf24070 */
[----:B------:R-:W-:Y:S01]  /*0d20*/  UMOV UR25, 0x5 ;  /* 0x0000000500197882 */ /* 0x000fe20000000000 */
[----:B0-----:R-:W-:Y:S01]  /*0d30*/  I2FP.F32.U32 R3, UR27 ;  /* 0x0000001b00037c45 */ /* 0x001fe20008201000 */
[----:B------:R-:W-:Y:S01]  /*0d40*/  USHF.L.U32 UR31, UR51, 0xb, URZ ;  /* 0x0000000b331f7899 */ /* 0x000fe200080006ff */
[----:B------:R-:W0:Y:S03]  /*0d50*/  LDCU UR42, c[0x0][0x91c] ;  /* 0x00012380ff2a77ac */ /* 0x000e260008000800 */
[----:B-1----:R-:W-:Y:S01]  /*0d60*/  FMUL R3, R3, UR5 ;  /* 0x0000000503037c20 */ /* 0x002fe20008400000 */
[----:B------:R-:W1:Y:S01]  /*0d70*/  LDCU UR29, c[0x0][0x928] ;  /* 0x00012500ff1d77ac */ /* 0x000e620008000800 */
[----:B----4-:R-:W-:-:S04]  /*0d80*/  I2FP.F32.U32 R2, UR7 ;  /* 0x0000000700027c45 */ /* 0x010fc80008201000 */
[----:B------:R-:W4:Y:S01]  /*0d90*/  F2I.U32.TRUNC.NTZ R3, R3 ;  /* 0x0000000300037305 */ /* 0x000f22000020f000 */
[----:B------:R-:W-:Y:S01]  /*0da0*/  ULOP3.LUT UR31, UR31, 0x1000, URZ, 0xc0, !UPT ;  /* 0x000010001f1f7892 */ /* 0x000fe2000f8ec0ff */
[----:B--2---:R-:W-:Y:S01]  /*0db0*/  FMUL R2, R2, UR4 ;  /* 0x0000000402027c20 */ /* 0x004fe20008400000 */
[----:B------:R-:W-:Y:S02]  /*0dc0*/  USEL UR4, UR45, 0xffff, !UP1 ;  /* 0x0000ffff2d047887 */ /* 0x000fe4000c800000 */
[----:B------:R-:W-:Y:S02]  /*0dd0*/  UISETP.NE.AND UP1, UPT, UR24, 0x2, UPT ;  /* 0x000000021800788c */ /* 0x000fe4000bf25270 */
[----:B------:R-:W-:Y:S01]  /*0de0*/  ULOP3.LUT UR4, UR4, 0xffff, URZ, 0xc0, !UPT ;  /* 0x0000ffff04047892 */ /* 0x000fe2000f8ec0ff */
[----:B------:R-:W2:Y:S01]  /*0df0*/  F2I.U32.TRUNC.NTZ R2, R2 ;  /* 0x0000000200027305 */ /* 0x000ea2000020f000 */
[----:B---3--:R-:W-:Y:S02]  /*0e00*/  UISETP.GE.AND UP2, UPT, UR26, 0x1, UPT ;  /* 0x000000011a00788c */ /* 0x008fe4000bf46270 */
[----:B------:R-:W-:Y:S01]  /*0e10*/  USHF.L.U32 UR25, UR25, UR4, URZ ;  /* 0x0000000419197299 */ /* 0x000fe200080006ff */
[----:B------:R-:W-:Y:S01]  /*0e20*/  UMOV UR11, UR7 ;  /* 0x00000007000b7c82 */ /* 0x000fe20008000000 */
[----:B------:R-:W-:Y:S01]  /*0e30*/  UMOV UR10, UR27 ;  /* 0x0000001b000a7c82 */ /* 0x000fe20008000000 */
[----:B----4-:R-:W-:-:S02]  /*0e40*/  R2UR UR5, R3 ;  /* 0x00000000030572ca */ /* 0x010fc400000e0000 */
[----:B------:R-:W-:Y:S02]  /*0e50*/  PRMT R3, RZ, 0x7610, R3 ;  /* 0x00007610ff037816 */ /* 0x000fe40000000003 */
[----:B--2---:R-:W-:Y:S02]  /*0e60*/  R2UR UR6, R2 ;  /* 0x00000000020672ca */ /* 0x004fe400000e0000 */
[----:B------:R-:W-:-:S07]  /*0e70*/  PRMT R2, RZ, 0x7610, R2 ;  /* 0x00007610ff027816 */ /* 0x000fce0000000002 */
[----:B------:R-:W-:-:S04]  /*0e80*/  UIADD3 UR5, UPT, UPT, -UR5, URZ, URZ ;  /* 0x000000ff05057290 */ /* 0x000fc8000fffe1ff */
[----:B------:R-:W-:Y:S02]  /*0e90*/  UIMAD UR5, UR8, UR5, UR27 ;  /* 0x00000005080572a4 */ /* 0x000fe4000f8e021b */
[----:B------:R-:W-:-:S04]  /*0ea0*/  UIADD3 UR4, UPT, UPT, -UR6, URZ, URZ ;  /* 0x000000ff06047290 */ /* 0x000fc8000fffe1ff */
[----:B------:R-:W-:Y:S01]  /*0eb0*/  IMAD.U32 R173, RZ, RZ, UR5 ;  /* 0x00000005ffad7e24 */ /* 0x000fe2000f8e00ff */
[----:B------:R-:W-:Y:S01]  /*0ec0*/  UIMAD UR61, UR61, UR4, UR7 ;  /* 0x000000043d3d72a4 */ /* 0x000fe2000f8e0207 */
[----:B01----:R-:W-:Y:S11]  /*0ed0*/  BRA.U UP5, `(.L_x_1041) ;  /* 0x0000000105407547 */ /* 0x003ff6000b800000 */
[----:B------:R-:W-:-:S13]  /*0ee0*/  R2UR UR4, R173 ;  /* 0x00000000ad0472ca */ /* 0x000fda00000e0000 */
        /* <DEDUP_REMOVED lines=14> */
[----:B------:R-:W-:Y:S02]  /*0fd0*/  IMAD.U32 R2, RZ, RZ, UR4 ;  /* 0x00000004ff027e24 */ /* 0x000fe4000f8e00ff */
.L_x_1041:
[----:B------:R-:W-:Y:S05]  /*0fe0*/  BRA.U !UP2, `(.L_x_1042) ;  /* 0x000000010ad87547 */ /* 0x000fea000b800000 */
[----:B------:R-:W0:Y:S01]  /*0ff0*/  LDCU.64 UR22, c[0x0][0x910] ;  /* 0x00012200ff1677ac */ /* 0x000e220008000a00 */
[----:B------:R-:W1:Y:S01]  /*1000*/  LDCU UR5, c[0x0][0x370] ;  /* 0x00006e00ff0577ac */ /* 0x000e620008000800 */
[----:B------:R-:W2:Y:S01]  /*1010*/  LDCU UR6, c[0x0][0x374] ;  /* 0x00006e80ff0677ac */ /* 0x000ea20008000800 */
[----:B------:R-:W3:Y:S01]  /*1020*/  LDCU UR28, c[0x0][0x904] ;  /* 0x00012080ff1c77ac */ /* 0x000ee20008000800 */
[----:B------:R-:W1:Y:S01]  /*1030*/  LDCU.64 UR12, c[0x0][0x908] ;  /* 0x00012100ff0c77ac */ /* 0x000e620008000a00 */
[----:B------:R-:W4:Y:S01]  /*1040*/  LDCU UR4, c[0x0][0x918] ;  /* 0x00012300ff0477ac */ /* 0x000f220008000800 */
[----:B------:R-:W4:Y:S01]  /*1050*/  LDCU.64 UR8, c[0x0][0x920] ;  /* 0x00012400ff0877ac */ /* 0x000f220008000a00 */
[----:B0-----:R-:W-:Y:S02]  /*1060*/  UISETP.NE.AND UP3, UPT, UR22, 0x1, UPT ;  /* 0x000000011600788c */ /* 0x001fe4000bf65270 */
[----:B--2---:R-:W-:Y:S02]  /*1070*/  UIMAD.WIDE.U32 UR14, UR6, UR23, URZ ;  /* 0x00000017060e72a5 */ /* 0x004fe4000f8e00ff */
[----:B---3--:R-:W-:-:S02]  /*1080*/  UISETP.NE.AND UP4, UPT, UR28, 0x1, UPT ;  /* 0x000000011c00788c */ /* 0x008fc4000bf85270 */
[----:B-1----:R-:W-:Y:S02]  /*1090*/  UIMAD.WIDE.U32 UR16, UR5, UR12, URZ ;  /* 0x0000000c051072a5 */ /* 0x002fe4000f8e00ff */
[----:B------:R-:W-:Y:S01]  /*10a0*/  UISETP.NE.AND UP2, UPT, UR26, 0x1, UPT ;  /* 0x000000011a00788c */ /* 0x000fe2000bf45270 */
[----:B------:R-:W-:Y:S01]  /*10b0*/  UMOV UR14, UR15 ;  /* 0x0000000f000e7c82 */ /* 0x000fe20008000000 */
[----:B------:R-:W-:Y:S02]  /*10c0*/  UIMAD.WIDE.U32 UR20, UR11, UR23, URZ ;  /* 0x000000170b1472a5 */ /* 0x000fe4000f8e00ff */
[----:B----4-:R-:W-:Y:S01]  /*10d0*/  @UP3 USHF.R.U32.HI UR6, URZ, UR4, UR14 ;  /* 0x00000004ff063299 */ /* 0x010fe2000801160e */
[----:B------:R-:W-:Y:S01]  /*10e0*/  UMOV UR16, UR17 ;  /* 0x0000001100107c82 */ /* 0x000fe20008000000 */
[----:B------:R-:W-:Y:S02]  /*10f0*/  UIMAD.WIDE.U32 UR18, UR27, UR12, URZ ;  /* 0x0000000c1b1272a5 */ /* 0x000fe4000f8e00ff */
[----:B------:R-:W-:-:S02]  /*1100*/  @UP4 USHF.R.U32.HI UR5, URZ, UR13, UR16 ;  /* 0x0000000dff054299 */ /* 0x000fc40008011610 */
[----:B------:R-:W-:Y:S02]  /*1110*/  UIMAD.WIDE.U32 UR14, UR6, UR8, URZ ;  /* 0x00000008060e72a5 */ /* 0x000fe4000f8e00ff */
[----:B------:R-:W-:Y:S01]  /*1120*/  UIMAD.WIDE.U32 UR16, UR5, UR8, URZ ;  /* 0x00000008051072a5 */ /* 0x000fe2000f8e00ff */
[----:B------:R-:W-:Y:S01]  /*1130*/  UMOV UR20, UR21 ;  /* 0x0000001500147c82 */ /* 0x000fe20008000000 */
[----:B------:R-:W-:Y:S01]  /*1140*/  UMOV UR18, UR19 ;  /* 0x0000001300127c82 */ /* 0x000fe20008000000 */
[----:B------:R-:W-:Y:S02]  /*1150*/  USHF.R.U32.HI UR20, URZ, UR4, UR20 ;  /* 0x00000004ff147299 */ /* 0x000fe40008011614 */
[----:B------:R-:W-:Y:S02]  /*1160*/  UMOV UR14, UR15 ;  /* 0x0000000f000e7c82 */ /* 0x000fe40008000000 */
[----:B------:R-:W-:Y:S01]  /*1170*/  UMOV UR16, UR17 ;  /* 0x0000001100107c82 */ /* 0x000fe20008000000 */
        /* <DEDUP_REMOVED lines=10> */
[----:B------:R-:W-:Y:S02]  /*1220*/  UIMAD.WIDE.U32 UR12, UR6, UR8, URZ ;  /* 0x00000008060c72a5 */ /* 0x000fe4000f8e00ff */
[----:B------:R-:W-:Y:S01]  /*1230*/  UIADD3 UR14, UPT, UPT, -UR4, URZ, URZ ;  /* 0x000000ff040e7290 */ /* 0x000fe2000fffe1ff */
[----:B------:R-:W-:Y:S01]  /*1240*/  UMOV UR8, UR15 ;  /* 0x0000000f00087c82 */ /* 0x000fe20008000000 */
[----:B------:R-:W-:Y:S01]  /*1250*/  UMOV UR10, UR6 ;  /* 0x00000006000a7c82 */ /* 0x000fe20008000000 */
[----:B------:R-:W-:-:S02]  /*1260*/  USHF.R.U32.HI UR8, URZ, UR9, UR8 ;  /* 0x00000009ff087299 */ /* 0x000fc40008011608 */
[----:B------:R-:W-:Y:S02]  /*1270*/  UIMAD UR12, UR22, UR14, UR11 ;  /* 0x0000000e160c72a4 */ /* 0x000fe4000f8e020b */
[----:B------:R-:W-:Y:S01]  /*1280*/  @!UP3 UMOV UR7, UR13 ;  /* 0x0000000d0007bc82 */ /* 0x000fe20008000000 */
[----:B------:R-:W-:Y:S02]  /*1290*/  USEL UR8, UR4, UR8, !UP2 ;  /* 0x0000000804087287 */ /* 0x000fe4000d000000 */
[----:B------:R-:W-:Y:S02]  /*12a0*/  @!UP3 USHF.R.U32.HI UR7, URZ, UR9, UR7 ;  /* 0x00000009ff07b299 */ /* 0x000fe40008011607 */
[----:B------:R-:W-:Y:S02]  /*12b0*/  UIADD3 UR9, UPT, UPT, -UR8, URZ, URZ ;  /* 0x000000ff08097290 */ /* 0x000fe4000fffe1ff */
[----:B------:R-:W-:Y:S02]  /*12c0*/  @!UP3 USEL UR7, UR6, UR7, !UP2 ;  /* 0x000000070607b287 */ /* 0x000fe4000d000000 */
[----:B------:R-:W-:-:S02]  /*12d0*/  UIMAD UR11, UR26, UR9, UR4 ;  /* 0x000000091a0b72a4 */ /* 0x000fc4000f8e0204 */
[----:B------:R-:W-:Y:S02]  /*12e0*/  UIADD3 UR13, UPT, UPT, -UR6, URZ, URZ ;  /* 0x000000ff060d7290 */ /* 0x000fe4000fffe1ff */
[----:B------:R-:W-:Y:S02]  /*12f0*/  @!UP3 UIADD3 UR9, UPT, UPT, UR8, -UR7, URZ ;  /* 0x800000070809b290 */ /* 0x000fe4000fffe0ff */
[----:B------:R-:W-:Y:S02]  /*1300*/  UIMAD UR8, UR28, UR13, UR27 ;  /* 0x0000000d1c0872a4 */ /* 0x000fe4000f8e021b */
[----:B------:R-:W-:Y:S02]  /*1310*/  @!UP3 UIMAD UR10, UR11, UR5, UR7 ;  /* 0x000000050b0ab2a4 */ /* 0x000fe4000f8e0207 */
[----:B------:R-:W-:Y:S02]  /*1320*/  @!UP3 UIMAD UR4, UR9, UR26, UR6 ;  /* 0x0000001a0904b2a4 */ /* 0x000fe4000f8e0206 */
[----:B------:R-:W-:-:S02]  /*1330*/  UIMAD UR10, UR10, UR28, UR8 ;  /* 0x0000001c0a0a72a4 */ /* 0x000fc4000f8e0208 */
[----:B------:R-:W-:-:S12]  /*1340*/  UIMAD UR11, UR4, UR22, UR12 ;  /* 0x00000016040b72a4 */ /* 0x000fd8000f8e020c */
.L_x_1042:
[----:B------:R-:W-:-:S09]  /*1350*/  UISETP.NE.AND UP2, UPT, UR29, 0x1, UPT ;  /* 0x000000011d00788c */ /* 0x000fd2000bf45270 */
[----:B------:R-:W-:Y:S05]  /*1360*/  BRA.U UP2, `(.L_x_1043) ;  /* 0x0000000102487547 */ /* 0x000fea000b800000 */
[----:B------:R-:W0:Y:S01]  /*1370*/  LDCU.64 UR8, c[0x0][0x908] ;  /* 0x00012100ff0877ac */ /* 0x000e220008000a00 */
[----:B------:R-:W1:Y:S01]  /*1380*/  LDCU.64 UR12, c[0x0][0x910] ;  /* 0x00012200ff0c77ac */ /* 0x000e620008000a00 */
[----:B------:R-:W2:Y:S01]  /*1390*/  LDCU UR14, c[0x0][0x904] ;  /* 0x00012080ff0e77ac */ /* 0x000ea20008000800 */
[----:B------:R-:W3:Y:S01]  /*13a0*/  LDCU UR15, c[0x0][0x918] ;  /* 0x00012300ff0f77ac */ /* 0x000ee20008000800 */
[----:B0-----:R-:W-:Y:S02]  /*13b0*/  UIMAD.WIDE.U32 UR6, UR10, UR8, URZ ;  /* 0x000000080a0672a5 */ /* 0x001fe4000f8e00ff */
[----:B-1----:R-:W-:Y:S02]  /*13c0*/  UIMAD.WIDE.U32 UR4, UR11, UR13, URZ ;  /* 0x0000000d0b0472a5 */ /* 0x002fe4000f8e00ff */
[----:B------:R-:W-:-:S03]  /*13d0*/  UISETP.NE.AND UP2, UPT, UR12, 0x1, UPT ;  /* 0x000000010c00788c */ /* 0x000fc6000bf45270 */
[----:B------:R-:W-:Y:S01]  /*13e0*/  UMOV UR6, UR7 ;  /* 0x0000000700067c82 */ /* 0x000fe20008000000 */
[----:B--2---:R-:W-:Y:S01]  /*13f0*/  UISETP.NE.AND UP3, UPT, UR14, 0x1, UPT ;  /* 0x000000010e00788c */ /* 0x004fe2000bf65270 */
[----:B------:R-:W-:Y:S01]  /*1400*/  UMOV UR4, UR5 ;  /* 0x0000000500047c82 */ /* 0x000fe20008000000 */
[----:B------:R-:W-:Y:S02]  /*1410*/  USHF.R.U32.HI UR9, URZ, UR9, UR6 ;  /* 0x00000009ff097299 */ /* 0x000fe40008011606 */
[----:B---3--:R-:W-:Y:S02]  /*1420*/  USHF.R.U32.HI UR4, URZ, UR15, UR4 ;  /* 0x0000000fff047299 */ /* 0x008fe40008011604 */
[----:B------:R-:W-:Y:S02]  /*1430*/  USEL UR5, UR10, UR9, !UP3 ;  /* 0x000000090a057287 */ /* 0x000fe4000d800000 */
[----:B------:R-:W-:-:S04]  /*1440*/  USEL UR4, UR11, UR4, !UP2 ;  /* 0x000000040b047287 */ /* 0x000fc8000d000000 */
[----:B------:R-:W-:Y:S02]  /*1450*/  UIADD3 UR6, UPT, UPT, -UR4, UR5, URZ ;  /* 0x0000000504067290 */ /* 0x000fe4000fffe1ff */
[----:B------:R-:W-:Y:S02]  /*1460*/  UIADD3 UR4, UPT, UPT, UR4, -UR5, URZ ;  /* 0x8000000504047290 */ /* 0x000fe4000fffe0ff */
[----:B------:R-:W-:Y:S02]  /*1470*/  UIMAD UR11, UR6, UR12, UR11 ;  /* 0x0000000c060b72a4 */ /* 0x000fe4000f8e020b */
[----:B------:R-:W-:-:S12]  /*1480*/  UIMAD UR10, UR4, UR14, UR10 ;  /* 0x0000000e040a72a4 */ /* 0x000fd8000f8e020a */
.L_x_1043:
[----:B------:R-:W-:Y:S05]  /*1490*/  BRA.U !UP0, `(.L_x_1044) ;  /* 0x00000001080c7547 */ /* 0x000fea000b800000 */
[----:B------:R-:W-:Y:S01]  /*14a0*/  UCGABAR_WAIT ;  /* 0x0000000000007dc7 */ /* 0x000fe20008000000 */
[----:B------:R-:W-:Y:S01]  /*14b0*/  CCTL.IVALL ;  /* 0x00000000ff00798f */ /* 0x000fe20002000000 */
[----:B------:R-:W-:Y:S05]  /*14c0*/  BRA `(.L_x_1045) ;  /* 0x0000000000047947 */ /* 0x000fea0003800000 */
.L_x_1044:
[----:B------:R-:W-:Y:S06]  /*14d0*/  BAR.SYNC.DEFER_BLOCKING 0x0 ;  /* 0x0000000000007b1d */ /* 0x000fec0000010000 */
.L_x_1045:
[----:B------:R-:W-:Y:S05]  /*14e0*/  BRA.U UP1, `(.L_x_1046) ;  /* 0x0000001501947547 */ /* 0x000fea000b800000 */
[----:B------:R-:W0:Y:S01]  /*14f0*/  LDCU UR6, c[0x0][0x38c] ;  /* 0x00007180ff0677ac */ /* 0x000e220008000800 */
[----:B------:R-:W-:Y:S01]  /*1500*/  HFMA2 R9, -RZ, RZ, 0, 0 ;  /* 0x00000000ff097431 */ /* 0x000fe200000001ff */
[----:B------:R-:W-:Y:S01]  /*1510*/  ISETP.NE.AND P2, PT, R0, RZ, P1 ;  /* 0x000000ff0000720c */ /* 0x000fe20000f45270 */
[----:B------:R-:W-:Y:S01]  /*1520*/  IMAD.MOV.U32 R12, RZ, RZ, 0x1 ;  /* 0x00000001ff0c7424 */ /* 0x000fe200078e00ff */
[----:B------:R-:W-:Y:S01]  /*1530*/  UMOV UR21, 0x400 ;  /* 0x0000040000157882 */ /* 0x000fe20000000000 */
[----:B------:R-:W-:Y:S01]  /*1540*/  USHF.L.U32 UR7, UR27, 0x7, URZ ;  /* 0x000000071b077899 */ /* 0x000fe200080006ff */
[----:B------:R-:W-:Y:S01]  /*1550*/  CS2R R10, SRZ ;  /* 0x00000000000a7805 */ /* 0x000fe2000001ff00 */
[----:B------:R-:W-:Y:S01]  /*1560*/  ULEA UR21, UR51, UR21, 0x18 ;  /* 0x0000001533157291 */ /* 0x000fe2000f8ec0ff */
[----:B------:R-:W-:Y:S01]  /*1570*/  IMAD.MOV.U32 R8, RZ, RZ, 0x1 ;  /* 0x00000001ff087424 */ /* 0x000fe200078e00ff */
[----:B------:R-:W-:Y:S02]  /*1580*/  UISETP.NE.AND UP0, UPT, UR24, URZ, UPT ;  /* 0x000000ff1800728c */ /* 0x000fe4000bf05270 */
[----:B------:R-:W-:-:S02]  /*1590*/  USHF.L.U32 UR47, UR27, 0x6, URZ ;  /* 0x000000061b2f7899 */ /* 0x000fc400080006ff */
[----:B------:R-:W-:Y:S02]  /*15a0*/  USEL UR24, URZ, 0x1, UP6 ;  /* 0x00000001ff187887 */ /* 0x000fe4000b000000 */
[----:B------:R-:W-:Y:S01]  /*15b0*/  ULEA UR30, UR31, UR21, 0x1 ;  /* 0x000000151f1e7291 */ /* 0x000fe2000f8e08ff */
[----:B------:R-:W1:Y:S01]  /*15c0*/  LDCU UR40, c[0x0][0x370] ;  /* 0x00006e00ff2877ac */ /* 0x000e620008000800 */
[----:B0-----:R-:W-:Y:S01]  /*15d0*/  UIADD3 UR5, UPT, UPT, UR6, 0x3f, URZ ;  /* 0x0000003f06057890 */ /* 0x001fe2000fffe0ff */
[----:B------:R-:W0:Y:S03]  /*15e0*/  LDCU.64 UR28, c[0x0][0x348] ;  /* 0x00006900ff1c77ac */ /* 0x000e260008000a00 */
[----:B------:R-:W-:Y:S02]  /*15f0*/  USHF.R.S32.HI UR4, URZ, 0x1f, UR5 ;  /* 0x0000001fff047899 */ /* 0x000fe40008011405 */
[----:B------:R-:W-:-:S02]  /*1600*/  UIADD3 UR48, UPT, UPT, UR6, 0x7e, URZ ;  /* 0x0000007e06307890 */ /* 0x000fc4000fffe0ff */
[----:B------:R-:W-:Y:S02]  /*1610*/  ULEA.HI UR4, UR4, UR5, URZ, 0x6 ;  /* 0x0000000504047291 */ /* 0x000fe4000f8f30ff */
[----:B------:R-:W-:Y:S02]  /*1620*/  UIADD3 UR5, UPT, UPT, UR6, -0x1, URZ ;  /* 0xffffffff06057890 */ /* 0x000fe4000fffe0ff */
[----:B------:R-:W-:Y:S02]  /*1630*/  USHF.R.S32.HI UR43, URZ, 0x6, UR4 ;  /* 0x00000006ff2b7899 */ /* 0x000fe40008011404 */
[----:B------:R-:W-:Y:S02]  /*1640*/  UISETP.GE.U32.AND UP2, UPT, UR5, -0x7f, UPT ;  /* 0xffffff810500788c */ /* 0x000fe4000bf46070 */
[----:B------:R-:W-:Y:S02]  /*1650*/  UISETP.LT.U32.AND UP1, UPT, UR43, 0x9, UPT ;  /* 0x000000092b00788c */ /* 0x000fe4000bf21070 */
[----:B------:R-:W-:-:S02]  /*1660*/  ULOP3.LUT UR5, UR7, 0x80, URZ, 0xc0, !UPT ;  /* 0x0000008007057892 */ /* 0x000fc4000f8ec0ff */
[----:B------:R-:W-:Y:S01]  /*1670*/  USEL UR41, UR43, 0x9, UP1 ;  /* 0x000000092b297887 */ /* 0x000fe20008800000 */
[----:B------:R-:W2:Y:S03]  /*1680*/  LDCU UR39, c[0x0][0x374] ;  /* 0x00006e80ff2777ac */ /* 0x000ea60008000800 */
[----:B------:R-:W-:Y:S02]  /*1690*/  UIADD3 UR4, UPT, UPT, UR41, -0x1, URZ ;  /* 0xffffffff29047890 */ /* 0x000fe4000fffe0ff */
[----:B------:R-:W-:Y:S02]  /*16a0*/  @UP2 UIADD3 UR4, UPT, UPT, UR41, URZ, URZ ;  /* 0x000000ff29042290 */ /* 0x000fe4000fffe0ff */
[----:B------:R-:W-:Y:S02]  /*16b0*/  ULOP3.LUT UR47, UR47, 0x40, URZ, 0xc0, !UPT ;  /* 0x000000402f2f7892 */ /* 0x000fe4000f8ec0ff */
[----:B------:R-:W-:-:S02]  /*16c0*/  USEL UR24, UR24, 0x2, UP0 ;  /* 0x0000000218187887 */ /* 0x000fc40008000000 */
[----:B------:R-:W-:Y:S02]  /*16d0*/  ULEA.HI UR46, UR31, UR5, URZ, 0x1a ;  /* 0x000000051f2e7291 */ /* 0x000fe4000f8fd0ff */
[----:B------:R-:W-:Y:S02]  /*16e0*/  UIADD3 UR30, UPT, UPT, UR30, 0x200, URZ ;  /* 0x000002001e1e7890 */ /* 0x000fe4000fffe0ff */
[----:B------:R-:W-:Y:S02]  /*16f0*/  UIADD3 UR45, UPT, UPT, UR43, -UR41, URZ ;  /* 0x800000292b2d7290 */ /* 0x000fe4000fffe0ff */
[----:B------:R-:W-:Y:S02]  /*1700*/  UIADD3 UR27, UPT, UPT, UR4, 0x1, URZ ;  /* 0x00000001041b7890 */ /* 0x000fe4000fffe0ff */
[----:B------:R-:W-:Y:S01]  /*1710*/  UIADD3 UR44, UPT, UPT, -UR4, URZ, URZ ;  /* 0x000000ff042c7290 */ /* 0x000fe2000fffe1ff */
[----:B012---:R-:W-:-:S11]  /*1720*/  UMOV UR13, URZ ;  /* 0x000000ff000d7c82 */ /* 0x007fd60008000000 */
.L_x_1066:
[----:B------:R-:W-:-:S09]  /*1730*/  UISETP.NE.AND UP0, UPT, UR51, URZ, UPT ;  /* 0x000000ff3300728c */ /* 0x000fd2000bf05270 */
[----:B0-----:R-:W-:Y:S05]  /*1740*/  BRA.U UP0, `(.L_x_1047) ;  /* 0x0000000100287547 */ /* 0x001fea000b800000 */
[----:B------:R-:W-:Y:S02]  /*1750*/  LEA R0, R9, UR21, 0x3 ;  /* 0x0000001509007c11 */ /* 0x000fe4000f8e18ff */
[----:B------:R-:W-:-:S04]  /*1760*/  SHF.L.U32 R3, R8, 0x1f, RZ ;  /* 0x0000001f08037819 */ /* 0x000fc800000006ff */
[----:B------:R-:W0:Y:S02]  /*1770*/  SYNCS.PHASECHK.TRANS64.TRYWAIT P0, [R0+URZ+0x120], R3 ;  /* 0x00012003000075a7 */ /* 0x000e2400080011ff */
[----:B0-----:R-:W-:Y:S05]  /*1780*/  @!P0 BRA `(.L_x_1048) ;  /* 0x000000bc00688947 */ /* 0x001fea0003800000 */
.L_x_1239:
[----:B------:R1:W-:Y:S01]  /*1790*/  SYNCS.ARRIVE.TRANS64.A1T0 RZ, [R0+URZ+0x110], RZ ;  /* 0x000110ff00ff79a7 */ /* 0x0003e200081000ff */
[----:B------:R-:W-:-:S05]  /*17a0*/  VIADD R9, R9, 0x1 ;  /* 0x0000000109097836 */ /* 0x000fca0000000000 */
[----:B------:R-:W-:-:S04]  /*17b0*/  ISETP.NE.AND P0, PT, R9, 0x2, PT ;  /* 0x000000020900780c */ /* 0x000fc80003f05270 */
[----:B0-----:R-:W-:Y:S02]  /*17c0*/  SEL R3, RZ, 0x1, P0 ;  /* 0x00000001ff037807 */ /* 0x001fe40000000000 */
[----:B------:R-:W-:Y:S02]  /*17d0*/  SEL R9, R9, RZ, P0 ;  /* 0x000000ff09097207 */ /* 0x000fe40000000000 */
[----:B------:R-:W-:-:S07]  /*17e0*/  LOP3.LUT R8, R8, R3, RZ, 0x3c, !PT ;  /* 0x0000000308087212 */ /* 0x000fce00078e3cff */
.L_x_1047:
[----:B------:R-:W-:Y:S01]  /*17f0*/  ULEA UR4, UR13, UR21, 0x3 ;  /* 0x000000150d047291 */ /* 0x000fe2000f8e18ff */
[----:B-1----:R-:W-:Y:S01]  /*1800*/  SHF.L.U32 R0, R12, 0x1f, RZ ;  /* 0x0000001f0c007819 */ /* 0x002fe200000006ff */
[----:B------:R-:W-:Y:S02]  /*1810*/  UISETP.GE.U32.AND UP0, UPT, UR48, 0x7f, UPT ;  /* 0x0000007f3000788c */ /* 0x000fe4000bf06070 */
[----:B------:R-:W-:Y:S02]  /*1820*/  ULEA.HI UR10, UR10, UR10, URZ, 0x1 ;  /* 0x0000000a0a0a7291 */ /* 0x000fe4000f8f08ff */
[----:B------:R-:W-:Y:S02]  /*1830*/  ULEA UR11, UR11, UR47, 0x7 ;  /* 0x0000002f0b0b7291 */ /* 0x000fe4000f8e38ff */
[----:B------:R-:W-:Y:S01]  /*1840*/  USHF.L.U32 UR10, UR10, 0x7, URZ ;  /* 0x000000070a0a7899 */ /* 0x000fe200080006ff */
[----:B------:R0:W1:Y:S01]  /*1850*/  SYNCS.PHASECHK.TRANS64.TRYWAIT P0, [UR4+0x48], R0 ;  /* 0x00004800ff0075a7 */ /* 0x0000620008001104 */
[----:B------:R-:W-:-:S02]  /*1860*/  UMOV UR6, URZ ;  /* 0x000000ff00067c82 */ /* 0x000fc40008000000 */
[----:B------:R-:W-:-:S04]  /*1870*/  ULOP3.LUT UR35, UR10, 0xffffff00, URZ, 0xc0, !UPT ;  /* 0xffffff000a237892 */ /* 0x000fc8000f8ec0ff */
[----:B------:R-:W-:Y:S01]  /*1880*/  UIADD3 UR35, UPT, UPT, UR46, UR35, URZ ;  /* 0x000000232e237290 */ /* 0x000fe2000fffe0ff */
[----:B------:R-:W-:Y:S11]  /*1890*/  BRA.U !UP0, `(.L_x_1049) ;  /* 0x0000000108c87547 */ /* 0x000ff6000b800000 */
[----:B------:R-:W-:Y:S01]  /*18a0*/  UMOV UR15, UR44 ;  /* 0x0000002c000f7c82 */ /* 0x000fe20008000000 */
[----:B------:R-:W-:Y:S01]  /*18b0*/  UMOV UR4, UR13 ;  /* 0x0000000d00047c82 */ /* 0x000fe20008000000 */
[----:B------:R-:W-:-:S05]  /*18c0*/  UMOV UR34, URZ ;  /* 0x000000ff00227c82 */ /* 0x000fca0008000000 */
.L_x_1055:
[----:B------:R-:W-:Y:S01]  /*18d0*/  ULEA UR33, UR4, UR21, 0x3 ;  /* 0x0000001504217291 */ /* 0x000fe2000f8e18ff */
[----:B-1----:R-:W-:Y:S01]  /*18e0*/  @P1 MOV R2, 0xc000 ;  /* 0x0000c00000021802 */ /* 0x002fe20000000f00 */
[----:B-123--:R-:W-:Y:S10]  /*18f0*/  @P0 BRA `(.L_x_1050) ;  /* 0x00000000000c0947 */ /* 0x00eff40003800000 */
[----:B------:R-:W-:-:S04]  /*1900*/  SHF.L.U32 R3, R12, 0x1f, RZ ;  /* 0x0000001f0c037819 */ /* 0x000fc800000006ff */
[----:B------:R-:W1:Y:S02]  /*1910*/  SYNCS.PHASECHK.TRANS64.TRYWAIT P0, [UR33+0x48], R3 ;  /* 0x00004803ff0075a7 */ /* 0x000e640008001121 */
[----:B-1----:R-:W-:Y:S05]  /*1920*/  @!P0 BRA `(.L_x_1051) ;  /* 0x000000bc00148947 */ /* 0x002fea0003800000 */
.L_x_1050:
[----:B------:R1:W-:Y:S01]  /*1930*/  @P1 SYNCS.ARRIVE.TRANS64 RZ, [UR33], R2 ;  /* 0x00000002ffff19a7 */ /* 0x0003e20008000021 */
[----:B------:R-:W-:Y:S02]  /*1940*/  ULOP3.LUT UR5, UR24, 0x2, URZ, 0xfc, !UPT ;  /* 0x0000000218057892 */ /* 0x000fe4000f8efcff */
[----:B------:R-:W-:Y:S02]  /*1950*/  UIADD3 UR15, UPT, UPT, UR15, 0x1, URZ ;  /* 0x000000010f0f7890 */ /* 0x000fe4000fffe0ff */
[----:B------:R-:W-:Y:S02]  /*1960*/  UISETP.NE.AND UP0, UPT, UR5, 0x2, UPT ;  /* 0x000000020500788c */ /* 0x000fe4000bf05270 */
[----:B------:R-:W-:-:S07]  /*1970*/  UISETP.NE.AND UP2, UPT, UR15, 0x1, UPT ;  /* 0x000000010f00788c */ /* 0x000fce000bf45270 */
[----:B------:R-:W-:Y:S05]  /*1980*/  BRA.U UP0, `(.L_x_1052) ;  /* 0x0000000100047547 */ /* 0x000fea000b800000 */
[----:B------:R-:W-:Y:S05]  /*1990*/  BPT.TRAP 0x1 ;  /* 0x000000040000795c */ /* 0x000fea0000300000 */
.L_x_1052:
[----:B------:R-:W-:Y:S04]  /*19a0*/  BSSY.RECONVERGENT B0, `(.L_x_1053) ;  /* 0x0000003000007945 */ /* 0x000fe80003800200 */
[----:B------:R-:W-:Y:S05]  /*19b0*/  @!P2 BRA `(.L_x_1054) ;  /* 0x000000000004a947 */ /* 0x000fea0003800000 */
[----:B------:R-:W-:Y:S05]  /*19c0*/  BPT.TRAP 0x1 ;  /* 0x000000040000795c */ /* 0x000fea0000300000 */
.L_x_1054:
[----:B------:R-:W-:Y:S05]  /*19d0*/  BSYNC.RECONVERGENT B0 ;  /* 0x0000000000007941 */ /* 0x000fea0003800200 */
.L_x_1053:
[----:B------:R-:W-:Y:S02]  /*19e0*/  UIADD3 UR5, UPT, UPT, UR4, 0x1, URZ ;  /* 0x0000000104057890 */ /* 0x000fe4000fffe0ff */
[----:B------:R-:W-:Y:S02]  /*19f0*/  USHF.L.U32 UR8, UR4, 0xd, URZ ;  /* 0x0000000d04087899 */ /* 0x000fe400080006ff */
[----:B------:R-:W-:Y:S02]  /*1a00*/  UISETP.NE.AND UP0, UPT, UR5, 0x9, UPT ;  /* 0x000000090500788c */ /* 0x000fe4000bf05270 */
[----:B------:R-:W-:Y:S02]  /*1a10*/  ULOP3.LUT UR32, UR8, UR31, URZ, 0xfc, !UPT ;  /* 0x0000001f08207292 */ /* 0x000fe4000f8efcff */
[----:B------:R-:W-:Y:S02]  /*1a20*/  USEL UR6, URZ, 0x1, UP0 ;  /* 0x00000001ff067887 */ /* 0x000fe40008000000 */
[----:B------:R-:W-:-:S02]  /*1a30*/  USEL UR13, UR5, URZ, UP0 ;  /* 0x000000ff050d7287 */ /* 0x000fc40008000000 */
[----:B------:R-:W-:Y:S02]  /*1a40*/  ULEA UR32, UR32, UR21, 0x1 ;  /* 0x0000001520207291 */ /* 0x000fe4000f8e08ff */
[----:B------:R-:W-:Y:S01]  /*1a50*/  ULEA UR5, UR13, UR21, 0x3 ;  /* 0x000000150d057291 */ /* 0x000fe2000f8e18ff */
[----:B------:R-:W-:Y:S01]  /*1a60*/  LOP3.LUT R12, R12, UR6, RZ, 0x3c, !PT ;  /* 0x000000060c0c7c12 */ /* 0x000fe2000f8e3cff */
[----:B------:R-:W-:Y:S02]  /*1a70*/  UIADD3 UR6, UP1, UPT, UR28, 0x80, URZ ;  /* 0x000000801c067890 */ /* 0x000fe4000ff3e0ff */
[----:B------:R-:W-:Y:S01]  /*1a80*/  UIADD3 UR4, UP0, UPT, UR28, 0x180, URZ ;  /* 0x000001801c047890 */ /* 0x000fe2000ff1e0ff */
[----:B0-----:R-:W-:Y:S01]  /*1a90*/  SHF.L.U32 R0, R12, 0x1f, RZ ;  /* 0x0000001f0c007819 */ /* 0x001fe200000006ff */
[----:B------:R-:W-:Y:S02]  /*1aa0*/  ULOP3.LUT UR33, UR33, 0xfefffff8, URZ, 0xc0, !UPT ;  /* 0xfefffff821217892 */ /* 0x000fe4000f8ec0ff */
[----:B------:R-:W-:Y:S01]  /*1ab0*/  UIADD3.X UR7, UPT, UPT, URZ, UR29, URZ, UP1, !UPT ;  /* 0x0000001dff077290 */ /* 0x000fe20008ffe4ff */
[----:B------:R2:W3:Y:S01]  /*1ac0*/  SYNCS.PHASECHK.TRANS64.TRYWAIT P0, [UR5+0x48], R0 ;  /* 0x00004800ff0075a7 */ /* 0x0004e20008001105 */
[----:B------:R-:W-:-:S02]  /*1ad0*/  UIADD3 UR32, UPT, UPT, UR32, 0x200, URZ ;  /* 0x0000020020207890 */ /* 0x000fc4000fffe0ff */
[----:B------:R-:W-:Y:S02]  /*1ae0*/  UPRMT UR14, URZ, 0x5410, UR25 ;  /* 0x00005410ff0e7896 */ /* 0x000fe40008000019 */
[----:B------:R-:W-:Y:S02]  /*1af0*/  UIADD3 UR8, UPT, UPT, UR21, 0x24200, UR8 ;  /* 0x0002420015087890 */ /* 0x000fe4000fffe008 */
[----:B------:R-:W-:Y:S01]  /*1b00*/  UIADD3.X UR5, UPT, UPT, URZ, UR29, URZ, UP0, !UPT ;  /* 0x0000001dff057290 */ /* 0x000fe200087fe4ff */
[----:B------:R-:W-:Y:S01]  /*1b10*/  UMOV UR16, 0x0 ;  /* 0x0000000000107882 */ /* 0x000fe20000000000 */
[----:B------:R-:W-:Y:S01]  /*1b20*/  UMOV UR17, 0x10000000 ;  /* 0x1000000000117882 */ /* 0x000fe20000000000 */
[----:B------:R-:W-:Y:S01]  /*1b30*/  UMOV UR10, UR34 ;  /* 0x00000022000a7c82 */ /* 0x000fe20008000000 */
[----:B------:R-:W-:Y:S01]  /*1b40*/  UMOV UR12, UR36 ;  /* 0x00000024000c7c82 */ /* 0x000fe20008000000 */
[----:B------:R-:W-:Y:S01]  /*1b50*/  UMOV UR9, UR33 ;  /* 0x0000002100097c82 */ /* 0x000fe20008000000 */
[----:B------:R0:W-:Y:S03]  /*1b60*/  UTMALDG.3D.MULTICAST.2CTA [UR32], [UR6], UR14, desc[UR16] ;  /* 0x00001020060073b4 */ /* 0x0001e6000821180e */
[----:B------:R4:W-:Y:S01]  /*1b70*/  UTMALDG.3D.2CTA [UR8], [UR4], desc[UR16] ;  /* 0x00001008040075b4 */ /* 0x0009e20008211000 */
[----:B0-----:R-:W-:Y:S01]  /*1b80*/  UIADD3 UR34, UPT, UPT, UR34, 0x40, URZ ;  /* 0x0000004022227890 */ /* 0x001fe2000fffe0ff */
[----:B------:R-:W-:Y:S01]  /*1b90*/  UMOV UR6, UR27 ;  /* 0x0000001b00067c82 */ /* 0x000fe20008000000 */
[----:B----4-:R-:W-:Y:S01]  /*1ba0*/  UMOV UR4, UR13 ;  /* 0x0000000d00047c82 */ /* 0x010fe20008000000 */
[----:B------:R-:W-:Y:S09]  /*1bb0*/  BRA.U UP2, `(.L_x_1055) ;  /* 0xfffffffd02447547 */ /* 0x000ff2000b83ffff */
.L_x_1049:
[----:B------:R-:W-:Y:S01]  /*1bc0*/  ULEA UR4, UR13, UR21, 0x3 ;  /* 0x000000150d047291 */ /* 0x000fe2000f8e18ff */
[----:B0-2---:R-:W-:Y:S01]  /*1bd0*/  SHF.L.U32 R0, R12, 0x1f, RZ ;  /* 0x0000001f0c007819 */ /* 0x005fe200000006ff */
[----:B------:R-:W-:-:S07]  /*1be0*/  UISETP.GT.AND UP0, UPT, UR43, UR41, UPT ;  /* 0x000000292b00728c */ /* 0x000fce000bf04270 */
[----:B-1-3--:R0:W1:Y:S02]  /*1bf0*/  SYNCS.PHASECHK.TRANS64.TRYWAIT P0, [UR4+0x48], R0 ;  /* 0x00004800ff0075a7 */ /* 0x00a0640008001104 */
[----:B------:R-:W-:Y:S05]  /*1c00*/  BRA.U !UP0, `(.L_x_1056) ;  /* 0x0000000108c07547 */ /* 0x000fea000b800000 */
[----:B------:R-:W-:Y:S01]  /*1c10*/  UIADD3 UR26, UPT, UPT, UR45, UR6, URZ ;  /* 0x000000062d1a7290 */ /* 0x000fe2000fffe0ff */
[----:B------:R-:W-:-:S11]  /*1c20*/  UMOV UR4, UR13 ;  /* 0x0000000d00047c82 */ /* 0x000fd60008000000 */
.L_x_1062:
[----:B------:R-:W-:Y:S01]  /*1c30*/  ULEA UR17, UR4, UR21, 0x3 ;  /* 0x0000001504117291 */ /* 0x000fe2000f8e18ff */
[----:B-1----:R-:W-:Y:S01]  /*1c40*/  @P1 MOV R2, 0xc000 ;  /* 0x0000c00000021802 */ /* 0x002fe20000000f00 */
[----:B-1-3--:R-:W-:Y:S10]  /*1c50*/  @P0 BRA `(.L_x_1057) ;  /* 0x00000000000c0947 */ /* 0x00aff40003800000 */
[----:B------:R-:W-:-:S04]  /*1c60*/  SHF.L.U32 R3, R12, 0x1f, RZ ;  /* 0x0000001f0c037819 */ /* 0x000fc800000006ff */
[----:B------:R-:W1:Y:S02]  /*1c70*/  SYNCS.PHASECHK.TRANS64.TRYWAIT P0, [UR17+0x48], R3 ;  /* 0x00004803ff0075a7 */ /* 0x000e640008001111 */
[----:B-1----:R-:W-:Y:S05]  /*1c80*/  @!P0 BRA `(.L_x_1058) ;  /* 0x000000b800548947 */ /* 0x002fea0003800000 */
.L_x_1057:
[----:B------:R1:W-:Y:S01]  /*1c90*/  @P1 SYNCS.ARRIVE.TRANS64 RZ, [UR17], R2 ;  /* 0x00000002ffff19a7 */ /* 0x0003e20008000011 */
[----:B------:R-:W-:-:S04]  /*1ca0*/  ULOP3.LUT UR5, UR24, 0x2, URZ, 0xfc, !UPT ;  /* 0x0000000218057892 */ /* 0x000fc8000f8efcff */
[----:B------:R-:W-:-:S09]  /*1cb0*/  UISETP.NE.AND UP0, UPT, UR5, 0x2, UPT ;  /* 0x000000020500788c */ /* 0x000fd2000bf05270 */
[----:B------:R-:W-:Y:S05]  /*1cc0*/  BRA.U UP0, `(.L_x_1059) ;  /* 0x0000000100047547 */ /* 0x000fea000b800000 */
[----:B------:R-:W-:Y:S05]  /*1cd0*/  BPT.TRAP 0x1 ;  /* 0x000000040000795c */ /* 0x000fea0000300000 */
.L_x_1059:
[----:B------:R-:W-:Y:S04]  /*1ce0*/  BSSY.RECONVERGENT B0, `(.L_x_1060) ;  /* 0x0000003000007945 */ /* 0x000fe80003800200 */
[----:B------:R-:W-:Y:S05]  /*1cf0*/  @!P2 BRA `(.L_x_1061) ;  /* 0x000000000004a947 */ /* 0x000fea0003800000 */
[----:B------:R-:W-:Y:S05]  /*1d00*/  BPT.TRAP 0x1 ;  /* 0x000000040000795c */ /* 0x000fea0000300000 */
.L_x_1061:
[----:B------:R-:W-:Y:S05]  /*1d10*/  BSYNC.RECONVERGENT B0 ;  /* 0x0000000000007941 */ /* 0x000fea0003800200 */
.L_x_1060:
[----:B------:R-:W-:Y:S02]  /*1d20*/  UIADD3 UR5, UPT, UPT, UR4, 0x1, URZ ;  /* 0x0000000104057890 */ /* 0x000fe4000fffe0ff */
[----:B------:R-:W-:Y:S02]  /*1d30*/  UIADD3 UR14, UP1, UPT, UR28, 0x80, URZ ;  /* 0x000000801c0e7890 */ /* 0x000fe4000ff3e0ff */
[----:B------:R-:W-:Y:S02]  /*1d40*/  UISETP.NE.AND UP0, UPT, UR5, 0x9, UPT ;  /* 0x000000090500788c */ /* 0x000fe4000bf05270 */
[----:B------:R-:W-:Y:S02]  /*1d50*/  ULEA UR8, UR4, UR21, 0xd ;  /* 0x0000001504087291 */ /* 0x000fe4000f8e68ff */
[----:B------:R-:W-:Y:S02]  /*1d60*/  USEL UR7, URZ, 0x1, UP0 ;  /* 0x00000001ff077887 */ /* 0x000fe40008000000 */
[----:B------:R-:W-:-:S02]  /*1d70*/  USEL UR13, UR5, URZ, UP0 ;  /* 0x000000ff050d7287 */ /* 0x000fc40008000000 */
[----:B------:R-:W-:Y:S02]  /*1d80*/  UIADD3 UR22, UP0, UPT, UR28, 0x180, URZ ;  /* 0x000001801c167890 */ /* 0x000fe4000ff1e0ff */
[----:B------:R-:W-:Y:S01]  /*1d90*/  ULEA UR5, UR13, UR21, 0x3 ;  /* 0x000000150d057291 */ /* 0x000fe2000f8e18ff */
[----:B------:R-:W-:Y:S01]  /*1da0*/  LOP3.LUT R12, R12, UR7, RZ, 0x3c, !PT ;  /* 0x000000070c0c7c12 */ /* 0x000fe2000f8e3cff */
[----:B------:R-:W-:Y:S02]  /*1db0*/  ULEA UR16, UR4, UR30, 0xe ;  /* 0x0000001e04107291 */ /* 0x000fe4000f8e70ff */
[----:B------:R-:W-:Y:S01]  /*1dc0*/  USHF.L.U32 UR18, UR6, 0x6, URZ ;  /* 0x0000000606127899 */ /* 0x000fe200080006ff */
[----:B0-----:R-:W-:Y:S01]  /*1dd0*/  SHF.L.U32 R0, R12, 0x1f, RZ ;  /* 0x0000001f0c007819 */ /* 0x001fe200000006ff */
[----:B------:R-:W-:Y:S02]  /*1de0*/  ULOP3.LUT UR17, UR17, 0xfefffff8, URZ, 0xc0, !UPT ;  /* 0xfefffff811117892 */ /* 0x000fe4000f8ec0ff */
[----:B------:R-:W-:Y:S01]  /*1df0*/  UIADD3.X UR15, UPT, UPT, URZ, UR29, URZ, UP1, !UPT ;  /* 0x0000001dff0f7290 */ /* 0x000fe20008ffe4ff */
[----:B------:R2:W3:Y:S01]  /*1e00*/  SYNCS.PHASECHK.TRANS64.TRYWAIT P0, [UR5+0x48], R0 ;  /* 0x00004800ff0075a7 */ /* 0x0004e20008001105 */
        /* <DEDUP_REMOVED lines=10> */
[----:B------:R0:W-:Y:S01]  /*1eb0*/  UTMALDG.3D.MULTICAST.2CTA [UR16], [UR14], UR4, desc[UR32] ;  /* 0x000020100e0073b4 */ /* 0x0001e20008211804 */
[----:B------:R-:W-:-:S04]  /*1ec0*/  UIADD3 UR6, UPT, UPT, UR6, 0x1, URZ ;  /* 0x0000000106067890 */ /* 0x000fc8000fffe0ff */
[----:B------:R-:W-:Y:S01]  /*1ed0*/  UISETP.NE.AND UP0, UPT, UR6, UR26, UPT ;  /* 0x0000001a0600728c */ /* 0x000fe2000bf05270 */
[----:B------:R2:W-:Y:S01]  /*1ee0*/  UTMALDG.3D.2CTA [UR8], [UR22], desc[UR32] ;  /* 0x00002008160075b4 */ /* 0x0005e20008211000 */
[----:B0-----:R-:W-:-:S07]  /*1ef0*/  UMOV UR4, UR13 ;  /* 0x0000000d00047c82 */ /* 0x001fce0008000000 */
[----:B--2---:R-:W-:Y:S05]  /*1f00*/  BRA.U UP0, `(.L_x_1062) ;  /* 0xfffffffd00487547 */ /* 0x004fea000b83ffff */
.L_x_1056:
[C---:B------:R-:W-:Y:S01]  /*1f10*/  LEA R3, R11.reuse, UR21, 0x3 ;  /* 0x000000150b037c11 */ /* 0x040fe2000f8e18ff */
[----:B------:R-:W-:Y:S01]  /*1f20*/  NOP ;  /* 0x0000000000007918 */ /* 0x000fe20000000000 */
[----:B0-----:R-:W-:Y:S02]  /*1f30*/  SHF.L.U32 R0, R10, 0x1f, RZ ;  /* 0x0000001f0a007819 */ /* 0x001fe400000006ff */
[----:B------:R-:W-:Y:S02]  /*1f40*/  LEA R5, R11, UR21, 0x4 ;  /* 0x000000150b057c11 */ /* 0x000fe4000f8e20ff */
[----:B-1-3--:R-:W0:Y:S02]  /*1f50*/  SYNCS.PHASECHK.TRANS64.TRYWAIT P0, [R3+URZ+0xb0], R0 ;  /* 0x0000b000030075a7 */ /* 0x00ae2400080011ff */
[----:B0-----:R-:W-:Y:S05]  /*1f60*/  @!P0 BRA `(.L_x_1063) ;  /* 0x000000b400b48947 */ /* 0x001fea0003800000 */
.L_x_1242:
[----:B------:R-:W1:Y:S01]  /*1f70*/  LDS.128 R4, [R5+0x140] ;  /* 0x0001400005047984 */ /* 0x000e620000000c00 */
[----:B------:R-:W-:Y:S01]  /*1f80*/  UISETP.GE.AND UP0, UPT, UR42, 0x1, UPT ;  /* 0x000000012a00788c */ /* 0x000fe2000bf06270 */
[----:B------:R-:W-:Y:S01]  /*1f90*/  @!PT LDS RZ, [RZ] ;  /* 0x00000000fffff984 */ /* 0x000fe20000000800 */
[----:B------:R-:W-:Y:S01]  /*1fa0*/  @!PT LDS RZ, [RZ] ;  /* 0x00000000fffff984 */ /* 0x000fe20000000800 */
[----:B------:R-:W-:Y:S01]  /*1fb0*/  @!PT LDS RZ, [RZ] ;  /* 0x00000000fffff984 */ /* 0x000fe20000000800 */
[----:B------:R-:W-:Y:S01]  /*1fc0*/  @!PT LDS RZ, [RZ] ;  /* 0x00000000fffff984 */ /* 0x000fe20000000800 */
[----:B------:R2:W-:Y:S06]  /*1fd0*/  MEMBAR.ALL.CTA ;  /* 0x0000000000007992 */ /* 0x0005ec0000008000 */
[----:B--2---:R-:W2:Y:S01]  /*1fe0*/  FENCE.VIEW.ASYNC.S ;  /* 0x00000000000073c6 */ /* 0x004ea20000000000 */
[----:B-1----:R-:W-:-:S13]  /*1ff0*/  LOP3.LUT P0, RZ, R6, 0x1, RZ, 0xc0, !PT ;  /* 0x0000000106ff7812 */ /* 0x002fda000780c0ff */
[----:B--2---:R-:W-:Y:S01]  /*2000*/  VOTEU.ANY UP2, P0 ;  /* 0x0000000000ff7886 */ /* 0x004fe20000040100 */
[----:B------:R-:W-:-:S13]  /*2010*/  PLOP3.LUT P0, PT, PT, PT, UP2, 0x80, 0x8 ;  /* 0x000000000008781c */ /* 0x000fda0003f0f028 */
[----:B0-----:R-:W-:Y:S02]  /*2020*/  @P0 LOP3.LUT R0, R5, 0xffff, RZ, 0xc0, !PT ;  /* 0x0000ffff05000812 */ /* 0x001fe400078ec0ff */
        /* <DEDUP_REMOVED lines=12> */
[----:B------:R-:W1:Y:S01]  /*20f0*/  LDCU.64 UR10, c[0x0][0x910] ;  /* 0x00012200ff0a77ac */ /* 0x000e620008000a00 */
[----:B------:R-:W2:Y:S01]  /*2100*/  LDCU.64 UR6, c[0x0][0x908] ;  /* 0x00012100ff0677ac */ /* 0x000ea20008000a00 */
[----:B------:R-:W3:Y:S01]  /*2110*/  LDCU UR12, c[0x0][0x918] ;  /* 0x00012300ff0c77ac */ /* 0x000ee20008000800 */
[----:B------:R-:W4:Y:S01]  /*2120*/  LDCU UR20, c[0x0][0x904] ;  /* 0x00012080ff1477ac */ /* 0x000f220008000800 */
[----:B------:R-:W0:Y:S01]  /*2130*/  LDCU.64 UR8, c[0x0][0x920] ;  /* 0x00012400ff0877ac */ /* 0x000e220008000a00 */
[----:B-1----:R-:W-:Y:S02]  /*2140*/  UIMAD.WIDE.U32 UR4, UR39, UR11, URZ ;  /* 0x0000000b270472a5 */ /* 0x002fe4000f8e00ff */
[----:B--2---:R-:W-:Y:S02]  /*2150*/  UIMAD.WIDE.U32 UR14, UR40, UR6, URZ ;  /* 0x00000006280e72a5 */ /* 0x004fe4000f8e00ff */
[----:B------:R-:W-:Y:S02]  /*2160*/  UISETP.NE.AND UP0, UPT, UR10, 0x1, UPT ;  /* 0x000000010a00788c */ /* 0x000fe4000bf05270 */
[----:B------:R-:W-:Y:S01]  /*2170*/  UIMAD.WIDE.U32 UR18, UR37, UR11, URZ ;  /* 0x0000000b251272a5 */ /* 0x000fe2000f8e00ff */
[----:B------:R-:W-:Y:S01]  /*2180*/  UMOV UR4, UR5 ;  /* 0x0000000500047c82 */ /* 0x000fe20008000000 */
[----:B------:R-:W-:-:S02]  /*2190*/  UISETP.NE.AND UP3, UPT, UR42, 0x1, UPT ;  /* 0x000000012a00788c */ /* 0x000fc4000bf65270 */
[----:B---3--:R-:W-:Y:S02]  /*21a0*/  USHF.R.U32.HI UR5, URZ, UR12, UR4 ;  /* 0x0000000cff057299 */ /* 0x008fe40008011604 */
[----:B----4-:R-:W-:Y:S01]  /*21b0*/  UISETP.NE.AND UP1, UPT, UR20, 0x1, UPT ;  /* 0x000000011400788c */ /* 0x010fe2000bf25270 */
[----:B------:R-:W-:Y:S01]  /*21c0*/  UMOV UR4, UR15 ;  /* 0x0000000f00047c82 */ /* 0x000fe20008000000 */
[----:B------:R-:W-:Y:S02]  /*21d0*/  USEL UR5, UR39, UR5, !UP0 ;  /* 0x0000000527057287 */ /* 0x000fe4000c000000 */
[----:B------:R-:W-:Y:S02]  /*21e0*/  USHF.R.U32.HI UR4, URZ, UR7, UR4 ;  /* 0x00000007ff047299 */ /* 0x000fe40008011604 */
[----:B------:R-:W-:Y:S02]  /*21f0*/  UIMAD.WIDE.U32 UR16, UR38, UR6, URZ ;  /* 0x00000006261072a5 */ /* 0x000fe4000f8e00ff */
[----:B------:R-:W-:-:S02]  /*2200*/  USEL UR6, UR40, UR4, !UP1 ;  /* 0x0000000428067287 */ /* 0x000fc4000c800000 */
[----:B0-----:R-:W-:Y:S01]  /*2210*/  UIMAD.WIDE.U32 UR14, UR5, UR8, URZ ;  /* 0x00000008050e72a5 */ /* 0x001fe2000f8e00ff */
[----:B------:R-:W-:Y:S01]  /*2220*/  UMOV UR4, UR19 ;  /* 0x0000001300047c82 */ /* 0x000fe20008000000 */
[----:B------:R-:W-:Y:S02]  /*2230*/  UIMAD.WIDE.U32 UR18, UR6, UR8, URZ ;  /* 0x00000008061272a5 */ /* 0x000fe4000f8e00ff */
[----:B------:R-:W-:-:S03]  /*2240*/  USHF.R.U32.HI UR4, URZ, UR12, UR4 ;  /* 0x0000000cff047299 */ /* 0x000fc60008011604 */
[----:B------:R-:W-:Y:S01]  /*2250*/  UMOV UR14, UR15 ;  /* 0x0000000f000e7c82 */ /* 0x000fe20008000000 */
[----:B------:R-:W-:Y:S01]  /*2260*/  UMOV UR11, UR17 ;  /* 0x00000011000b7c82 */ /* 0x000fe20008000000 */
[----:B------:R-:W-:Y:S01]  /*2270*/  @UP3 USHF.R.U32.HI UR5, URZ, UR9, UR14 ;  /* 0x00000009ff053299 */ /* 0x000fe2000801160e */
[----:B------:R-:W-:Y:S01]  /*2280*/  UMOV UR18, UR19 ;  /* 0x0000001300127c82 */ /* 0x000fe20008000000 */
[----:B------:R-:W-:Y:S02]  /*2290*/  USHF.R.U32.HI UR11, URZ, UR7, UR11 ;  /* 0x00000007ff0b7299 */ /* 0x000fe4000801160b */
[----:B------:R-:W-:Y:S02]  /*22a0*/  USEL UR4, UR37, UR4, !UP0 ;  /* 0x0000000425047287 */ /* 0x000fe4000c000000 */
[----:B------:R-:W-:Y:S02]  /*22b0*/  @UP3 USHF.R.U32.HI UR6, URZ, UR9, UR18 ;  /* 0x00000009ff063299 */ /* 0x000fe40008011612 */
[----:B------:R-:W-:-:S02]  /*22c0*/  UIMAD UR7, UR42, UR5, URZ ;  /* 0x000000052a0772a4 */ /* 0x000fc4000f8e02ff */
[----:B------:R-:W-:Y:S02]  /*22d0*/  USEL UR5, UR38, UR11, !UP1 ;  /* 0x0000000b26057287 */ /* 0x000fe4000c800000 */
[----:B------:R-:W-:Y:S02]  /*22e0*/  UIMAD UR11, UR42, UR6, URZ ;  /* 0x000000062a0b72a4 */ /* 0x000fe4000f8e02ff */
[----:B------:R-:W-:Y:S02]  /*22f0*/  UISETP.GE.AND UP0, UPT, UR4, UR7, UPT ;  /* 0x000000070400728c */ /* 0x000fe4000bf06270 */
[----:B------:R-:W-:Y:S02]  /*2300*/  UIMAD.WIDE.U32 UR16, UR4, UR8, URZ ;  /* 0x00000008041072a5 */ /* 0x000fe4000f8e00ff */
[----:B------:R-:W-:Y:S02]  /*2310*/  UISETP.GE.OR UP0, UPT, UR5, UR11, UP0 ;  /* 0x0000000b0500728c */ /* 0x000fe40008706670 */
[----:B------:R-:W-:-:S02]  /*2320*/  UIMAD.WIDE.U32 UR14, UR5, UR8, URZ ;  /* 0x00000008050e72a5 */ /* 0x000fc4000f8e00ff */
[----:B------:R-:W-:Y:S01]  /*2330*/  UIADD3 UR12, UPT, UPT, -UR4, URZ, URZ ;  /* 0x000000ff040c7290 */ /* 0x000fe2000fffe1ff */
[----:B------:R-:W-:Y:S01]  /*2340*/  UMOV UR11, UR17 ;  /* 0x00000011000b7c82 */ /* 0x000fe20008000000 */
[----:B------:R-:W-:Y:S01]  /*2350*/  UMOV UR8, UR5 ;  /* 0x0000000500087c82 */ /* 0x000fe20008000000 */
[----:B------:R-:W-:Y:S02]  /*2360*/  USHF.R.U32.HI UR11, URZ, UR9, UR11 ;  /* 0x00000009ff0b7299 */ /* 0x000fe4000801160b */
[----:B------:R-:W-:Y:S02]  /*2370*/  UIMAD UR14, UR10, UR12, UR37 ;  /* 0x0000000c0a0e72a4 */ /* 0x000fe4000f8e0225 */
[----:B------:R-:W-:Y:S01]  /*2380*/  @!UP0 UMOV UR7, UR15 ;  /* 0x0000000f00078c82 */ /* 0x000fe20008000000 */
[----:B------:R-:W-:Y:S02]  /*2390*/  USEL UR11, UR4, UR11, !UP3 ;  /* 0x0000000b040b7287 */ /* 0x000fe4000d800000 */
[----:B------:R-:W-:-:S02]  /*23a0*/  @!UP0 USHF.R.U32.HI UR7, URZ, UR9, UR7 ;  /* 0x00000009ff078299 */ /* 0x000fc40008011607 */
[----:B------:R-:W-:Y:S02]  /*23b0*/  UIADD3 UR9, UPT, UPT, -UR11, URZ, URZ ;  /* 0x000000ff0b097290 */ /* 0x000fe4000fffe1ff */
[----:B------:R-:W-:Y:S02]  /*23c0*/  @!UP0 USEL UR7, UR5, UR7, !UP3 ;  /* 0x0000000705078287 */ /* 0x000fe4000d800000 */
[----:B------:R-:W-:Y:S02]  /*23d0*/  UIADD3 UR15, UPT, UPT, -UR5, URZ, URZ ;  /* 0x000000ff050f7290 */ /* 0x000fe4000fffe1ff */
[----:B------:R-:W-:Y:S02]  /*23e0*/  UIMAD UR12, UR42, UR9, UR4 ;  /* 0x000000092a0c72a4 */ /* 0x000fe4000f8e0204 */
[----:B------:R-:W-:Y:S02]  /*23f0*/  @!UP0 UIADD3 UR11, UPT, UPT, UR11, -UR7, URZ ;  /* 0x800000070b0b8290 */ /* 0x000fe4000fffe0ff */
[----:B------:R-:W-:-:S02]  /*2400*/  UIMAD UR9, UR20, UR15, UR38 ;  /* 0x0000000f140972a4 */ /* 0x000fc4000f8e0226 */
[----:B------:R-:W-:Y:S02]  /*2410*/  @!UP0 UIMAD UR8, UR12, UR6, UR7 ;  /* 0x000000060c0882a4 */ /* 0x000fe4000f8e0207 */
[----:B------:R-:W-:Y:S02]  /*2420*/  @!UP0 UIMAD UR4, UR42, UR11, UR5 ;  /* 0x0000000b2a0482a4 */ /* 0x000fe4000f8e0205 */
[----:B------:R-:W-:Y:S02]  /*2430*/  UIMAD UR38, UR8, UR20, UR9 ;  /* 0x00000014082672a4 */ /* 0x000fe4000f8e0209 */
[----:B------:R-:W-:-:S12]  /*2440*/  UIMAD UR37, UR4, UR10, UR14 ;  /* 0x0000000a042572a4 */ /* 0x000fd8000f8e020e */
.L_x_1064:
[----:B------:R-:W1:Y:S02]  /*2450*/  LDCU UR4, c[0x0][0x928] ;  /* 0x00012500ff0477ac */ /* 0x000e640008000800 */
[----:B-1----:R-:W-:-:S09]  /*2460*/  UISETP.NE.AND UP0, UPT, UR4, 0x1, UPT ;  /* 0x000000010400788c */ /* 0x002fd2000bf05270 */
        /* <DEDUP_REMOVED lines=9> */
[----:B---3--:R-:W-:Y:S01]  /*2500*/  UISETP.NE.AND UP1, UPT, UR12, 0x1, UPT ;  /* 0x000000010c00788c */ /* 0x008fe2000bf25270 */
[----:B------:R-:W-:Y:S01]  /*2510*/  UMOV UR4, UR5 ;  /* 0x0000000500047c82 */ /* 0x000fe20008000000 */
        /* <DEDUP_REMOVED lines=8> */
.L_x_1065:
[----:B------:R-:W-:Y:S01]  /*25a0*/  VIADD R11, R11, 0x1 ;  /* 0x000000010b0b7836 */ /* 0x000fe20000000000 */
[----:B------:R-:W-:Y:S01]  /*25b0*/  R2UR UR4, R173 ;  /* 0x00000000ad0472ca */ /* 0x000fe200000e0000 */
[----:B------:R-:W-:-:S03]  /*25c0*/  UIADD3 UR11, UPT, UPT, UR37, UR61, URZ ;  /* 0x0000003d250b7290 */ /* 0x000fc6000fffe0ff */
[----:B------:R-:W-:-:S04]  /*25d0*/  ISETP.NE.AND P0, PT, R11, 0x2, PT ;  /* 0x000000020b00780c */ /* 0x000fc80003f05270 */
[----:B------:R-:W-:Y:S02]  /*25e0*/  SEL R3, RZ, 0x1, P0 ;  /* 0x00000001ff037807 */ /* 0x000fe40000000000 */
[----:B------:R-:W-:Y:S02]  /*25f0*/  SEL R11, R11, RZ, P0 ;  /* 0x000000ff0b0b7207 */ /* 0x000fe40000000000 */
[----:B------:R-:W-:Y:S01]  /*2600*/  LOP3.LUT R10, R10, R3, RZ, 0x3c, !PT ;  /* 0x000000030a0a7212 */ /* 0x000fe200078e3cff */
[----:B------:R-:W-:Y:S01]  /*2610*/  UIADD3 UR10, UPT, UPT, UR38, UR4, URZ ;  /* 0x00000004260a7290 */ /* 0x000fe2000fffe0ff */
[----:B------:R-:W-:Y:S11]  /*2620*/  BRA.U UP2, `(.L_x_1066) ;  /* 0xfffffff102407547 */ /* 0x000ff6000b83ffff */
[----:B------:R-:W-:Y:S01]  /*2630*/  UIADD3 UR21, UPT, UPT, UR21, 0x48, URZ ;  /* 0x0000004815157890 */ /* 0x000fe2000fffe0ff */
[----:B------:R-:W-:-:S03]  /*2640*/  SHF.L.U32 R3, R12, 0x1f, RZ ;  /* 0x0000001f0c037819 */ /* 0x000fc600000006ff */
[----:B------:R-:W-:-:S09]  /*2650*/  ULEA UR4, UR13, UR21, 0x3 ;  /* 0x000000150d047291 */ /* 0x000fd2000f8e18ff */
[----:B------:R-:W1:Y:S02]  /*2660*/  SYNCS.PHASECHK.TRANS64.TRYWAIT P0, [UR4], R3 ;  /* 0x00000003ff0075a7 */ /* 0x000e640008001104 */
[----:B-1----:R-:W-:Y:S05]  /*2670*/  @!P0 BRA `(.L_x_1067) ;  /* 0x000000b000048947 */ /* 0x002fea0003800000 */
.L_x_1244:
        /* <DEDUP_REMOVED lines=9> */
.L_x_1246:
        /* <DEDUP_REMOVED lines=9> */
.L_x_1248:
        /* <DEDUP_REMOVED lines=9> */
.L_x_1250:
        /* <DEDUP_REMOVED lines=9> */
.L_x_1252:
        /* <DEDUP_REMOVED lines=9> */
.L_x_1254:
        /* <DEDUP_REMOVED lines=9> */
.L_x_1256:
        /* <DEDUP_REMOVED lines=9> */
.L_x_1258:
[----:B------:R-:W-:-:S04]  /*2a70*/  UIADD3 UR4, UPT, UPT, UR4, 0x1, URZ ;  /* 0x0000000104047890 */ /* 0x000fc8000fffe0ff */
[----:B------:R-:W-:-:S04]  /*2a80*/  UISETP.NE.AND UP0, UPT, UR4, 0x9, UPT ;  /* 0x000000090400788c */ /* 0x000fc8000bf05270 */
[----:B------:R-:W-:Y:S02]  /*2a90*/  USEL UR5, URZ, 0x1, UP0 ;  /* 0x00000001ff057887 */ /* 0x000fe40008000000 */
[----:B------:R-:W-:-:S04]  /*2aa0*/  USEL UR4, UR4, URZ, UP0 ;  /* 0x000000ff04047287 */ /* 0x000fc80008000000 */
[----:B------:R-:W-:Y:S01]  /*2ab0*/  ULEA UR4, UR4, UR21, 0x3 ;  /* 0x0000001504047291 */ /* 0x000fe2000f8e18ff */
[----:B0-----:R-:W-:-:S04]  /*2ac0*/  LOP3.LUT R3, R2, UR5, RZ, 0x3c, !PT ;  /* 0x0000000502037c12 */ /* 0x001fc8000f8e3cff */
[----:B------:R-:W-:Y:S01]  /*2ad0*/  SHF.L.U32 R3, R3, 0x1f, RZ ;  /* 0x0000001f03037819 */ /* 0x000fe200000006ff */
[----:B------:R-:W-:-:S07]  /*2ae0*/  IMAD.U32 R0, RZ, RZ, UR4 ;  /* 0x00000004ff007e24 */ /* 0x000fce000f8e00ff */
.L_x_1075:
[----:B0-----:R0:W1:Y:S02]  /*2af0*/  SYNCS.PHASECHK.TRANS64.TRYWAIT P0, [R0+URZ], R3 ;  /* 0x00000003000075a7 */ /* 0x00106400080011ff */
[----:B-1----:R-:W-:Y:S05]  /*2b00*/  @!P0 NANOSLEEP.SYNCS 0x989680 ;  /* 0x009896800000895d */ /* 0x002fea0003900000 */
[----:B------:R-:W1:Y:S02]  /*2b10*/  @!P0 SYNCS.PHASECHK.TRANS64 P0, [R0+URZ], R3 ;  /* 0x00000003000085a7 */ /* 0x000e6400080010ff */
[----:B-1----:R-:W-:Y:S05]  /*2b20*/  @P0 EXIT ;  /* 0x000000000000094d */ /* 0x002fea0003800000 */
[----:B------:R-:W-:Y:S05]  /*2b30*/  BRA `(.L_x_1075) ;  /* 0xfffffffc00ec7947 */ /* 0x000fea000383ffff */
.L_x_1046:
        /* <DEDUP_REMOVED lines=10> */
.L_x_1080:
[----:B------:R-:W-:Y:S02]  /*2be0*/  LEA R2, R8, UR6, 0x3 ;  /* 0x0000000608027c11 */ /* 0x000fe4000f8e18ff */
[----:B------:R-:W-:-:S03]  /*2bf0*/  SHF.L.U32 R5, R9, 0x1f, RZ ;  /* 0x0000001f09057819 */ /* 0x000fc600000006ff */
[----:B------:R-:W-:Y:S01]  /*2c00*/  VIADD R4, R2, 0x120 ;  /* 0x0000012002047836 */ /* 0x000fe20000000000 */
[----:B------:R-:W0:Y:S02]  /*2c10*/  SYNCS.PHASECHK.TRANS64.TRYWAIT P0, [R2+URZ+0x110], R5 ;  /* 0x00011005020075a7 */ /* 0x000e2400080011ff */
[----:B0-----:R-:W-:Y:S05]  /*2c20*/  @!P0 BRA `(.L_x_1077) ;  /* 0x000000ac00588947 */ /* 0x001fea0003800000 */
.L_x_1259:
[----:B------:R-:W-:Y:S01]  /*2c30*/  ULEA UR4, UR5, UR6, 0x3 ;  /* 0x0000000605047291 */ /* 0x000fe2000f8e18ff */
[----:B------:R-:W-:Y:S02]  /*2c40*/  PRMT R4, RZ, 0x654, R4 ;  /* 0x00000654ff047816 */ /* 0x000fe40000000004 */
[----:B0-----:R-:W-:Y:S01]  /*2c50*/  SHF.L.U32 R5, R12, 0x1f, RZ ;  /* 0x0000001f0c057819 */ /* 0x001fe200000006ff */
[----:B------:R-:W-:Y:S01]  /*2c60*/  UIADD3 UR7, UPT, UPT, UR4, 0xb0, URZ ;  /* 0x000000b004077890 */ /* 0x000fe2000fffe0ff */
[----:B------:R0:W-:Y:S05]  /*2c70*/  SYNCS.ARRIVE.TRANS64.RED.A1T0 RZ, [R4+URZ], RZ ;  /* 0x000000ff04ff79a7 */ /* 0x0001ea00081004ff */
[----:B------:R-:W-:Y:S01]  /*2c80*/  IMAD.U32 R7, RZ, RZ, UR7 ;  /* 0x00000007ff077e24 */ /* 0x000fe2000f8e00ff */
[----:B------:R-:W1:Y:S04]  /*2c90*/  SYNCS.PHASECHK.TRANS64.TRYWAIT P0, [UR4+0xc0], R5 ;  /* 0x0000c005ff0075a7 */ /* 0x000e680008001104 */
[----:B------:R-:W-:Y:S01]  /*2ca0*/  PRMT R6, R0, 0x654, R7 ;  /* 0x0000065400067816 */ /* 0x000fe20000000007 */
[----:B0-----:R-:W-:Y:S01]  /*2cb0*/  @!P3 IMAD.MOV.U32 R4, RZ, RZ, 0x10 ;  /* 0x00000010ff04b424 */ /* 0x001fe200078e00ff */
[----:B-1----:R-:W-:Y:S06]  /*2cc0*/  @!P0 BRA `(.L_x_1078) ;  /* 0x000000ac00448947 */ /* 0x002fec0003800000 */
.L_x_1261:
[----:B------:R-:W-:Y:S01]  /*2cd0*/  ULEA UR8, UR5, UR6, 0x4 ;  /* 0x0000000605087291 */ /* 0x000fe2000f8e20ff */
[----:B------:R-:W-:Y:S01]  /*2ce0*/  SEL R3, R6, R3, !P3 ;  /* 0x0000000306037207 */ /* 0x000fe20005800000 */
[----:B------:R-:W-:Y:S01]  /*2cf0*/  UIADD3 UR9, UPT, UPT, UR4, 0xb0, URZ ;  /* 0x000000b004097890 */ /* 0x000fe2000fffe0ff */
[----:B0-----:R-:W-:Y:S01]  /*2d00*/  LEA R2, R11, UR6, 0x3 ;  /* 0x000000060b027c11 */ /* 0x001fe2000f8e18ff */
        /* <DEDUP_REMOVED lines=10> */
[----:B------:R-:W1:Y:S03]  /*2db0*/  SYNCS.PHASECHK.TRANS64.TRYWAIT P0, [R2+URZ+0xb0], R5 ;  /* 0x0000b005020075a7 */ /* 0x000e6600080011ff */
[----:B------:R-:W-:Y:S01]  /*2dc0*/  LOP3.LUT R12, R12, UR7, RZ, 0x3c, !PT ;  /* 0x000000070c0c7c12 */ /* 0x000fe2000f8e3cff */
[----:B01----:R-:W-:Y:S07]  /*2dd0*/  @!P0 BRA `(.L_x_1079) ;  /* 0x000000ac00188947 */ /* 0x003fee0003800000 */
.L_x_1262:
[C---:B------:R-:W-:Y:S01]  /*2de0*/  LEA R4, R11.reuse, UR6, 0x4 ;  /* 0x000000060b047c11 */ /* 0x040fe2000f8e20ff */
[----:B0-----:R-:W-:Y:S01]  /*2df0*/  VIADD R2, R2, 0xc0 ;  /* 0x000000c002027836 */ /* 0x001fe20000000000 */
[----:B------:R-:W-:Y:S01]  /*2e00*/  SEL R8, R8, RZ, P1 ;  /* 0x000000ff08087207 */ /* 0x000fe20000800000 */
[----:B------:R-:W-:-:S03]  /*2e10*/  VIADD R11, R11, 0x1 ;  /* 0x000000010b0b7836 */ /* 0x000fc60000000000 */
[----:B------:R-:W0:Y:S01]  /*2e20*/  LDS.128 R4, [R4+0x140] ;  /* 0x0001400004047984 */ /* 0x000e220000000c00 */
[----:B------:R-:W-:Y:S02]  /*2e30*/  PRMT R2, RZ, 0x654, R2 ;  /* 0x00000654ff027816 */ /* 0x000fe40000000002 */
[C---:B------:R-:W-:Y:S01]  /*2e40*/  ISETP.NE.AND P0, PT, R11.reuse, 0x2, PT ;  /* 0x000000020b00780c */ /* 0x040fe20003f05270 */
[----:B------:R-:W-:Y:S01]  /*2e50*/  @!PT LDS RZ, [RZ] ;  /* 0x00000000fffff984 */ /* 0x000fe20000000800 */
[----:B------:R-:W-:Y:S01]  /*2e60*/  @!PT LDS RZ, [RZ] ;  /* 0x00000000fffff984 */ /* 0x000fe20000000800 */
[----:B------:R-:W-:Y:S01]  /*2e70*/  @!PT LDS RZ, [RZ] ;  /* 0x00000000fffff984 */ /* 0x000fe20000000800 */
[----:B------:R-:W-:Y:S01]  /*2e80*/  @!PT LDS RZ, [RZ] ;  /* 0x00000000fffff984 */ /* 0x000fe20000000800 */
[----:B------:R1:W-:Y:S06]  /*2e90*/  MEMBAR.ALL.CTA ;  /* 0x0000000000007992 */ /* 0x0003ec0000008000 */
[----:B-1----:R-:W1:Y:S01]  /*2ea0*/  FENCE.VIEW.ASYNC.S ;  /* 0x00000000000073c6 */ /* 0x002e620000000000 */
[----:B------:R-:W-:Y:S01]  /*2eb0*/  SEL R11, R11, RZ, P0 ;  /* 0x000000ff0b0b7207 */ /* 0x000fe20000000000 */
[----:B-1----:R1:W-:Y:S01]  /*2ec0*/  SYNCS.ARRIVE.TRANS64.RED.A1T0 RZ, [R2+URZ], RZ ;  /* 0x000000ff02ff79a7 */ /* 0x0023e200081004ff */
[----:B0-----:R-:W-:-:S02]  /*2ed0*/  LOP3.LUT P2, RZ, R6, 0x1, RZ, 0xc0, !PT ;  /* 0x0000000106ff7812 */ /* 0x001fc4000784c0ff */
[----:B------:R-:W-:-:S04]  /*2ee0*/  SEL R5, RZ, 0x1, P0 ;  /* 0x00000001ff057807 */ /* 0x000fc80000000000 */
[----:B------:R-:W-:Y:S02]  /*2ef0*/  LOP3.LUT R10, R10, R5, RZ, 0x3c, !PT ;  /* 0x000000050a0a7212 */ /* 0x000fe400078e3cff */
[----:B-1----:R-:W-:-:S04]  /*2f00*/  SEL R2, RZ, 0x1, P1 ;  /* 0x00000001ff027807 */ /* 0x002fc80000800000 */
[----:B------:R-:W-:Y:S01]  /*2f10*/  LOP3.LUT R9, R9, R2, RZ, 0x3c, !PT ;  /* 0x0000000209097212 */ /* 0x000fe200078e3cff */
[----:B------:R-:W-:Y:S06]  /*2f20*/  @P2 BRA `(.L_x_1080) ;  /* 0xfffffffc002c2947 */ /* 0x000fec000383ffff */
[----:B------:R-:W-:Y:S01]  /*2f30*/  ULEA UR4, UR5, UR6, 0x3 ;  /* 0x0000000605047291 */ /* 0x000fe2000f8e18ff */
[----:B------:R-:W-:-:S08]  /*2f40*/  SHF.L.U32 R3, R12, 0x1f, RZ ;  /* 0x0000001f0c037819 */ /* 0x000fd000000006ff */
[----:B------:R-:W0:Y:S02]  /*2f50*/  SYNCS.PHASECHK.TRANS64 P0, [UR4+0xc0], R3 ;  /* 0x0000c003ff0075a7 */ /* 0x000e240008001004 */
[----:B0-----:R-:W-:Y:S05]  /*2f60*/  @P0 BRA `(.L_x_1081) ;  /* 0x0000000000080947 */ /* 0x001fea0003800000 */
[----:B------:R-:W0:Y:S02]  /*2f70*/  SYNCS.PHASECHK.TRANS64.TRYWAIT P0, [UR4+0xc0], R3 ;  /* 0x0000c003ff0075a7 */ /* 0x000e240008001104 */
[----:B0-----:R-:W-:Y:S05]  /*2f80*/  @!P0 BRA `(.L_x_1082) ;  /* 0x000000a800c08947 */ /* 0x001fea0003800000 */
.L_x_1081:
[----:B------:R-:W-:-:S04]  /*2f90*/  UIADD3 UR7, UPT, UPT, UR5, 0x1, URZ ;  /* 0x0000000105077890 */ /* 0x000fc8000fffe0ff */
[----:B------:R-:W-:-:S04]  /*2fa0*/  UISETP.NE.AND UP0, UPT, UR7, 0x2, UPT ;  /* 0x000000020700788c */ /* 0x000fc8000bf05270 */
[----:B------:R-:W-:Y:S02]  /*2fb0*/  USEL UR8, URZ, 0x1, UP0 ;  /* 0x00000001ff087887 */ /* 0x000fe40008000000 */
[----:B------:R-:W-:-:S04]  /*2fc0*/  USEL UR7, UR7, URZ, UP0 ;  /* 0x000000ff07077287 */ /* 0x000fc80008000000 */
[----:B------:R-:W-:Y:S01]  /*2fd0*/  ULEA UR7, UR7, UR6, 0x3 ;  /* 0x0000000607077291 */ /* 0x000fe2000f8e18ff */
[----:B0-----:R-:W-:-:S04]  /*2fe0*/  LOP3.LUT R3, R12, UR8, RZ, 0x3c, !PT ;  /* 0x000000080c037c12 */ /* 0x001fc8000f8e3cff */
[----:B------:R-:W-:-:S04]  /*2ff0*/  SHF.L.U32 R0, R3, 0x1f, RZ ;  /* 0x0000001f03007819 */ /* 0x000fc800000006ff */
[----:B------:R-:W0:Y:S02]  /*3000*/  SYNCS.PHASECHK.TRANS64 P0, [UR7+0xc0], R0 ;  /* 0x0000c000ff0075a7 */ /* 0x000e240008001007 */
[----:B0-----:R-:W-:Y:S05]  /*3010*/  @P0 EXIT ;  /* 0x000000000000094d */ /* 0x001fea0003800000 */
[----:B------:R-:W-:Y:S02]  /*3020*/  SHF.L.U32 R3, R3, 0x1f, RZ ;  /* 0x0000001f03037819 */ /* 0x000fe400000006ff */
[----:B------:R-:W-:-:S07]  /*3030*/  MOV R0, UR7 ;  /* 0x0000000700007c02 */ /* 0x000fce0008000f00 */
.L_x_1083:
[----:B0-----:R0:W1:Y:S02]  /*3040*/  SYNCS.PHASECHK.TRANS64.TRYWAIT P0, [R0+URZ+0xc0], R3 ;  /* 0x0000c003000075a7 */ /* 0x00106400080011ff */
[----:B-1----:R-:W-:Y:S05]  /*3050*/  @!P0 NANOSLEEP.SYNCS 0x989680 ;  /* 0x009896800000895d */ /* 0x002fea0003900000 */
[----:B------:R-:W1:Y:S02]  /*3060*/  @!P0 SYNCS.PHASECHK.TRANS64 P0, [R0+URZ+0xc0], R3 ;  /* 0x0000c003000085a7 */ /* 0x000e6400080010ff */
[----:B-1----:R-:W-:Y:S05]  /*3070*/  @P0 EXIT ;  /* 0x000000000000094d */ /* 0x002fea0003800000 */
[----:B------:R-:W-:Y:S05]  /*3080*/  BRA `(.L_x_1083) ;  /* 0xfffffffc00ec7947 */ /* 0x000fea000383ffff */
.L_x_1076:
[----:B------:R-:W-:Y:S05]  /*3090*/  BRA.U UP5, `(.L_x_1084) ;  /* 0x0000001105d87547 */ /* 0x000fea000b800000 */
[----:B------:R-:W-:Y:S01]  /*30a0*/  UMOV UR4, 0x40 ;  /* 0x0000004000047882 */ /* 0x000fe20000000000 */
[----:B------:R-:W-:Y:S01]  /*30b0*/  NOP ;  /* 0x0000000000007918 */ /* 0x000fe20000000000 */
[----:B------:R-:W-:Y:S01]  /*30c0*/  ULEA UR5, UR51, UR4, 0x18 ;  /* 0x0000000433057291 */ /* 0x000fe2000f8ec0ff */
[----:B------:R-:W-:Y:S02]  /*30d0*/  UMOV UR6, 0x400 ;  /* 0x0000040000067882 */ /* 0x000fe40000000000 */
[----:B------:R-:W-:-:S06]  /*30e0*/  ULEA UR6, UR51, UR6, 0x18 ;  /* 0x0000000633067291 */ /* 0x000fcc000f8ec0ff */
[----:B------:R-:W0:Y:S02]  /*30f0*/  LDS.U8 R0, [UR5+0x1c] ;  /* 0x00001c05ff007984 */ /* 0x000e240008000000 */
[----:B0-----:R-:W-:-:S13]  /*3100*/  ISETP.NE.AND P0, PT, R0, RZ, PT ;  /* 0x000000ff0000720c */ /* 0x001fda0003f05270 */
        /* <DEDUP_REMOVED lines=9> */
[----:B------:R-:W0:Y:S02]  /*31a0*/  UTCATOMSWS.2CTA.FIND_AND_SET.ALIGN UP1, UR4, UR4 ;  /* 0x00000004000475e3 */ /* 0x000e240008220800 */
[----:B0-----:R-:W-:Y:S01]  /*31b0*/  MOV R11, UR4 ;  /* 0x00000004000b7c02 */ /* 0x001fe20008000f00 */
[----:B------:R-:W-:Y:S06]  /*31c0*/  BRA.U UP1, `(.L_x_1088) ;  /* 0x0000000101187547 */ /* 0x000fec000b800000 */
.L_x_1089:
[----:B------:R-:W-:Y:S05]  /*31d0*/  NANOSLEEP 0x64 ;  /* 0x000000640000795d */ /* 0x000fea0003800000 */
[----:B------:R-:W-:-:S05]  /*31e0*/  UMOV UR4, 0x10 ;  /* 0x0000001000047882 */ /* 0x000fca0000000000 */
[----:B------:R-:W-:Y:S04]  /*31f0*/  DEPBAR.LE SB0, 0x36 ;  /* 0x00008d800000791a */ /* 0x000fe80000000000 */
[----:B------:R-:W0:Y:S02]  /*3200*/  UTCATOMSWS.2CTA.FIND_AND_SET.ALIGN UP1, UR4, UR4 ;  /* 0x00000004000475e3 */ /* 0x000e240008220800 */
[----:B0-----:R-:W-:Y:S01]  /*3210*/  MOV R11, UR4 ;  /* 0x00000004000b7c02 */ /* 0x001fe20008000f00 */
[----:B------:R-:W-:Y:S05]  /*3220*/  BRA.U !UP1, `(.L_x_1089) ;  /* 0xfffffffd09e87547 */ /* 0x000fea000b83ffff */
.L_x_1088:
[----:B------:R-:W0:Y:S01]  /*3230*/  LDS R7, [UR5+0x10] ;  /* 0x00001005ff077984 */ /* 0x000e220008000800 */
[----:B------:R-:W-:Y:S01]  /*3240*/  IMAD.U32 R5, RZ, RZ, UR6 ;  /* 0x00000006ff057e24 */ /* 0x000fe2000f8e00ff */
[----:B------:R-:W-:-:S03]  /*3250*/  MOV R4, UR46 ;  /* 0x0000002e00047c02 */ /* 0x000fc60008000f00 */
[----:B------:R-:W-:Y:S01]  /*3260*/  VIADD R5, R5, 0x160 ;  /* 0x0000016005057836 */ /* 0x000fe20000000000 */
[----:B0-----:R-:W-:-:S04]  /*3270*/  SHF.L.U32 R7, R7, 0x1f, RZ ;  /* 0x0000001f07077819 */ /* 0x001fc800000006ff */
[----:B------:R-:W0:Y:S02]  /*3280*/  SYNCS.PHASECHK.TRANS64.TRYWAIT P0, [UR5+0x8], R7 ;  /* 0x00000807ff0075a7 */ /* 0x000e240008001105 */
[----:B0-----:R-:W-:Y:S05]  /*3290*/  @P0 BRA `(.L_x_1090) ;  /* 0x0000000000080947 */ /* 0x001fea0003800000 */
[----:B------:R-:W0:Y:S02]  /*32a0*/  SYNCS.PHASECHK.TRANS64.TRYWAIT P0, [UR5+0x8], R7 ;  /* 0x00000807ff0075a7 */ /* 0x000e240008001105 */
[----:B0-----:R-:W-:Y:S05]  /*32b0*/  @!P0 BRA `(.L_x_1091) ;  /* 0x000000a8000c8947 */ /* 0x001fea0003800000 */
.L_x_1090:
[----:B0-----:R-:W-:Y:S01]  /*32c0*/  HFMA2 R0, -RZ, RZ, 0, 5.9604644775390625e-08 ;  /* 0x00000001ff007431 */ /* 0x001fe200000001ff */
[----:B------:R-:W-:Y:S01]  /*32d0*/  UPRMT UR4, UR46, 0x654, UR7 ;  /* 0x000006542e047896 */ /* 0x000fe20008000007 */
[----:B------:R-:W-:Y:S01]  /*32e0*/  IMAD.MOV.U32 R8, RZ, RZ, 0xffff ;  /* 0x0000ffffff087424 */ /* 0x000fe200078e00ff */
[----:B------:R-:W-:Y:S01]  /*32f0*/  PRMT R4, R4, 0x654, R5 ;  /* 0x0000065404047816 */ /* 0x000fe20000000005 */
[----:B------:R-:W-:Y:S02]  /*3300*/  IMAD.MOV.U32 R6, RZ, RZ, 0x4 ;  /* 0x00000004ff067424 */ /* 0x000fe400078e00ff */
        /* <DEDUP_REMOVED lines=10> */
.L_x_1087:
[----:B------:R-:W-:Y:S05]  /*33b0*/  BSYNC B0 ;  /* 0x0000000000007941 */ /* 0x000fea0003800000 */
.L_x_1086:
[----:B------:R-:W-:Y:S05]  /*33c0*/  BRA.U UP0, `(.L_x_1092) ;  /* 0x00000001006c7547 */ /* 0x000fea000b800000 */
[----:B------:R-:W-:-:S03]  /*33d0*/  UMOV UR4, 0xffffffff ;  /* 0xffffffff00047882 */ /* 0x000fc60000000000 */
[----:B------:R-:W-:Y:S05]  /*33e0*/  BRA.DIV UR4, `(.L_x_1093) ;  /* 0x000000a604d87947 */ /* 0x000fea000b800000 */
[----:B------:R-:W-:-:S13]  /*33f0*/  ELECT P6, URZ, PT ;  /* 0x0000000000ff782f */ /* 0x000fda00038c0000 */
.L_x_1266:
[----:B------:R-:W-:Y:S05]  /*3400*/  @!P6 BRA `(.L_x_1092) ;  /* 0x00000000005ce947 */ /* 0x000fea0003800000 */
[----:B0-----:R-:W0:Y:S02]  /*3410*/  LDS R5, [UR5+0x10] ;  /* 0x00001005ff057984 */ /* 0x001e240008000800 */
[----:B0-----:R-:W-:-:S04]  /*3420*/  SHF.L.U32 R5, R5, 0x1f, RZ ;  /* 0x0000001f05057819 */ /* 0x001fc800000006ff */
[----:B------:R-:W0:Y:S02]  /*3430*/  SYNCS.PHASECHK.TRANS64.TRYWAIT P0, [UR5+0x8], R5 ;  /* 0x00000805ff0075a7 */ /* 0x000e240008001105 */
[----:B0-----:R-:W-:Y:S05]  /*3440*/  @P0 BRA `(.L_x_1094) ;  /* 0x0000000000080947 */ /* 0x001fea0003800000 */
[----:B------:R-:W0:Y:S02]  /*3450*/  SYNCS.PHASECHK.TRANS64.TRYWAIT P0, [UR5+0x8], R5 ;  /* 0x00000805ff0075a7 */ /* 0x000e240008001105 */
[----:B0-----:R-:W-:Y:S05]  /*3460*/  @!P0 BRA `(.L_x_1095) ;  /* 0x000000a400d88947 */ /* 0x001fea0003800000 */
.L_x_1094:
[----:B------:R-:W1:Y:S01]  /*3470*/  LDS R7, [UR6+0x160] ;  /* 0x00016006ff077984 */ /* 0x000e620008000800 */
[----:B0-----:R-:W-:Y:S02]  /*3480*/  HFMA2 R0, -RZ, RZ, 0, 5.9604644775390625e-08 ;  /* 0x00000001ff007431 */ /* 0x001fe400000001ff */
[----:B------:R-:W-:Y:S01]  /*3490*/  IMAD.MOV.U32 R4, RZ, RZ, 0xffff ;  /* 0x0000ffffff047424 */ /* 0x000fe200078e00ff */
[----:B------:R-:W-:Y:S01]  /*34a0*/  UPRMT UR4, UR46, 0x654, UR7 ;  /* 0x000006542e047896 */ /* 0x000fe20008000007 */
[----:B-1----:R-:W-:-:S03]  /*34b0*/  IMAD.SHL.U32 R5, R7, 0x20, RZ ;  /* 0x0000002007057824 */ /* 0x002fc600078e00ff */
        /* <DEDUP_REMOVED lines=8> */
.L_x_1085:
[----:B------:R-:W-:Y:S02]  /*3540*/  MOV R0, 0xffffffff ;  /* 0xffffffff00007802 */ /* 0x000fe40000000f00 */
[----:B------:R-:W-:-:S03]  /*3550*/  MOV R4, 0x3580 ;  /* 0x0000358000047802 */ /* 0x000fc60000000f00 */
[----:B------:R0:W-:Y:S04]  /*3560*/  STS [UR6+0x160], R0 ;  /* 0x00016000ff007988 */ /* 0x0001e80008000806 */
[----:B0----5:R-:W-:Y:S05]  /*3570*/  CALL.REL.NOINC `($__internal_10_$__cuda_sm10x_tcgen05_guardrail_trap_phase_invalid_during_alloc) ;  /* 0x000000a800847944 */ /* 0x021fea0003c00000 */
.L_x_1092:
[----:B------:R-:W-:Y:S05]  /*3580*/  WARPSYNC.ALL ;  /* 0x0000000000007948 */ /* 0x000fea0003800000 */
[----:B------:R-:W2:Y:S01]  /*3590*/  S2UR UR4, SR_CgaCtaId ;  /* 0x00000000000479c3 */ /* 0x000ea20000008800 */
[----:B------:R-:W-:Y:S01]  /*35a0*/  UMOV UR26, 0x400 ;  /* 0x00000400001a7882 */ /* 0x000fe20000000000 */
[----:B------:R-:W-:-:S06]  /*35b0*/  NOP ;  /* 0x0000000000007918 */ /* 0x000fcc0000000000 */
[----:B------:R-:W-:Y:S06]  /*35c0*/  BAR.ARV 0x6, 0xa0 ;  /* 0x0182800000007b1d */ /* 0x000fec0000002000 */
[----:B------:R-:W3:Y:S01]  /*35d0*/  LDCU UR6, c[0x0][0x38c] ;  /* 0x00007180ff0677ac */ /* 0x000ee20008000800 */
[----:B------:R-:W-:Y:S01]  /*35e0*/  LOP3.LUT R3, R3, 0xffff, RZ, 0xc0, !PT ;  /* 0x0000ffff03037812 */ /* 0x000fe200078ec0ff */
[----:B0-----:R-:W-:Y:S01]  /*35f0*/  IMAD.MOV.U32 R9, RZ, RZ, 0x1 ;  /* 0x00000001ff097424 */ /* 0x001fe200078e00ff */
[----:B------:R-:W-:Y:S01]  /*3600*/  LOP3.LUT R2, R2, 0xffff, RZ, 0xc0, !PT ;  /* 0x0000ffff02027812 */ /* 0x000fe200078ec0ff */
[----:B------:R-:W-:Y:S01]  /*3610*/  IMAD.MOV.U32 R8, RZ, RZ, RZ ;  /* 0x000000ffff087224 */ /* 0x000fe200078e00ff */
[----:B------:R-:W-:Y:S01]  /*3620*/  R2UR UR28, R3 ;  /* 0x00000000031c72ca */ /* 0x000fe200000e0000 */
[----:B------:R-:W-:Y:S01]  /*3630*/  UMOV UR32, URZ ;  /* 0x000000ff00207c82 */ /* 0x000fe20008000000 */
[----:B------:R-:W-:-:S02]  /*3640*/  R2UR UR42, R2 ;  /* 0x00000000022a72ca */ /* 0x000fc400000e0000 */
[----:B------:R-:W-:Y:S01]  /*3650*/  CS2R R2, SRZ ;  /* 0x0000000000027805 */ /* 0x000fe2000001ff00 */
[----:B------:R-:W-:Y:S01]  /*3660*/  UMOV UR23, URZ ;  /* 0x000000ff00177c82 */ /* 0x000fe20008000000 */
[----:B--2---:R-:W-:Y:S01]  /*3670*/  ULEA UR26, UR4, UR26, 0x18 ;  /* 0x0000001a041a7291 */ /* 0x004fe2000f8ec0ff */
[----:B------:R-:W-:Y:S01]  /*3680*/  UMOV UR22, URZ ;  /* 0x000000ff00167c82 */ /* 0x000fe20008000000 */
[----:B------:R-:W-:Y:S02]  /*3690*/  UISETP.NE.AND UP2, UPT, UR45, URZ, UPT ;  /* 0x000000ff2d00728c */ /* 0x000fe4000bf45270 */
[----:B------:R-:W-:Y:S02]  /*36a0*/  UIADD3 UR5, UPT, UPT, UR26, 0x200, URZ ;  /* 0x000002001a057890 */ /* 0x000fe4000fffe0ff */
[----:B------:R-:W-:-:S03]  /*36b0*/  UIADD3 UR4, UPT, UPT, UR26, 0x24200, URZ ;  /* 0x000242001a047890 */ /* 0x000fc6000fffe0ff */
[----:B-1----:R-:W0:Y:S01]  /*36c0*/  LDS R0, [UR26+0x160] ;  /* 0x0001601aff007984 */ /* 0x002e220008000800 */
[----:B---3--:R-:W-:Y:S02]  /*36d0*/  UIADD3 UR6, UPT, UPT, UR6, 0x3f, URZ ;  /* 0x0000003f06067890 */ /* 0x008fe4000fffe0ff */
        /* <DEDUP_REMOVED lines=19> */
[----:B0-----:R-:W-:-:S15]  /*3810*/  R2UR UR44, R0 ;  /* 0x00000000002c72ca */ /* 0x001fde00000e0000 */
.L_x_1103:
[C---:B------:R-:W-:Y:S02]  /*3820*/  LEA R0, R8.reuse, UR26, 0x3 ;  /* 0x0000001a08007c11 */ /* 0x040fe4000f8e18ff */
[----:B------:R-:W-:Y:S02]  /*3830*/  SHF.L.U32 R5, R3, 0x1f, RZ ;  /* 0x0000001f03057819 */ /* 0x000fe400000006ff */
[----:B------:R-:W-:Y:S02]  /*3840*/  LEA R4, R8, UR26, 0x4 ;  /* 0x0000001a08047c11 */ /* 0x000fe4000f8e20ff */
[----:B------:R-:W0:Y:S02]  /*3850*/  SYNCS.PHASECHK.TRANS64.TRYWAIT P0, [R0+URZ+0xb0], R5 ;  /* 0x0000b005000075a7 */ /* 0x000e2400080011ff */
[----:B0-----:R-:W-:Y:S05]  /*3860*/  @!P0 BRA `(.L_x_1096) ;  /* 0x000000a000f08947 */ /* 0x001fea0003800000 */
.L_x_1267:
[----:B0-----:R-:W0:Y:S01]  /*3870*/  LDS.128 R4, [R4+0x140] ;  /* 0x0001400004047984 */ /* 0x001e220000000c00 */
[----:B------:R-:W-:Y:S02]  /*3880*/  VIADD R0, R0, 0xc0 ;  /* 0x000000c000007836 */ /* 0x000fe40000000000 */
[----:B------:R-:W-:Y:S01]  /*3890*/  VIADD R8, R8, 0x1 ;  /* 0x0000000108087836 */ /* 0x000fe20000000000 */
[----:B------:R-:W-:Y:S01]  /*38a0*/  @!PT LDS RZ, [RZ] ;  /* 0x00000000fffff984 */ /* 0x000fe20000000800 */
[----:B------:R-:W-:Y:S01]  /*38b0*/  @!PT LDS RZ, [RZ] ;  /* 0x00000000fffff984 */ /* 0x000fe20000000800 */
[----:B------:R-:W-:Y:S01]  /*38c0*/  @!PT LDS RZ, [RZ] ;  /* 0x00000000fffff984 */ /* 0x000fe20000000800 */
[----:B------:R-:W-:Y:S01]  /*38d0*/  @!PT LDS RZ, [RZ] ;  /* 0x00000000fffff984 */ /* 0x000fe20000000800 */
[----:B------:R1:W-:Y:S06]  /*38e0*/  MEMBAR.ALL.CTA ;  /* 0x0000000000007992 */ /* 0x0003ec0000008000 */
[----:B-1----:R-:W1:Y:S01]  /*38f0*/  FENCE.VIEW.ASYNC.S ;  /* 0x00000000000073c6 */ /* 0x002e620000000000 */
[----:B------:R-:W-:-:S04]  /*3900*/  PRMT R0, RZ, 0x654, R0 ;  /* 0x00000654ff007816 */ /* 0x000fc80000000000 */
[----:B-1----:R1:W-:Y:S01]  /*3910*/  SYNCS.ARRIVE.TRANS64.RED.A1T0 RZ, [R0+URZ], RZ ;  /* 0x000000ff00ff79a7 */ /* 0x0023e200081004ff */
[----:B0-----:R-:W-:Y:S01]  /*3920*/  LOP3.LUT P2, RZ, R6, 0x1, RZ, 0xc0, !PT ;  /* 0x0000000106ff7812 */ /* 0x001fe2000784c0ff */
[----:B-1----:R-:W-:-:S12]  /*3930*/  BRA.U UP2, `(.L_x_1097) ;  /* 0x0000000502087547 */ /* 0x002fd8000b800000 */
[----:B------:R-:W0:Y:S01]  /*3940*/  LDCU UR4, c[0x0][0x38c] ;  /* 0x00007180ff0477ac */ /* 0x000e220008000800 */
[----:B------:R-:W-:Y:S02]  /*3950*/  PLOP3.LUT P0, PT, PT, PT, PT, 0x80, 0x8 ;  /* 0x000000000008781c */ /* 0x000fe40003f0f070 */
[----:B------:R-:W-:Y:S01]  /*3960*/  SHF.L.U32 R5, R9, 0x1f, RZ ;  /* 0x0000001f09057819 */ /* 0x000fe200000006ff */
[----:B------:R-:W-:Y:S02]  /*3970*/  ULEA UR31, UR32, UR26, 0x3 ;  /* 0x0000001a201f7291 */ /* 0x000fe4000f8e18ff */
[----:B------:R-:W-:Y:S02]  /*3980*/  ULEA UR11, UR32, UR44, 0x7 ;  /* 0x0000002c200b7291 */ /* 0x000fe4000f8e38ff */
[----:B0-----:R-:W-:-:S06]  /*3990*/  UISETP.GE.AND UP0, UPT, UR4, 0x1, UPT ;  /* 0x000000010400788c */ /* 0x001fcc000bf06270 */
[----:B------:R-:W-:-:S05]  /*39a0*/  PLOP3.LUT P1, PT, PT, PT, UP0, 0x80, 0x8 ;  /* 0x000000000008781c */ /* 0x000fca0003f2f008 */
[----:B------:R-:W-:-:S08]  /*39b0*/  @UP0 ULEA UR4, UR23, UR26, 0x3 ;  /* 0x0000001a17040291 */ /* 0x000fd0000f8e18ff */
[----:B------:R-:W-:-:S04]  /*39c0*/  @P1 SHF.L.U32 R0, R2, 0x1f, RZ ;  /* 0x0000001f02001819 */ /* 0x000fc800000006ff */
[----:B------:R0:W1:Y:S01]  /*39d0*/  @P1 SYNCS.PHASECHK.TRANS64.TRYWAIT P0, [UR4], R0 ;  /* 0x00000000ff0015a7 */ /* 0x0000620008001104 */
[----:B------:R-:W2:Y:S02]  /*39e0*/  SYNCS.PHASECHK.TRANS64.TRYWAIT P1, [UR31+0xf0], R5 ;  /* 0x0000f005ff0075a7 */ /* 0x000ea4000802111f */
[----:B012---:R-:W-:Y:S05]  /*39f0*/  @!P1 BRA `(.L_x_1098) ;  /* 0x000000a000a09947 */ /* 0x007fea0003800000 */
.L_x_1269:
[----:B------:R-:W-:Y:S01]  /*3a00*/  UMOV UR27, UR22 ;  /* 0x00000016001b7c82 */ /* 0x000fe20008000000 */
[----:B------:R-:W-:Y:S05]  /*3a10*/  BRA.U !UP0, `(.L_x_1099) ;  /* 0x0000000108c07547 */ /* 0x000fea000b800000 */
[----:B------:R-:W-:Y:S02]  /*3a20*/  UIADD3 UR27, UPT, UPT, UR43, UR22, URZ ;  /* 0x000000162b1b7290 */ /* 0x000fe4000fffe0ff */
[----:B------:R-:W-:Y:S01]  /*3a30*/  UPLOP3.LUT UP3, UPT, UPT, UPT, UPT, 0x40, 0x4 ;  /* 0x000000000004789c */ /* 0x000fe20003f6e870 */
[----:B------:R-:W-:Y:S01]  /*3a40*/  UMOV UR24, UR33 ;  /* 0x0000002100187c82 */ /* 0x000fe20008000000 */
[----:B------:R-:W-:-:S09]  /*3a50*/  UMOV UR10, UR23 ;  /* 0x00000017000a7c82 */ /* 0x000fd20008000000 */
.L_x_1102:
[----:B-1----:R-:W-:Y:S01]  /*3a60*/  ULEA UR5, UR10, UR26, 0x3 ;  /* 0x0000001a0a057291 */ /* 0x002fe2000f8e18ff */
[----:B--2---:R-:W-:Y:S11]  /*3a70*/  @P0 BRA `(.L_x_1100) ;  /* 0x00000000000c0947 */ /* 0x004ff60003800000 */
[----:B0-----:R-:W-:Y:S04]  /*3a80*/  SHF.L.U32 R5, R2, 0x1f, RZ ;  /* 0x0000001f02057819 */ /* 0x001fe800000006ff */
[----:B------:R-:W0:Y:S02]  /*3a90*/  SYNCS.PHASECHK.TRANS64.TRYWAIT P0, [UR5], R5 ;  /* 0x00000005ff0075a7 */ /* 0x000e240008001105 */
[----:B0-----:R-:W-:Y:S05]  /*3aa0*/  @!P0 BRA `(.L_x_1101) ;  /* 0x000000a0008c8947 */ /* 0x001fea0003800000 */
.L_x_1100:
[----:B------:R-:W-:Y:S01]  /*3ab0*/  UISETP.NE.AND UP0, UPT, UR24, 0x1, UPT ;  /* 0x000000011800788c */ /* 0x000fe2000bf05270 */
[----:B------:R-:W-:Y:S01]  /*3ac0*/  PLOP3.LUT P0, PT, PT, PT, PT, 0x80, 0x8 ;  /* 0x000000000008781c */ /* 0x000fe20003f0f070 */
[----:B------:R-:W-:Y:S02]  /*3ad0*/  UIADD3 UR4, UPT, UPT, UR10, 0x1, URZ ;  /* 0x000000010a047890 */ /* 0x000fe4000fffe0ff */
[----:B------:R-:W-:Y:S02]  /*3ae0*/  UIADD3 UR25, UPT, UPT, UR5, 0x48, URZ ;  /* 0x0000004805197890 */ /* 0x000fe4000fffe0ff */
[----:B------:R-:W-:Y:S01]  /*3af0*/  UISETP.NE.AND UP1, UPT, UR4, 0x9, UPT ;  /* 0x000000090400788c */ /* 0x000fe2000bf25270 */
[----:B------:R-:W-:Y:S01]  /*3b00*/  PLOP3.LUT P1, PT, PT, PT, UP0, 0x80, 0x8 ;  /* 0x000000000008781c */ /* 0x000fe20003f2f008 */
[----:B------:R-:W-:Y:S02]  /*3b10*/  UIADD3 UR22, UPT, UPT, UR22, 0x1, URZ ;  /* 0x0000000116167890 */ /* 0x000fe4000fffe0ff */
[----:B------:R-:W-:Y:S02]  /*3b20*/  USEL UR6, URZ, 0x1, UP1 ;  /* 0x00000001ff067887 */ /* 0x000fe40008800000 */
[----:B------:R-:W-:Y:S02]  /*3b30*/  USEL UR23, UR4, URZ, UP1 ;  /* 0x000000ff04177287 */ /* 0x000fe40008800000 */
[----:B------:R-:W-:Y:S02]  /*3b40*/  UIADD3 UR24, UPT, UPT, UR24, -0x1, URZ ;  /* 0xffffffff18187890 */ /* 0x000fe4000fffe0ff */
[----:B------:R-:W-:Y:S01]  /*3b50*/  @UP0 ULEA UR4, UR23, UR26, 0x3 ;  /* 0x0000001a17040291 */ /* 0x000fe2000f8e18ff */
[----:B------:R-:W-:Y:S01]  /*3b60*/  LOP3.LUT R2, R2, UR6, RZ, 0x3c, !PT ;  /* 0x0000000602027c12 */ /* 0x000fe2000f8e3cff */
[----:B------:R-:W-:Y:S02]  /*3b70*/  ULEA UR6, UR10, UR30, 0x9 ;  /* 0x0000001e0a067291 */ /* 0x000fe4000f8e48ff */
[----:B------:R-:W-:Y:S01]  /*3b80*/  UISETP.NE.AND UP0, UPT, UR22, UR27, UPT ;  /* 0x0000001b1600728c */ /* 0x000fe2000bf05270 */
[----:B0-----:R-:W-:Y:S01]  /*3b90*/  @P1 SHF.L.U32 R0, R2, 0x1f, RZ ;  /* 0x0000001f02001819 */ /* 0x001fe200000006ff */
[----:B------:R-:W-:Y:S02]  /*3ba0*/  UIADD3 UR20, UPT, UPT, UR6, 0x2, URZ ;  /* 0x0000000206147890 */ /* 0x000fe4000fffe0ff */
[----:B------:R-:W-:Y:S01]  /*3bb0*/  UIADD3 UR16, UPT, UPT, UR6, 0x4, URZ ;  /* 0x0000000406107890 */ /* 0x000fe2000fffe0ff */
[----:B------:R1:W2:Y:S01]  /*3bc0*/  @P1 SYNCS.PHASECHK.TRANS64.TRYWAIT P0, [UR4], R0 ;  /* 0x00000000ff0015a7 */ /* 0x0002a20008001104 */
[----:B------:R-:W-:Y:S02]  /*3bd0*/  ULEA UR4, UR10, UR29, 0xa ;  /* 0x0000001d0a047291 */ /* 0x000fe4000f8e50ff */
[----:B------:R-:W-:Y:S02]  /*3be0*/  UIADD3 UR12, UPT, UPT, UR6, 0x6, URZ ;  /* 0x00000006060c7890 */ /* 0x000fe4000fffe0ff */
        /* <DEDUP_REMOVED lines=19> */
.L_x_1099:
[----:B-1----:R-:W-:Y:S01]  /*3d20*/  UIADD3 UR4, UPT, UPT, UR31, 0xd0, URZ ;  /* 0x000000d01f047890 */ /* 0x002fe2000fffe0ff */
[----:B------:R-:W-:-:S08]  /*3d30*/  UMOV UR22, UR27 ;  /* 0x0000001b00167c82 */ /* 0x000fd00008000000 */
[----:B------:R1:W-:Y:S01]  /*3d40*/  UTCBAR.2CTA.MULTICAST [UR4], URZ, UR42 ;  /* 0x000000ff040073e9 */ /* 0x0003e2000820082a */
[----:B------:R-:W-:Y:S02]  /*3d50*/  NOP ;  /* 0x0000000000007918 */ /* 0x000fe40000000000 */
.L_x_1097:
[----:B-1----:R-:W-:Y:S01]  /*3d60*/  UIADD3 UR4, UPT, UPT, UR32, 0x1, URZ ;  /* 0x0000000120047890 */ /* 0x002fe2000fffe0ff */
[----:B--2---:R-:W-:-:S03]  /*3d70*/  ISETP.NE.AND P0, PT, R8, 0x2, PT ;  /* 0x000000020800780c */ /* 0x004fc60003f05270 */
[----:B------:R-:W-:Y:S01]  /*3d80*/  UISETP.NE.AND UP0, UPT, UR4, 0x4, UPT ;  /* 0x000000040400788c */ /* 0x000fe2000bf05270 */
[----:B0-----:R-:W-:Y:S02]  /*3d90*/  SEL R0, RZ, 0x1, P0 ;  /* 0x00000001ff007807 */ /* 0x001fe40000000000 */
[----:B------:R-:W-:Y:S01]  /*3da0*/  SEL R8, R8, RZ, P0 ;  /* 0x000000ff08087207 */ /* 0x000fe20000000000 */
[----:B------:R-:W-:Y:S01]  /*3db0*/  USEL UR5, URZ, 0x1, UP0 ;  /* 0x00000001ff057887 */ /* 0x000fe20008000000 */
[----:B------:R-:W-:Y:S01]  /*3dc0*/  LOP3.LUT R3, R3, R0, RZ, 0x3c, !PT ;  /* 0x0000000003037212 */ /* 0x000fe200078e3cff */
[----:B------:R-:W-:-:S04]  /*3dd0*/  USEL UR32, UR4, URZ, UP0 ;  /* 0x000000ff04207287 */ /* 0x000fc80008000000 */
[----:B------:R-:W-:Y:S01]  /*3de0*/  LOP3.LUT R9, R9, UR5, RZ, 0x3c, !PT ;  /* 0x0000000509097c12 */ /* 0x000fe2000f8e3cff */
[----:B------:R-:W-:Y:S07]  /*3df0*/  @P2 BRA `(.L_x_1103) ;  /* 0xfffffff800882947 */ /* 0x000fee000383ffff */
[----:B------:R-:W0:Y:S01]  /*3e00*/  S2UR UR8, SR_CgaCtaId ;  /* 0x00000000000879c3 */ /* 0x000e220000008800 */
[----:B------:R-:W-:Y:S01]  /*3e10*/  ELECT P0, URZ, PT ;  /* 0x0000000000ff782f */ /* 0x000fe20003800000 */
[----:B------:R-:W-:Y:S01]  /*3e20*/  HFMA2 R0, -RZ, RZ, 0, 5.9604644775390625e-08 ;  /* 0x00000001ff007431 */ /* 0x000fe200000001ff */
[----:B------:R-:W-:-:S05]  /*3e30*/  UMOV UR4, 0x40 ;  /* 0x0000004000047882 */ /* 0x000fca0000000000 */
[----:B------:R-:W-:Y:S01]  /*3e40*/  UVIRTCOUNT.DEALLOC.SMPOOL 0x80 ;  /* 0x000000800000784c */ /* 0x000fe20000000000 */
[----:B------:R-:W-:Y:S02]  /*3e50*/  UISETP.NE.AND UP0, UPT, UR45, URZ, UPT ;  /* 0x000000ff2d00728c */ /* 0x000fe4000bf05270 */
[----:B0-----:R-:W-:-:S09]  /*3e60*/  ULEA UR8, UR8, UR4, 0x18 ;  /* 0x0000000408087291 */ /* 0x001fd2000f8ec0ff */
[----:B------:R0:W-:Y:S01]  /*3e70*/  @P0 STS.U8 [UR8+0x1c], R0 ;  /* 0x00001c00ff000988 */ /* 0x0001e20008000008 */
[----:B------:R-:W-:Y:S05]  /*3e80*/  BRA.U UP0, `(.L_x_1104) ;  /* 0x0000000100a07547 */ /* 0x000fea000b800000 */
[----:B------:R-:W-:Y:S01]  /*3e90*/  UIADD3 UR7, UPT, UPT, UR26, 0xf0, URZ ;  /* 0x000000f01a077890 */ /* 0x000fe2000fffe0ff */
[----:B------:R-:W-:-:S03]  /*3ea0*/  SHF.L.U32 R3, R9, 0x1f, RZ ;  /* 0x0000001f09037819 */ /* 0x000fc600000006ff */
[----:B------:R-:W-:-:S09]  /*3eb0*/  ULEA UR4, UR32, UR7, 0x3 ;  /* 0x0000000720047291 */ /* 0x000fd2000f8e18ff */
[----:B------:R-:W1:Y:S02]  /*3ec0*/  SYNCS.PHASECHK.TRANS64.TRYWAIT P0, [UR4], R3 ;  /* 0x00000003ff0075a7 */ /* 0x000e640008001104 */
[----:B-1----:R-:W-:Y:S05]  /*3ed0*/  @!P0 BRA `(.L_x_1105) ;  /* 0x0000009c00988947 */ /* 0x002fea0003800000 */
.L_x_1272:
        /* <DEDUP_REMOVED lines=9> */
.L_x_1274:
        /* <DEDUP_REMOVED lines=9> */
.L_x_1276:
[----:B------:R-:W-:-:S04]  /*4000*/  UIADD3 UR4, UPT, UPT, UR4, 0x1, URZ ;  /* 0x0000000104047890 */ /* 0x000fc8000fffe0ff */
[----:B------:R-:W-:-:S04]  /*4010*/  UISETP.NE.AND UP1, UPT, UR4, 0x4, UPT ;  /* 0x000000040400788c */ /* 0x000fc8000bf25270 */
[----:B------:R-:W-:Y:S02]  /*4020*/  USEL UR5, URZ, 0x1, UP1 ;  /* 0x00000001ff057887 */ /* 0x000fe40008800000 */
[----:B------:R-:W-:-:S04]  /*4030*/  USEL UR4, UR4, URZ, UP1 ;  /* 0x000000ff04047287 */ /* 0x000fc80008800000 */
[----:B------:R-:W-:Y:S01]  /*4040*/  ULEA UR4, UR4, UR7, 0x3 ;  /* 0x0000000704047291 */ /* 0x000fe2000f8e18ff */
[----:B0-----:R-:W-:-:S04]  /*4050*/  LOP3.LUT R3, R2, UR5, RZ, 0x3c, !PT ;  /* 0x0000000502037c12 */ /* 0x001fc8000f8e3cff */
[----:B------:R-:W-:Y:S01]  /*4060*/  SHF.L.U32 R3, R3, 0x1f, RZ ;  /* 0x0000001f03037819 */ /* 0x000fe200000006ff */
[----:B------:R-:W-:-:S04]  /*4070*/  IMAD.U32 R0, RZ, RZ, UR4 ;  /* 0x00000004ff007e24 */ /* 0x000fc8000f8e00ff */
[----:B------:R0:W1:Y:S03]  /*4080*/  SYNCS.PHASECHK.TRANS64.TRYWAIT P0, [R0+URZ], R3 ;  /* 0x00000003000075a7 */ /* 0x00006600080011ff */
[----:B-1----:R-:W-:Y:S05]  /*4090*/  @!P0 NANOSLEEP.SYNCS 0x989680 ;  /* 0x009896800000895d */ /* 0x002fea0003900000 */
[----:B------:R-:W1:Y:S02]  /*40a0*/  @!P0 SYNCS.PHASECHK.TRANS64 P0, [R0+URZ], R3 ;  /* 0x00000003000085a7 */ /* 0x000e6400080010ff */
[----:B-1----:R-:W-:Y:S05]  /*40b0*/  @P0 BRA `(.L_x_1108) ;  /* 0x0000000000200947 */ /* 0x002fea0003800000 */
.L_x_1109:
[----:B-1----:R1:W2:Y:S02]  /*40c0*/  SYNCS.PHASECHK.TRANS64.TRYWAIT P0, [R0+URZ], R3 ;  /* 0x00000003000075a7 */ /* 0x0022a400080011ff */
[----:B--2---:R-:W-:Y:S05]  /*40d0*/  @!P0 NANOSLEEP.SYNCS 0x989680 ;  /* 0x009896800000895d */ /* 0x004fea0003900000 */
[----:B------:R-:W2:Y:S02]  /*40e0*/  @!P0 SYNCS.PHASECHK.TRANS64 P0, [R0+URZ], R3 ;  /* 0x00000003000085a7 */ /* 0x000ea400080010ff */
[----:B--2---:R-:W-:Y:S05]  /*40f0*/  @!P0 BRA `(.L_x_1109) ;  /* 0xfffffffc00f08947 */ /* 0x004fea000383ffff */
[----:B------:R-:W-:Y:S05]  /*4100*/  BRA `(.L_x_1108) ;  /* 0x00000000000c7947 */ /* 0x000fea0003800000 */
.L_x_1104:
[----:B------:R-:W-:-:S04]  /*4110*/  UIADD3 UR4, UPT, UPT, UR26, 0x130, URZ ;  /* 0x000001301a047890 */ /* 0x000fc8000fffe0ff */
[----:B------:R-:W-:-:S09]  /*4120*/  UPRMT UR4, UR46, 0x654, UR4 ;  /* 0x000006542e047896 */ /* 0x000fd20008000004 */
[----:B------:R-:W-:Y:S03]  /*4130*/  SYNCS.ARRIVE.TRANS64.RED.A1T0 RZ, [UR4], RZ ;  /* 0x000000ffffff79a7 */ /* 0x000fe60008100404 */
.L_x_1108:
[----:B01----:R-:W-:Y:S01]  /*4140*/  SHF.L.U32 R3, RZ, 0x1f, RZ ;  /* 0x0000001fff037819 */ /* 0x003fe200000006ff */
[----:B------:R-:W-:Y:S01]  /*4150*/  UIADD3 UR4, UPT, UPT, UR26, 0x130, URZ ;  /* 0x000001301a047890 */ /* 0x000fe2000fffe0ff */
[----:B------:R-:W-:Y:S02]  /*4160*/  PLOP3.LUT P0, PT, PT, PT, UP0, 0x80, 0x8 ;  /* 0x000000000008781c */ /* 0x000fe40003f0f008 */
[----:B------:R-:W0:Y:S02]  /*4170*/  SYNCS.PHASECHK.TRANS64.TRYWAIT P1, [UR26+0x130], R3 ;  /* 0x00013003ff0075a7 */ /* 0x000e24000802111a */
[----:B0-----:R-:W-:Y:S09]  /*4180*/  @!P1 BRA `(.L_x_1110) ;  /* 0x0000009c00349947 */ /* 0x001ff20003800000 */
.L_x_1278:
[----:B------:R-:W-:Y:S01]  /*4190*/  @!UP0 UPRMT UR4, UR46, 0x654, UR4 ;  /* 0x000006542e048896 */ /* 0x000fe20008000004 */
[----:B------:R-:W-:Y:S01]  /*41a0*/  UMOV UR5, 0xffff ;  /* 0x0000ffff00057882 */ /* 0x000fe20000000000 */
[----:B------:R-:W-:-:S07]  /*41b0*/  UMOV UR6, 0x1 ;  /* 0x0000000100067882 */ /* 0x000fce0000000000 */
[----:B------:R-:W-:Y:S01]  /*41c0*/  @!P0 SYNCS.ARRIVE.TRANS64.RED.A1T0 RZ, [UR4], RZ ;  /* 0x000000ffffff89a7 */ /* 0x000fe20008100404 */
[----:B------:R-:W-:Y:S01]  /*41d0*/  NOP ;  /* 0x0000000000007918 */ /* 0x000fe20000000000 */
[----:B0-----:R-:W0:Y:S01]  /*41e0*/  LDS R0, [UR8+0x14] ;  /* 0x00001408ff007984 */ /* 0x001e220008000800 */
[----:B------:R-:W-:-:S04]  /*41f0*/  ULOP3.LUT UR4, UR44, 0xffff, URZ, 0xc0, !UPT ;  /* 0x0000ffff2c047892 */ /* 0x000fc8000f8ec0ff */
[----:B------:R-:W-:-:S04]  /*4200*/  USHF.R.U32.HI UR4, URZ, 0x5, UR4 ;  /* 0x00000005ff047899 */ /* 0x000fc80008011604 */
[----:B------:R-:W-:Y:S02]  /*4210*/  USHF.L.U32 UR5, UR5, UR4, URZ ;  /* 0x0000000405057299 */ /* 0x000fe400080006ff */
[----:B------:R-:W-:-:S04]  /*4220*/  USHF.L.U32 UR4, UR6, UR4, URZ ;  /* 0x0000000406047299 */ /* 0x000fc800080006ff */
[----:B0-----:R-:W-:-:S04]  /*4230*/  LOP3.LUT R0, R0, UR5, RZ, 0xc0, !PT ;  /* 0x0000000500007c12 */ /* 0x001fc8000f8ec0ff */
[----:B------:R-:W-:-:S13]  /*4240*/  ISETP.NE.AND P0, PT, R0, UR5, PT ;  /* 0x0000000500007c0c */ /* 0x000fda000bf05270 */
[----:B------:R-:W-:Y:S05]  /*4250*/  @P0 BRA `(.L_x_1111) ;  /* 0x0000000000580947 */ /* 0x000fea0003800000 */
[----:B------:R-:W0:Y:S02]  /*4260*/  LDS R0, [UR8+0x18] ;  /* 0x00001808ff007984 */ /* 0x000e240008000800 */
[----:B0-----:R-:W-:-:S04]  /*4270*/  LOP3.LUT R0, R0, UR4, RZ, 0xc0, !PT ;  /* 0x0000000400007c12 */ /* 0x001fc8000f8ec0ff */
[----:B------:R-:W-:-:S13]  /*4280*/  ISETP.NE.AND P0, PT, R0, UR4, PT ;  /* 0x0000000400007c0c */ /* 0x000fda000bf05270 */
[----:B------:R-:W-:Y:S05]  /*4290*/  @P0 BRA `(.L_x_1112) ;  /* 0x00000000003c0947 */ /* 0x000fea0003800000 */
[----:B------:R-:W0:Y:S01]  /*42a0*/  S2R R2, SR_LANEID ;  /* 0x0000000000027919 */ /* 0x000e220000000000 */
[----:B------:R-:W-:Y:S01]  /*42b0*/  ULOP3.LUT UR5, URZ, UR5, URZ, 0x33, !UPT ;  /* 0x00000005ff057292 */ /* 0x000fe2000f8e33ff */
[----:B------:R-:W-:Y:S01]  /*42c0*/  LOP3.LUT R4, RZ, UR4, RZ, 0x33, !PT ;  /* 0x00000004ff047c12 */ /* 0x000fe2000f8e33ff */
[----:B------:R-:W-:Y:S02]  /*42d0*/  VOTEU.ANY UR4, UPT, PT ;  /* 0x0000000000047886 */ /* 0x000fe400038e0100 */
[----:B------:R-:W-:Y:S01]  /*42e0*/  UFLO.U32 UR4, UR4 ;  /* 0x00000004000472bd */ /* 0x000fe200080e0000 */
[----:B------:R-:W1:Y:S01]  /*42f0*/  REDUX UR6, R4 ;  /* 0x00000000040673c4 */ /* 0x000e620000000000 */
[----:B------:R-:W-:-:S06]  /*4300*/  IMAD.U32 R0, RZ, RZ, UR5 ;  /* 0x00000005ff007e24 */ /* 0x000fcc000f8e00ff */
[----:B------:R2:W-:Y:S01]  /*4310*/  UTCATOMSWS.AND URZ, UR5 ;  /* 0x0000000500ff79e3 */ /* 0x0005e20008000000 */
[----:B------:R-:W3:Y:S01]  /*4320*/  REDUX UR7, R0 ;  /* 0x00000000000773c4 */ /* 0x000ee20000000000 */
[----:B0-----:R-:W-:Y:S01]  /*4330*/  ISETP.EQ.U32.AND P0, PT, R2, UR4, PT ;  /* 0x0000000402007c0c */ /* 0x001fe2000bf02070 */
[----:B-1----:R-:W-:Y:S01]  /*4340*/  IMAD.U32 R2, RZ, RZ, UR6 ;  /* 0x00000006ff027e24 */ /* 0x002fe2000f8e00ff */
[----:B---3--:R-:W-:-:S11]  /*4350*/  MOV R3, UR7 ;  /* 0x0000000700037c02 */ /* 0x008fd60008000f00 */
[----:B------:R2:W-:Y:S04]  /*4360*/  @P0 ATOMS.AND RZ, [UR8+0x14], R3 ;  /* 0x00001403ffff098c */ /* 0x0005e8000a800008 */
[----:B------:R2:W-:Y:S01]  /*4370*/  @P0 ATOMS.AND RZ, [UR8+0x18], R2 ;  /* 0x00001802ffff098c */ /* 0x0005e2000a800008 */
[----:B------:R-:W-:Y:S05]  /*4380*/  BRA `(.L_x_1113) ;  /* 0x0000000000147947 */ /* 0x000fea0003800000 */
.L_x_1112:
[----:B------:R-:W-:Y:S02]  /*4390*/  MOV R2, 0x43b0 ;  /* 0x000043b000027802 */ /* 0x000fe40000000f00 */
[----:B-----5:R-:W-:Y:S05]  /*43a0*/  CALL.REL.NOINC `($__internal_9_$__cuda_sm10x_tcgen05_guardrail_trap_col_being_dealloced_not_returned_by_alloc) ;  /* 0x0000009800ec7944 */ /* 0x020fea0003c00000 */
[----:B------:R-:W-:Y:S05]  /*43b0*/  BRA `(.L_x_1113) ;  /* 0x0000000000087947 */ /* 0x000fea0003800000 */
.L_x_1111:
[----:B------:R-:W-:Y:S02]  /*43c0*/  MOV R2, 0x43e0 ;  /* 0x000043e000027802 */ /* 0x000fe40000000f00 */
[----:B-----5:R-:W-:Y:S05]  /*43d0*/  CALL.REL.NOINC `($__internal_11_$__cuda_sm10x_tcgen05_guardrail_trap_unallocated_columns_being_dealloced) ;  /* 0x0000009800f87944 */ /* 0x020fea0003c00000 */
.L_x_1113:
[----:B------:R-:W-:Y:S01]  /*43e0*/  NOP ;  /* 0x0000000000007918 */ /* 0x000fe20000000000 */
[----:B--2---:R-:W-:Y:S05]  /*43f0*/  EXIT ;  /* 0x000000000000794d */ /* 0x004fea0003800000 */
.L_x_1084:
[----:B------:R-:W-:-:S06]  /*4400*/  UISETP.GE.AND UP0, UPT, UR24, 0x4, UPT ;  /* 0x000000041800788c */ /* 0x000fcc000bf06270 */
[----:B------:R-:W-:-:S13]  /*4410*/  PLOP3.LUT P0, PT, PT, PT, UP0, 0x80, 0x8 ;  /* 0x000000000008781c */ /* 0x000fda0003f0f008 */
[----:B------:R-:W-:Y:S05]  /*4420*/  @!P0 EXIT ;  /* 0x000000000000894d */ /* 0x000fea0003800000 */
[----:B------:R-:W-:Y:S01]  /*4430*/  BAR.SYNC.DEFER_BLOCKING 0x6, 0xa0 ;  /* 0x0182800000007b1d */ /* 0x000fe20000010000 */
[----:B------:R-:W-:Y:S01]  /*4440*/  IMAD.U32 R90, R92, 0x10000, RZ ;  /* 0x000100005c5a7824 */ /* 0x000fe200078e00ff */
[--C-:B------:R-:W-:Y:S01]  /*4450*/  SHF.R.U32.HI R91, RZ, 0x2, R92.reuse ;  /* 0x00000002ff5b7819 */ /* 0x100fe2000001165c */
[----:B------:R-:W-:Y:S01]  /*4460*/  IMAD.MOV.U32 R89, RZ, RZ, RZ ;  /* 0x000000ffff597224 */ /* 0x000fe200078e00ff */
[----:B------:R-:W-:Y:S01]  /*4470*/  CS2R R174, SRZ ;  /* 0x0000000000ae7805 */ /* 0x000fe2000001ff00 */
[----:B------:R-:W-:Y:S01]  /*4480*/  IMAD.MOV.U32 R22, RZ, RZ, RZ ;  /* 0x000000ffff167224 */ /* 0x000fe200078e00ff */
[----:B------:R-:W-:Y:S02]  /*4490*/  UMOV UR4, 0x400 ;  /* 0x0000040000047882 */ /* 0x000fe40000000000 */
[----:B------:R-:W0:Y:S01]  /*44a0*/  LDC.64 R166, c[0x0][0x890] ;  /* 0x00022400ffa67b82 */ /* 0x000e220000000a00 */
[----:B------:R-:W-:Y:S01]  /*44b0*/  ULEA UR4, UR51, UR4, 0x18 ;  /* 0x0000000433047291 */ /* 0x000fe2000f8ec0ff */
[----:B------:R-:W-:Y:S01]  /*44c0*/  LOP3.LUT R90, R90, 0x600000, RZ, 0xc0, !PT ;  /* 0x006000005a5a7812 */ /* 0x000fe200078ec0ff */
[----:B------:R-:W1:Y:S01]  /*44d0*/  LDCU UR60, c[0x0][0x370] ;  /* 0x00006e00ff3c77ac */ /* 0x000e620008000800 */
[----:B------:R-:W-:Y:S01]  /*44e0*/  LOP3.LUT R91, R91, 0x7, RZ, 0xc0, !PT ;  /* 0x000000075b5b7812 */ /* 0x000fe200078ec0ff */
[----:B------:R-:W2:Y:S03]  /*44f0*/  LDCU UR50, c[0x0][0x904] ;  /* 0x00012080ff3277ac */ /* 0x000ea60008000800 */
[----:B------:R-:W3:Y:S01]  /*4500*/  LDC.64 R164, c[0x0][0x888] ;  /* 0x00022200ffa47b82 */ /* 0x000ee20000000a00 */
[----:B------:R-:W-:Y:S01]  /*4510*/  LOP3.LUT R91, R91, 0x60, R92, 0xf8, !PT ;  /* 0x000000605b5b7812 */ /* 0x000fe200078ef85c */
[----:B------:R-:W-:Y:S01]  /*4520*/  IMAD.SHL.U32 R92, R92, 0x2, RZ ;  /* 0x000000025c5c7824 */ /* 0x000fe200078e00ff */
[----:B------:R-:W4:Y:S01]  /*4530*/  LDCU UR41, c[0x0][0x928] ;  /* 0x00012500ff2977ac */ /* 0x000f220008000800 */
[----:B------:R-:W0:Y:S04]  /*4540*/  LDCU UR38, c[0x0][0x388] ;  /* 0x00007100ff2677ac */ /* 0x000e280008000800 */
[----:B------:R-:W0:Y:S01]  /*4550*/  LDC.64 R162, c[0x0][0x8b0] ;  /* 0x00022c00ffa27b82 */ /* 0x000e220000000a00 */
[----:B------:R-:W1:Y:S01]  /*4560*/  LDS R3, [UR4+0x160] ;  /* 0x00016004ff037984 */ /* 0x000e620008000800 */
[----:B------:R-:W0:Y:S01]  /*4570*/  LDCU UR37, c[0x0][0x384] ;  /* 0x00007080ff2577ac */ /* 0x000e220008000800 */
[----:B------:R-:W0:Y:S05]  /*4580*/  LDCU UR43, c[0x0][0x390] ;  /* 0x00007200ff2b77ac */ /* 0x000e2a0008000800 */
[----:B------:R-:W0:Y:S01]  /*4590*/  LDC.64 R160, c[0x0][0x8a8] ;  /* 0x00022a00ffa07b82 */ /* 0x000e220000000a00 */
[----:B------:R-:W0:Y:S01]  /*45a0*/  LDCU.64 UR48, c[0x0][0x908] ;  /* 0x00012100ff3077ac */ /* 0x000e220008000a00 */
[----:B------:R-:W0:Y:S06]  /*45b0*/  LDCU.64 UR46, c[0x0][0x910] ;  /* 0x00012200ff2e77ac */ /* 0x000e2c0008000a00 */
[----:B------:R-:W0:Y:S01]  /*45c0*/  LDC.64 R96, c[0x0][0x8d0] ;  /* 0x00023400ff607b82 */ /* 0x000e220000000a00 */
[----:B------:R-:W0:Y:S01]  /*45d0*/  LDCU.64 UR44, c[0x0][0x920] ;  /* 0x00012400ff2c77ac */ /* 0x000e220008000a00 */
[----:B------:R-:W0:Y:S06]  /*45e0*/  LDCU.64 UR58, c[0x0][0x8c8] ;  /* 0x00011900ff3a77ac */ /* 0x000e2c0008000a00 */
[----:B------:R-:W0:Y:S01]  /*45f0*/  LDC.64 R168, c[0x0][0x8e0] ;  /* 0x00023800ffa87b82 */ /* 0x000e220000000a00 */
[----:B------:R-:W0:Y:S01]  /*4600*/  LDCU.64 UR52, c[0x0][0x8d8] ;  /* 0x00011b00ff3477ac */ /* 0x000e220008000a00 */
[----:B------:R-:W0:Y:S06]  /*4610*/  LDCU.64 UR62, c[0x0][0x8f0] ;  /* 0x00011e00ff3e77ac */ /* 0x000e2c0008000a00 */
[----:B------:R-:W0:Y:S01]  /*4620*/  LDC.64 R170, c[0x0][0x8e8] ;  /* 0x00023a00ffaa7b82 */ /* 0x000e220000000a00 */
[----:B------:R-:W0:Y:S01]  /*4630*/  LDCU UR57, c[0x0][0x374] ;  /* 0x00006e80ff3977ac */ /* 0x000e220008000800 */
[----:B-1234-:R-:W-:-:S07]  /*4640*/  IMAD.IADD R90, R3, 0x1, R90 ;  /* 0x00000001035a7824 */ /* 0x01efce00078e025a */
.L_x_1238:
[----:B-1----:R-:W1:Y:S01]  /*4650*/  S2R R3, SR_CgaCtaId ;  /* 0x0000000000037919 */ /* 0x002e620000008800 */
[----:B------:R-:W-:Y:S02]  /*4660*/  MOV R0, 0x400 ;  /* 0x0000040000007802 */ /* 0x000fe40000000f00 */
[----:B------:R-:W-:Y:S02]  /*4670*/  SHF.L.U32 R5, R174, 0x1f, RZ ;  /* 0x0000001fae057819 */ /* 0x000fe400000006ff */
[----:B-1----:R-:W-:Y:S05]  /*4680*/  LEA R3, R3, R0, 0x18 ;  /* 0x0000000003037211 */ /* 0x002fea00078ec0ff */
[C-C-:B--2---:R-:W-:Y:S02]  /*4690*/  IMAD R8, R22.reuse, 0x8, R3.reuse ;  /* 0x0000000816087824 */ /* 0x144fe400078e0203 */
[----:B---34-:R-:W-:Y:S02]  /*46a0*/  IMAD R6, R22, 0x10, R3 ;  /* 0x0000001016067824 */ /* 0x018fe400078e0203 */
[----:B------:R-:W1:Y:S02]  /*46b0*/  SYNCS.PHASECHK.TRANS64.TRYWAIT P0, [R8+URZ+0xb0], R5 ;  /* 0x0000b005080075a7 */ /* 0x000e6400080011ff */
[----:B-1----:R-:W-:Y:S05]  /*46c0*/  @!P0 BRA `(.L_x_1114) ;  /* 0x0000009400fc8947 */ /* 0x002fea0003800000 */
.L_x_1279:
[----:B-1----:R-:W1:Y:S01]  /*46d0*/  LDS.128 R4, [R6+0x140] ;  /* 0x0001400006047984 */ /* 0x002e620000000c00 */
[----:B------:R-:W-:Y:S01]  /*46e0*/  VIADD R8, R8, 0xc0 ;  /* 0x000000c008087836 */ /* 0x000fe20000000000 */
[----:B------:R-:W-:Y:S01]  /*46f0*/  UISETP.GE.AND UP0, UPT, UR42, 0x1, UPT ;  /* 0x000000012a00788c */ /* 0x000fe2000bf06270 */
[----:B------:R-:W-:Y:S02]  /*4700*/  IMAD.U32 R95, RZ, RZ, UR36 ;  /* 0x00000024ff5f7e24 */ /* 0x000fe4000f8e00ff */
[----:B------:R-:W-:Y:S01]  /*4710*/  IMAD R180, R89, 0x8, R3 ;  /* 0x0000000859b47824 */ /* 0x000fe200078e0203 */
[----:B------:R-:W-:Y:S01]  /*4720*/  PRMT R8, RZ, 0x654, R8 ;  /* 0x00000654ff087816 */ /* 0x000fe20000000008 */
[----:B------:R-:W-:Y:S01]  /*4730*/  @!PT LDS RZ, [RZ] ;  /* 0x00000000fffff984 */ /* 0x000fe20000000800 */
[----:B------:R-:W-:Y:S01]  /*4740*/  @!PT LDS RZ, [RZ] ;  /* 0x00000000fffff984 */ /* 0x000fe20000000800 */
[----:B------:R-:W-:Y:S01]  /*4750*/  @!PT LDS RZ, [RZ] ;  /* 0x00000000fffff984 */ /* 0x000fe20000000800 */
[----:B------:R-:W-:Y:S01]  /*4760*/  @!PT LDS RZ, [RZ] ;  /* 0x00000000fffff984 */ /* 0x000fe20000000800 */
[----:B------:R2:W-:Y:S06]  /*4770*/  MEMBAR.ALL.CTA ;  /* 0x0000000000007992 */ /* 0x0005ec0000008000 */
[----:B--2---:R-:W2:Y:S02]  /*4780*/  FENCE.VIEW.ASYNC.S ;  /* 0x00000000000073c6 */ /* 0x004ea40000000000 */
[----:B--2---:R2:W-:Y:S01]  /*4790*/  SYNCS.ARRIVE.TRANS64.RED.A1T0 RZ, [R8+URZ], RZ ;  /* 0x000000ff08ff79a7 */ /* 0x0045e200081004ff */
[----:B-1----:R-:W-:Y:S11]  /*47a0*/  LOP3.LUT P0, RZ, R6, 0x1, RZ, 0xc0, !PT ;  /* 0x0000000106ff7812 */ /* 0x002ff6000780c0ff */
        /* <DEDUP_REMOVED lines=15> */
[----:B--2---:R-:W-:Y:S05]  /*48a0*/  BRA.U !UP0, `(.L_x_1115) ;  /* 0x0000000108cc7547 */ /* 0x004fea000b800000 */
[----:B------:R-:W1:Y:S01]  /*48b0*/  LDCU UR16, c[0x0][0x918] ;  /* 0x00012300ff1077ac */ /* 0x000e620008000800 */
[----:B0-----:R-:W-:Y:S02]  /*48c0*/  UIMAD.WIDE.U32 UR4, UR57, UR47, URZ ;  /* 0x0000002f390472a5 */ /* 0x001fe4000f8e00ff */
[----:B------:R-:W-:Y:S02]  /*48d0*/  UIMAD.WIDE.U32 UR6, UR60, UR48, URZ ;  /* 0x000000303c0672a5 */ /* 0x000fe4000f8e00ff */
[----:B------:R-:W-:Y:S02]  /*48e0*/  UISETP.NE.AND UP1, UPT, UR46, 0x1, UPT ;  /* 0x000000012e00788c */ /* 0x000fe4000bf25270 */
[----:B------:R-:W-:Y:S02]  /*48f0*/  UISETP.NE.AND UP2, UPT, UR50, 0x1, UPT ;  /* 0x000000013200788c */ /* 0x000fe4000bf45270 */
[----:B------:R-:W-:Y:S02]  /*4900*/  UIMAD.WIDE.U32 UR14, UR39, UR47, URZ ;  /* 0x0000002f270e72a5 */ /* 0x000fe4000f8e00ff */
[----:B------:R-:W-:Y:S02]  /*4910*/  UISETP.NE.AND UP0, UPT, UR42, 0x1, UPT ;  /* 0x000000012a00788c */ /* 0x000fe4000bf05270 */
[----:B------:R-:W-:Y:S01]  /*4920*/  UIMAD.WIDE.U32 UR8, UR40, UR48, URZ ;  /* 0x00000030280872a5 */ /* 0x000fe2000f8e00ff */
[----:B------:R-:W-:Y:S01]  /*4930*/  UMOV UR4, UR5 ;  /* 0x0000000500047c82 */ /* 0x000fe20008000000 */
[----:B------:R-:W-:Y:S01]  /*4940*/  UMOV UR6, UR7 ;  /* 0x0000000700067c82 */ /* 0x000fe20008000000 */
[----:B-1----:R-:W-:Y:S02]  /*4950*/  USHF.R.U32.HI UR4, URZ, UR16, UR4 ;  /* 0x00000010ff047299 */ /* 0x002fe40008011604 */
[----:B------:R-:W-:Y:S02]  /*4960*/  USHF.R.U32.HI UR6, URZ, UR49, UR6 ;  /* 0x00000031ff067299 */ /* 0x000fe40008011606 */
[----:B------:R-:W-:Y:S02]  /*4970*/  USEL UR4, UR57, UR4, !UP1 ;  /* 0x0000000439047287 */ /* 0x000fe4000c800000 */
[----:B------:R-:W-:Y:S02]  /*4980*/  USEL UR7, UR60, UR6, !UP2 ;  /* 0x000000063c077287 */ /* 0x000fe4000d000000 */
[----:B------:R-:W-:Y:S01]  /*4990*/  UIMAD.WIDE.U32 UR12, UR4, UR44, URZ ;  /* 0x0000002c040c72a5 */ /* 0x000fe2000f8e00ff */
[----:B------:R-:W-:Y:S01]  /*49a0*/  UMOV UR5, UR15 ;  /* 0x0000000f00057c82 */ /* 0x000fe20008000000 */
[----:B------:R-:W-:Y:S02]  /*49b0*/  UIMAD.WIDE.U32 UR14, UR7, UR44, URZ ;  /* 0x0000002c070e72a5 */ /* 0x000fe4000f8e00ff */
[----:B------:R-:W-:Y:S03]  /*49c0*/  USHF.R.U32.HI UR6, URZ, UR16, UR5 ;  /* 0x00000010ff067299 */ /* 0x000fe60008011605 */
[----:B------:R-:W-:Y:S01]  /*49d0*/  UMOV UR12, UR13 ;  /* 0x0000000d000c7c82 */ /* 0x000fe20008000000 */
[----:B------:R-:W-:Y:S01]  /*49e0*/  UMOV UR8, UR9 ;  /* 0x0000000900087c82 */ /* 0x000fe20008000000 */
[----:B------:R-:W-:Y:S02]  /*49f0*/  @UP0 USHF.R.U32.HI UR4, URZ, UR45, UR12 ;  /* 0x0000002dff040299 */ /* 0x000fe4000801160c */
[----:B------:R-:W-:Y:S02]  /*4a00*/  USHF.R.U32.HI UR5, URZ, UR49, UR8 ;  /* 0x00000031ff057299 */ /* 0x000fe40008011608 */
[----:B------:R-:W-:Y:S02]  /*4a10*/  USEL UR6, UR39, UR6, !UP1 ;  /* 0x0000000627067287 */ /* 0x000fe4000c800000 */
[----:B------:R-:W-:Y:S02]  /*4a20*/  UIMAD UR8, UR42, UR4, URZ ;  /* 0x000000042a0872a4 */ /* 0x000fe4000f8e02ff */
[----:B------:R-:W-:Y:S02]  /*4a30*/  USEL UR5, UR40, UR5, !UP2 ;  /* 0x0000000528057287 */ /* 0x000fe4000d000000 */
[----:B------:R-:W-:Y:S02]  /*4a40*/  UISETP.GE.AND UP1, UPT, UR6, UR8, UPT ;  /* 0x000000080600728c */ /* 0x000fe4000bf26270 */
[----:B------:R-:W-:Y:S02]  /*4a50*/  UIMAD.WIDE.U32 UR12, UR6, UR44, URZ ;  /* 0x0000002c060c72a5 */ /* 0x000fe4000f8e00ff */
[----:B------:R-:W-:Y:S02]  /*4a60*/  UIMAD.WIDE.U32 UR8, UR5, UR44, URZ ;  /* 0x0000002c050872a5 */ /* 0x000fe4000f8e00ff */
[----:B------:R-:W-:Y:S01]  /*4a70*/  UIADD3 UR8, UPT, UPT, -UR6, URZ, URZ ;  /* 0x000000ff06087290 */ /* 0x000fe2000fffe1ff */
[----:B------:R-:W-:Y:S02]  /*4a80*/  UMOV UR14, UR15 ;  /* 0x0000000f000e7c82 */ /* 0x000fe40008000000 */
[----:B------:R-:W-:Y:S01]  /*4a90*/  UMOV UR12, UR13 ;  /* 0x0000000d000c7c82 */ /* 0x000fe20008000000 */
[----:B------:R-:W-:Y:S02]  /*4aa0*/  @UP0 USHF.R.U32.HI UR7, URZ, UR45, UR14 ;  /* 0x0000002dff070299 */ /* 0x000fe4000801160e */
[----:B------:R-:W-:Y:S02]  /*4ab0*/  USHF.R.U32.HI UR14, URZ, UR45, UR12 ;  /* 0x0000002dff0e7299 */ /* 0x000fe4000801160c */
[----:B------:R-:W-:Y:S02]  /*4ac0*/  UIMAD UR4, UR42, UR7, URZ ;  /* 0x000000072a0472a4 */ /* 0x000fe4000f8e02ff */
[----:B------:R-:W-:Y:S02]  /*4ad0*/  USEL UR14, UR6, UR14, !UP0 ;  /* 0x0000000e060e7287 */ /* 0x000fe4000c000000 */
[----:B------:R-:W-:Y:S02]  /*4ae0*/  UISETP.GE.OR UP1, UPT, UR5, UR4, UP1 ;  /* 0x000000040500728c */ /* 0x000fe40008f26670 */
[----:B------:R-:W-:Y:S02]  /*4af0*/  UIADD3 UR12, UPT, UPT, -UR5, URZ, URZ ;  /* 0x000000ff050c7290 */ /* 0x000fe4000fffe1ff */
[----:B------:R-:W-:Y:S02]  /*4b00*/  UIADD3 UR15, UPT, UPT, -UR14, URZ, URZ ;  /* 0x000000ff0e0f7290 */ /* 0x000fe4000fffe1ff */
[----:B------:R-:W-:Y:S01]  /*4b10*/  UIMAD UR8, UR46, UR8, UR39 ;  /* 0x000000082e0872a4 */ /* 0x000fe2000f8e0227 */
[----:B------:R-:W-:Y:S04]  /*4b20*/  UMOV UR13, UR5 ;  /* 0x00000005000d7c82 */ /* 0x000fe80008000000 */
[----:B------:R-:W-:Y:S01]  /*4b30*/  @!UP1 UMOV UR4, UR9 ;  /* 0x0000000900049c82 */ /* 0x000fe20008000000 */
[----:B------:R-:W-:Y:S02]  /*4b40*/  UIMAD UR9, UR50, UR12, UR40 ;  /* 0x0000000c320972a4 */ /* 0x000fe4000f8e0228 */
[----:B------:R-:W-:Y:S02]  /*4b50*/  @!UP1 USHF.R.U32.HI UR4, URZ, UR45, UR4 ;  /* 0x0000002dff049299 */ /* 0x000fe40008011604 */
[----:B------:R-:W-:Y:S02]  /*4b60*/  UIMAD UR12, UR42, UR15, UR6 ;  /* 0x0000000f2a0c72a4 */ /* 0x000fe4000f8e0206 */
[----:B------:R-:W-:Y:S04]  /*4b70*/  @!UP1 USEL UR4, UR5, UR4, !UP0 ;  /* 0x0000000405049287 */ /* 0x000fe8000c000000 */
[----:B------:R-:W-:Y:S02]  /*4b80*/  @!UP1 UIADD3 UR14, UPT, UPT, UR14, -UR4, URZ ;  /* 0x800000040e0e9290 */ /* 0x000fe4000fffe0ff */
[----:B------:R-:W-:Y:S02]  /*4b90*/  @!UP1 UIMAD UR13, UR7, UR12, UR4 ;  /* 0x0000000c070d92a4 */ /* 0x000fe4000f8e0204 */
[----:B------:R-:W-:Y:S02]  /*4ba0*/  @!UP1 UIMAD UR6, UR14, UR42, UR5 ;  /* 0x0000002a0e0692a4 */ /* 0x000fe4000f8e0205 */
[----:B------:R-:W-:Y:S02]  /*4bb0*/  UIMAD UR40, UR13, UR50, UR9 ;  /* 0x000000320d2872a4 */ /* 0x000fe4000f8e0209 */
[----:B------:R-:W-:Y:S11]  /*4bc0*/  UIMAD UR39, UR6, UR46, UR8 ;  /* 0x0000002e062772a4 */ /* 0x000ff6000f8e0208 */
[----:B------:R-:W-:Y:S01]  /*4bd0*/  @!UPT UIADD3 URZ, UPT, UPT, URZ, URZ, URZ ;  /* 0x000000fffffff290 */ /* 0x000fe2000fffe0ff */
.L_x_1115:
[----:B------:R-:W-:Y:S01]  /*4be0*/  UISETP.NE.AND UP2, UPT, UR41, 0x1, UPT ;  /* 0x000000012900788c */ /* 0x000fe2000bf45270 */
[----:B------:R-:W1:Y:S01]  /*4bf0*/  SYNCS.PHASECHK.TRANS64.TRYWAIT P0, [R180+URZ+0xd0], R5 ;  /* 0x0000d005b40075a7 */ /* 0x000e6200080011ff */
[----:B------:R-:W-:Y:S01]  /*4c00*/  IMAD R57, R89, 0x80, R90 ;  /* 0x0000008059397824 */ /* 0x000fe200078e025a */
[----:B0-----:R-:W-:Y:S04]  /*4c10*/  ISETP.NE.U32.AND P2, PT, R166, RZ, PT ;  /* 0x000000ffa600720c */ /* 0x001fe80003f45070 */
[----:B------:R-:W-:Y:S04]  /*4c20*/  SHF.R.U32.HI R3, RZ, 0x15, R57 ;  /* 0x00000015ff037819 */ /* 0x000fe80000011639 */
[----:B------:R-:W0:Y:S01]  /*4c30*/  @!UP2 LDCU.64 UR14, c[0x0][0x908] ;  /* 0x00012100ff0ea7ac */ /* 0x000e220008000a00 */
[----:B------:R-:W-:Y:S04]  /*4c40*/  LOP3.LUT P1, RZ, R3, 0x3, R172, 0x48, !PT ;  /* 0x0000000303ff7812 */ /* 0x000fe800078248ac */
[----:B------:R-:W-:Y:S01]  /*4c50*/  P2R R23, PR, RZ, 0x2 ;  /* 0x00000002ff177803 */ /* 0x000fe20000000000 */
[----:B------:R-:W2:Y:S01]  /*4c60*/  @!UP2 LDCU.64 UR8, c[0x0][0x910] ;  /* 0x00012200ff08a7ac */ /* 0x000ea20008000a00 */
[----:B------:R-:W3:Y:S01]  /*4c70*/  @!UP2 LDCU UR5, c[0x0][0x904] ;  /* 0x00012080ff05a7ac */ /* 0x000ee20008000800 */
[----:B------:R-:W4:Y:S01]  /*4c80*/  @!UP2 LDCU UR4, c[0x0][0x918] ;  /* 0x00012300ff04a7ac */ /* 0x000f220008000800 */
[----:B0-----:R-:W-:Y:S02]  /*4c90*/  UIMAD.WIDE.U32 UR12, UR40, UR14, URZ ;  /* 0x0000000e280c72a5 */ /* 0x001fe4000f8e00ff */
[----:B--2---:R-:W-:Y:S02]  /*4ca0*/  UIMAD.WIDE.U32 UR6, UR39, UR9, URZ ;  /* 0x00000009270672a5 */ /* 0x004fe4000f8e00ff */
[----:B------:R-:W-:Y:S03]  /*4cb0*/  @!UP2 UISETP.NE.AND UP0, UPT, UR8, 0x1, UPT ;  /* 0x000000010800a88c */ /* 0x000fe6000bf05270 */
[----:B------:R-:W-:Y:S02]  /*4cc0*/  @!UP2 UMOV UR12, UR13 ;  /* 0x0000000d000cac82 */ /* 0x000fe40008000000 */
[----:B------:R-:W-:Y:S02]  /*4cd0*/  @!UP2 USHF.R.U32.HI UR12, URZ, UR15, UR12 ;  /* 0x0000000fff0ca299 */ /* 0x000fe4000801160c */
[----:B---3--:R-:W-:Y:S01]  /*4ce0*/  @!UP2 UISETP.NE.AND UP1, UPT, UR5, 0x1, UPT ;  /* 0x000000010500a88c */ /* 0x008fe2000bf25270 */
[----:B------:R-:W-:Y:S02]  /*4cf0*/  @!UP2 UMOV UR6, UR7 ;  /* 0x000000070006ac82 */ /* 0x000fe40008000000 */
[----:B----4-:R-:W-:Y:S02]  /*4d00*/  @!UP2 USHF.R.U32.HI UR6, URZ, UR4, UR6 ;  /* 0x00000004ff06a299 */ /* 0x010fe40008011606 */
[----:B------:R-:W-:Y:S02]  /*4d10*/  @!UP2 USEL UR7, UR40, UR12, !UP1 ;  /* 0x0000000c2807a287 */ /* 0x000fe4000c800000 */
[----:B------:R-:W-:Y:S04]  /*4d20*/  @!UP2 USEL UR6, UR39, UR6, !UP0 ;  /* 0x000000062706a287 */ /* 0x000fe8000c000000 */
[----:B------:R-:W-:Y:S02]  /*4d30*/  @!UP2 UIADD3 UR4, UPT, UPT, UR6, -UR7, URZ ;  /* 0x800000070604a290 */ /* 0x000fe4000fffe0ff */
[----:B------:R-:W-:Y:S02]  /*4d40*/  @!UP2 UIADD3 UR6, UPT, UPT, -UR6, UR7, URZ ;  /* 0x000000070606a290 */ /* 0x000fe4000fffe1ff */
[----:B------:R-:W-:Y:S02]  /*4d50*/  @!UP2 UIMAD UR40, UR4, UR5, UR40 ;  /* 0x000000050428a2a4 */ /* 0x000fe4000f8e0228 */
[----:B------:R-:W-:Y:S01]  /*4d60*/  @!UP2 UIMAD UR39, UR6, UR8, UR39 ;  /* 0x000000080627a2a4 */ /* 0x000fe2000f8e0227 */
[----:B-1----:R-:W-:Y:S11]  /*4d70*/  @!P0 BRA `(.L_x_1116) ;  /* 0x0000009000648947 */ /* 0x002ff60003800000 */
.L_x_1280:
[----:B------:R-:W-:Y:S01]  /*4d80*/  ISETP.NE.AND.EX P0, PT, R167, RZ, PT, P2 ;  /* 0x000000ffa700720c */ /* 0x000fe20003f05320 */
[----:B------:R-:W-:Y:S01]  /*4d90*/  USHF.L.U32 UR5, UR11, 0x7, URZ ;  /* 0x000000070b057899 */ /* 0x000fe200080006ff */
[----:B------:R-:W-:Y:S01]  /*4da0*/  ISETP.NE.U32.AND P1, PT, R162, RZ, PT ;  /* 0x000000ffa200720c */ /* 0x000fe20003f25070 */
[----:B------:R-:W-:Y:S01]  /*4db0*/  USHF.L.U32 UR4, UR10, 0x7, URZ ;  /* 0x000000070a047899 */ /* 0x000fe200080006ff */
[----:B------:R-:W-:Y:S01]  /*4dc0*/  ISETP.NE.U32.AND P3, PT, R166, RZ, PT ;  /* 0x000000ffa600720c */ /* 0x000fe20003f65070 */
[----:B------:R-:W-:Y:S01]  /*4dd0*/  USHF.R.S32.HI UR6, URZ, 0x1f, UR11 ;  /* 0x0000001fff067899 */ /* 0x000fe2000801140b */
[----:B------:R-:W-:Y:S01]  /*4de0*/  ISETP.NE.AND.EX P2, PT, R163, RZ, PT, P1 ;  /* 0x000000ffa300720c */ /* 0x000fe20003f45310 */
[----:B0-----:R-:W-:Y:S01]  /*4df0*/  IMAD.U32 R5, RZ, RZ, UR5 ;  /* 0x00000005ff057e24 */ /* 0x001fe2000f8e00ff */
[----:B------:R-:W-:Y:S02]  /*4e00*/  ISETP.NE.AND.EX P1, PT, R167, RZ, PT, P3 ;  /* 0x000000ffa700720c */ /* 0x000fe40003f25330 */
[----:B------:R-:W-:Y:S02]  /*4e10*/  CS2R R128, SRZ ;  /* 0x0000000000807805 */ /* 0x000fe4000001ff00 */
[----:B------:R-:W-:Y:S01]  /*4e20*/  LOP3.LUT R56, R91, UR4, RZ, 0xfc, !PT ;  /* 0x000000045b387c12 */ /* 0x000fe2000f8efcff */
[----:B------:R-:W-:Y:S01]  /*4e30*/  IMAD.MOV.U32 R127, RZ, RZ, RZ ;  /* 0x000000ffff7f7224 */ /* 0x000fe200078e00ff */
[----:B------:R-:W-:Y:S02]  /*4e40*/  SHF.R.S32.HI R25, RZ, 0x1f, R95 ;  /* 0x0000001fff197819 */ /* 0x000fe4000001145f */
[----:B------:R-:W-:Y:S02]  /*4e50*/  CS2R R130, SRZ ;  /* 0x0000000000827805 */ /* 0x000fe4000001ff00 */
        /* <DEDUP_REMOVED lines=11> */
[----:B------:R-:W-:Y:S01]  /*4f10*/  CS2R R154, SRZ ;  /* 0x00000000009a7805 */ /* 0x000fe2000001ff00 */
[----:B------:R-:W-:Y:S06]  /*4f20*/  @!P0 BRA `(.L_x_1117) ;  /* 0x00000000002c8947 */ /* 0x000fec0003800000 */
[----:B------:R-:W-:Y:S01]  /*4f30*/  ISETP.NE.U32.AND P0, PT, R164, RZ, PT ;  /* 0x000000ffa400720c */ /* 0x000fe20003f05070 */
[----:B------:R-:W-:Y:S03]  /*4f40*/  IMAD.MOV.U32 R159, RZ, RZ, 0x1 ;  /* 0x00000001ff9f7424 */ /* 0x000fe600078e00ff */
[----:B------:R-:W-:Y:S11]  /*4f50*/  ISETP.NE.AND.EX P0, PT, R165, RZ, PT, P0 ;  /* 0x000000ffa500720c */ /* 0x000ff60003f05300 */
[----:B------:R-:W-:Y:S02]  /*4f60*/  @!UPT UIADD3 URZ, UPT, UPT, URZ, URZ, URZ ;  /* 0x000000fffffff290 */ /* 0x000fe4000fffe0ff */
[----:B------:R-:W0:Y:S01]  /*4f70*/  @P0 LDC.64 R2, c[0x0][0x888] ;  /* 0x00022200ff020b82 */ /* 0x000e220000000a00 */
[----:B------:R-:W-:Y:S04]  /*4f80*/  @P0 IMAD R0, R95, R166, RZ ;  /* 0x000000a65f000224 */ /* 0x000fe800078e02ff */
[----:B0-----:R-:W-:Y:S04]  /*4f90*/  @P0 IMAD.WIDE R2, R0, 0x4, R2 ;  /* 0x0000000400020825 */ /* 0x001fe800078e0202 */
[----:B------:R-:W-:Y:S01]  /*4fa0*/  HFMA2 R0, -RZ, RZ, 0, 5.9604644775390625e-08 ;  /* 0x00000001ff007431 */ /* 0x000fe200000001ff */
[----:B-----5:R0:W5:Y:S04]  /*4fb0*/  @P0 LDG.E R99, desc[UR54][R2.64] ;  /* 0x0000003602630981 */ /* 0x020168000c1e1900 */
[----:B------:R-:W-:Y:S01]  /*4fc0*/  @!P0 PRMT R159, R0, 0x7610, R159 ;  /* 0x00007610009f8816 */ /* 0x000fe2000000009f */
[----:B0-----:R-:W1:Y:S06]  /*4fd0*/  @!P0 LDC R99, c[0x0][0x880] ;  /* 0x00022000ff638b82 */ /* 0x001e6c0000000800 */
.L_x_1117:
[----:B------:R-:W-:Y:S05]  /*4fe0*/  @!P2 BRA `(.L_x_1118) ;  /* 0x000000000020a947 */ /* 0x000fea0003800000 */
[----:B------:R-:W-:Y:S04]  /*4ff0*/  ISETP.NE.U32.AND P0, PT, R160, RZ, PT ;  /* 0x000000ffa000720c */ /* 0x000fe80003f05070 */
[----:B------:R-:W-:Y:S11]  /*5000*/  ISETP.NE.AND.EX P0, PT, R161, RZ, PT, P0 ;  /* 0x000000ffa100720c */ /* 0x000ff60003f05300 */
[----:B------:R-:W-:Y:S02]  /*5010*/  @!UPT UIADD3 URZ, UPT, UPT, URZ, URZ, URZ ;  /* 0x000000fffffff290 */ /* 0x000fe4000fffe0ff */
[----:B------:R-:W0:Y:S01]  /*5020*/  @P0 LDC.64 R2, c[0x0][0x8a8] ;  /* 0x00022a00ff020b82 */ /* 0x000e220000000a00 */
[----:B------:R-:W-:Y:S04]  /*5030*/  @P0 IMAD R0, R95, R162, RZ ;  /* 0x000000a25f000224 */ /* 0x000fe800078e02ff */
[----:B0-----:R-:W-:Y:S05]  /*5040*/  @P0 IMAD.WIDE R2, R0, 0x4, R2 ;  /* 0x0000000400020825 */ /* 0x001fea00078e0202 */
[----:B-----5:R0:W5:Y:S02]  /*5050*/  @P0 LDG.E R93, desc[UR54][R2.64] ;  /* 0x00000036025d0981 */ /* 0x020164000c1e1900 */
[----:B0-----:R-:W2:Y:S02]  /*5060*/  @!P0 LDC R93, c[0x0][0x8a0] ;  /* 0x00022800ff5d8b82 */ /* 0x001ea40000000800 */
.L_x_1118:
[----:B-1---5:R-:W-:Y:S02]  /*5070*/  @!P1 FSETP.EQ.AND P0, PT, R99, RZ, PT ;  /* 0x000000ff6300920b */ /* 0x022fe40003f02000 */
[----:B------:R-:W-:Y:S11]  /*5080*/  LOP3.LUT R176, R176, 0xfffffff7, RZ, 0xc0, !PT ;  /* 0xfffffff7b0b07812 */ /* 0x000ff600078ec0ff */
[----:B------:R-:W-:Y:S01]  /*5090*/  @P0 LOP3.LUT R176, R176, 0x8, RZ, 0xfc, !PT ;  /* 0x00000008b0b00812 */ /* 0x000fe200078efcff */
[----:B------:R-:W-:Y:S06]  /*50a0*/  @!P1 BRA `(.L_x_1119) ;  /* 0x0000000000249947 */ /* 0x000fec0003800000 */
[----:B------:R-:W-:Y:S02]  /*50b0*/  LOP3.LUT P0, RZ, R159, 0xff, RZ, 0xc0, !PT ;  /* 0x000000ff9fff7812 */ /* 0x000fe4000780c0ff */
[----:B------:R-:W-:Y:S11]  /*50c0*/  LOP3.LUT R176, R176, 0xfffffff7, RZ, 0xc0, !PT ;  /* 0xfffffff7b0b07812 */ /* 0x000ff600078ec0ff */
[----:B------:R-:W0:Y:S02]  /*50d0*/  @!P0 LDC.64 R2, c[0x0][0x888] ;  /* 0x00022200ff028b82 */ /* 0x000e240000000a00 */
[----:B0-----:R-:W-:Y:S04]  /*50e0*/  @!P0 ISETP.NE.U32.AND P1, PT, R2, RZ, PT ;  /* 0x000000ff0200820c */ /* 0x001fe80003f25070 */
[----:B------:R-:W-:Y:S04]  /*50f0*/  @!P0 ISETP.NE.AND.EX P1, PT, R3, RZ, PT, P1 ;  /* 0x000000ff0300820c */ /* 0x000fe80003f25310 */
[----:B------:R-:W-:Y:S02]  /*5100*/  @!P0 PLOP3.LUT P2, PT, P1, PT, PT, 0x8, 0x80 ;  /* 0x000000000080881c */ /* 0x000fe40000f4e170 */
[----:B------:R-:W-:Y:S11]  /*5110*/  @P0 FSETP.EQ.AND P2, PT, R99, RZ, PT ;  /* 0x000000ff6300020b */ /* 0x000ff60003f42000 */
[----:B------:R-:W-:Y:S02]  /*5120*/  @!UPT UIADD3 URZ, UPT, UPT, URZ, URZ, URZ ;  /* 0x000000fffffff290 */ /* 0x000fe4000fffe0ff */
[----:B------:R-:W-:Y:S07]  /*5130*/  @P2 LOP3.LUT R176, R176, 0x8, RZ, 0xfc, !PT ;  /* 0x00000008b0b02812 */ /* 0x000fee00078efcff */
.L_x_1119:
[C---:B------:R-:W-:Y:S01]  /*5140*/  IMAD R225, R25.reuse, UR52, RZ ;  /* 0x0000003419e17c24 */ /* 0x040fe2000f8e02ff */
[----:B------:R-:W-:Y:S01]  /*5150*/  BAR.SYNC.DEFER_BLOCKING 0x1, 0x80 ;  /* 0x0042000000007b1d */ /* 0x000fe20000010000 */
[----:B------:R-:W-:Y:S01]  /*5160*/  IMAD R25, R25, UR62, RZ ;  /* 0x0000003e19197c24 */ /* 0x000fe2000f8e02ff */
[----:B------:R-:W-:Y:S01]  /*5170*/  LOP3.LUT P1, RZ, R176, 0x8, RZ, 0xc0, !PT ;  /* 0x00000008b0ff7812 */ /* 0x000fe2000782c0ff */
[----:B------:R-:W-:Y:S01]  /*5180*/  IMAD R225, R95, UR53, R225 ;  /* 0x000000355fe17c24 */ /* 0x000fe2000f8e02e1 */
[----:B------:R-:W-:Y:S01]  /*5190*/  IADD3 R2, P0, PT, R91, UR4, RZ ;  /* 0x000000045b027c10 */ /* 0x000fe2000ff1e0ff */
[----:B------:R-:W-:Y:S01]  /*51a0*/  IMAD R25, R95, UR63, R25 ;  /* 0x0000003f5f197c24 */ /* 0x000fe2000f8e0219 */
[----:B------:R-:W-:Y:S01]  /*51b0*/  MOV R0, UR4 ;  /* 0x0000000400007c02 */ /* 0x000fe20008000f00 */
[----:B------:R-:W-:Y:S01]  /*51c0*/  HFMA2 R158, -RZ, RZ, 0, 0 ;  /* 0x00000000ff9e7431 */ /* 0x000fe200000001ff */
[----:B------:R-:W-:Y:S01]  /*51d0*/  USHF.L.U64.HI UR51, UR11, 0x7, UR6 ;  /* 0x000000070b337899 */ /* 0x000fe20008010206 */
[----:B------:R-:W-:Y:S02]  /*51e0*/  CS2R R156, SRZ ;  /* 0x00000000009c7805 */ /* 0x000fe4000001ff00 */
[----:B------:R-:W-:Y:S02]  /*51f0*/  LEA.HI.X.SX32 R3, R0, RZ, 0x1, P0 ;  /* 0x000000ff00037211 */ /* 0x000fe400000f0eff */
[----:B------:R-:W-:Y:S01]  /*5200*/  LOP3.LUT R88, R5, 0x6, R92, 0xf8, !PT ;  /* 0x0000000605587812 */ /* 0x000fe200078ef85c */
[C-C-:B------:R-:W-:Y:S04]  /*5210*/  IMAD.WIDE.U32 R58, R95.reuse, UR52, R2.reuse ;  /* 0x000000345f3a7c25 */ /* 0x140fe8000f8e0002 */
[----:B------:R-:W-:Y:S01]  /*5220*/  IMAD.WIDE.U32 R204, R95, UR62, R2 ;  /* 0x0000003e5fcc7c25 */ /* 0x000fe2000f8e0002 */
[----:B------:R-:W-:Y:S01]  /*5230*/  IADD3 R225, PT, PT, R59, R225, RZ ;  /* 0x000000e13be17210 */ /* 0x000fe20007ffe0ff */
[----:B------:R-:W-:Y:S06]  /*5240*/  @P1 BRA `(.L_x_1120) ;  /* 0x0000001400781947 */ /* 0x000fec0003800000 */
[----:B------:R-:W-:Y:S01]  /*5250*/  ISETP.GE.AND P1, PT, R95, UR43, PT ;  /* 0x0000002b5f007c0c */ /* 0x000fe2000bf26270 */
[----:B------:R-:W-:Y:S01]  /*5260*/  IMAD.MOV.U32 R224, RZ, RZ, R58 ;  /* 0x000000ffffe07224 */ /* 0x000fe200078e003a */
[----:B------:R-:W-:Y:S01]  /*5270*/  CS2R R156, SRZ ;  /* 0x00000000009c7805 */ /* 0x000fe2000001ff00 */
[----:B------:R-:W-:Y:S01]  /*5280*/  IMAD R29, R96, UR51, RZ ;  /* 0x00000033601d7c24 */ /* 0x000fe2000f8e02ff */
[----:B------:R-:W-:Y:S01]  /*5290*/  CS2R R140, SRZ ;  /* 0x00000000008c7805 */ /* 0x000fe2000001ff00 */
[C---:B------:R-:W-:Y:S01]  /*52a0*/  VIADD R24, R88.reuse, 0x8 ;  /* 0x0000000858187836 */ /* 0x040fe20000000000 */
[----:B------:R-:W-:Y:S01]  /*52b0*/  CS2R R154, SRZ ;  /* 0x00000000009a7805 */ /* 0x000fe2000001ff00 */
[----:B------:R-:W-:Y:S01]  /*52c0*/  IMAD.WIDE.U32 R26, R88, R96, R224 ;  /* 0x00000060581a7225 */ /* 0x000fe200078e00e0 */
[----:B------:R-:W-:Y:S02]  /*52d0*/  CS2R R152, SRZ ;  /* 0x0000000000987805 */ /* 0x000fe4000001ff00 */
[----:B------:R-:W-:Y:S01]  /*52e0*/  ISETP.GE.OR P5, PT, R24, UR38, P1 ;  /* 0x0000002618007c0c */ /* 0x000fe20008fa6670 */
[----:B------:R-:W-:Y:S01]  /*52f0*/  IMAD R29, R88, R97, R29 ;  /* 0x00000061581d7224 */ /* 0x000fe200078e021d */
[----:B------:R-:W-:Y:S01]  /*5300*/  LEA R2, P0, R26, UR58, 0x1 ;  /* 0x0000003a1a027c11 */ /* 0x000fe2000f8008ff */
[----:B------:R-:W-:Y:S01]  /*5310*/  IMAD.SHL.U32 R33, R96, 0x10, RZ ;  /* 0x0000001060217824 */ /* 0x000fe200078e00ff */
[----:B------:R-:W-:Y:S01]  /*5320*/  ISETP.GE.OR P3, PT, R56, UR37, P5 ;  /* 0x0000002538007c0c */ /* 0x000fe2000af66670 */
[----:B------:R-:W-:Y:S01]  /*5330*/  IMAD.IADD R24, R27, 0x1, R29 ;  /* 0x000000011b187824 */ /* 0x000fe200078e021d */
[----:B------:R-:W-:Y:S01]  /*5340*/  SHF.L.U64.HI R29, R96, 0x4, R97 ;  /* 0x00000004601d7819 */ /* 0x000fe20000010261 */
[----:B------:R-:W-:Y:S01]  /*5350*/  VIADD R28, R88, 0x10 ;  /* 0x00000010581c7836 */ /* 0x000fe20000000000 */
[-C--:B------:R-:W-:Y:S01]  /*5360*/  IADD3 R30, P2, PT, R33, R2.reuse, RZ ;  /* 0x00000002211e7210 */ /* 0x080fe20007f5e0ff */
[----:B------:R-:W-:Y:S01]  /*5370*/  VIADD R27, R56, 0x8 ;  /* 0x00000008381b7836 */ /* 0x000fe20000000000 */
[----:B------:R-:W-:Y:S01]  /*5380*/  LEA.HI.X R3, R26, UR59, R24, 0x1, P0 ;  /* 0x0000003b1a037c11 */ /* 0x000fe200080f0c18 */
[----:B------:R-:W-:Y:S01]  /*5390*/  VIADD R26, R56, 0x10 ;  /* 0x00000010381a7836 */ /* 0x000fe20000000000 */
[----:B------:R-:W-:Y:S02]  /*53a0*/  ISETP.GE.OR P4, PT, R28, UR38, P1 ;  /* 0x000000261c007c0c */ /* 0x000fe40008f86670 */
[----:B------:R-:W-:Y:S02]  /*53b0*/  CS2R R136, SRZ ;  /* 0x0000000000887805 */ /* 0x000fe4000001ff00 */
[----:B------:R-:W-:Y:S01]  /*53c0*/  ISETP.GE.OR P0, PT, R27, UR37, P5 ;  /* 0x000000251b007c0c */ /* 0x000fe2000af06670 */
[--C-:B------:R-:W-:Y:S01]  /*53d0*/  IMAD.X R31, R29, 0x1, R3.reuse, P2 ;  /* 0x000000011d1f7824 */ /* 0x100fe200010e0603 */
[----:B------:R-:W-:Y:S01]  /*53e0*/  ISETP.GE.OR P2, PT, R26, UR37, P5 ;  /* 0x000000251a007c0c */ /* 0x000fe2000af46670 */
[C-C-:B------:R-:W-:Y:S01]  /*53f0*/  IMAD.WIDE.U32 R4, R96.reuse, 0x12, R2.reuse ;  /* 0x0000001260047825 */ /* 0x140fe200078e0002 */
[----:B------:R-:W-:Y:S02]  /*5400*/  ISETP.GE.OR P6, PT, R27, UR37, P4 ;  /* 0x000000251b007c0c */ /* 0x000fe4000a7c6670 */
[----:B------:R-:W3:Y:S01]  /*5410*/  @!P3 LDG.E.U16 R34, desc[UR54][R30.64] ;  /* 0x000000361e22b981 */ /* 0x000ee2000c1e1500 */
[C-C-:B------:R-:W-:Y:S01]  /*5420*/  IMAD.WIDE.U32 R6, R96.reuse, 0x22, R2.reuse ;  /* 0x0000002260067825 */ /* 0x140fe200078e0002 */
[----:B------:R-:W-:Y:S02]  /*5430*/  CS2R R150, SRZ ;  /* 0x0000000000967805 */ /* 0x000fe4000001ff00 */
[----:B------:R-:W-:Y:S01]  /*5440*/  CS2R R148, SRZ ;  /* 0x0000000000947805 */ /* 0x000fe2000001ff00 */
[C-C-:B------:R-:W-:Y:S01]  /*5450*/  IMAD.WIDE.U32 R8, R96.reuse, 0x32, R2.reuse ;  /* 0x0000003260087825 */ /* 0x140fe200078e0002 */
[----:B------:R-:W-:Y:S01]  /*5460*/  CS2R R132, SRZ ;  /* 0x0000000000847805 */ /* 0x000fe2000001ff00 */
[----:B------:R-:W4:Y:S01]  /*5470*/  @!P0 LDG.E.U16 R32, desc[UR54][R30.64+0x10] ;  /* 0x000010361e208981 */ /* 0x000f22000c1e1500 */
[----:B------:R-:W-:Y:S01]  /*5480*/  CS2R R146, SRZ ;  /* 0x0000000000927805 */ /* 0x000fe2000001ff00 */
[C-C-:B------:R-:W-:Y:S01]  /*5490*/  IMAD.WIDE.U32 R10, R96.reuse, 0x42, R2.reuse ;  /* 0x00000042600a7825 */ /* 0x140fe200078e0002 */
[----:B------:R-:W-:Y:S01]  /*54a0*/  CS2R R144, SRZ ;  /* 0x0000000000907805 */ /* 0x000fe2000001ff00 */
[----:B------:R-:W5:Y:S01]  /*54b0*/  @!P2 LDG.E.U16 R24, desc[UR54][R30.64+0x20] ;  /* 0x000020361e18a981 */ /* 0x000f62000c1e1500 */
[----:B------:R-:W-:Y:S01]  /*54c0*/  CS2R R128, SRZ ;  /* 0x0000000000807805 */ /* 0x000fe2000001ff00 */
[C-C-:B------:R-:W-:Y:S01]  /*54d0*/  IMAD.WIDE.U32 R12, R96.reuse, 0x50, R2.reuse ;  /* 0x00000050600c7825 */ /* 0x140fe200078e0002 */
[----:B------:R-:W-:Y:S02]  /*54e0*/  CS2R R138, SRZ ;  /* 0x00000000008a7805 */ /* 0x000fe4000001ff00 */
[----:B------:R-:W-:Y:S01]  /*54f0*/  CS2R R134, SRZ ;  /* 0x0000000000867805 */ /* 0x000fe2000001ff00 */
[C-C-:B------:R-:W-:Y:S01]  /*5500*/  IMAD.WIDE.U32 R14, R96.reuse, 0x52, R2.reuse ;  /* 0x00000052600e7825 */ /* 0x140fe200078e0002 */
[----:B------:R-:W-:Y:S02]  /*5510*/  CS2R R130, SRZ ;  /* 0x0000000000827805 */ /* 0x000fe4000001ff00 */
[----:B------:R-:W-:Y:S01]  /*5520*/  CS2R R142, SRZ ;  /* 0x00000000008e7805 */ /* 0x000fe2000001ff00 */
[C-C-:B------:R-:W-:Y:S04]  /*5530*/  IMAD.WIDE.U32 R18, R96.reuse, 0x62, R2.reuse ;  /* 0x0000006260127825 */ /* 0x140fe800078e0002 */
[C---:B------:R-:W-:Y:S04]  /*5540*/  IMAD.WIDE.U32 R20, R96.reuse, 0x70, R2 ;  /* 0x0000007060147825 */ /* 0x040fe800078e0002 */
[----:B------:R-:W-:Y:S02]  /*5550*/  IMAD.SHL.U32 R39, R96, 0x20, RZ ;  /* 0x0000002060277824 */ /* 0x000fe400078e00ff */
[----:B------:R-:W-:Y:S02]  /*5560*/  IMAD.MOV.U32 R127, RZ, RZ, RZ ;  /* 0x000000ffff7f7224 */ /* 0x000fe400078e00ff */
[----:B------:R-:W-:Y:S02]  /*5570*/  IMAD.MOV.U32 R158, RZ, RZ, RZ ;  /* 0x000000ffff9e7224 */ /* 0x000fe400078e00ff */
[----:B------:R-:W-:Y:S01]  /*5580*/  VIADD R0, R88, 0x30 ;  /* 0x0000003058007836 */ /* 0x000fe20000000000 */
[----:B---3--:R-:W-:Y:S02]  /*5590*/  @!P3 PRMT R156, R34, 0x5410, RZ ;  /* 0x00005410229cb816 */ /* 0x008fe400000000ff */
[----:B------:R-:W-:Y:S02]  /*55a0*/  ISETP.GE.OR P3, PT, R26, UR37, P4 ;  /* 0x000000251a007c0c */ /* 0x000fe4000a766670 */
[----:B----4-:R-:W-:Y:S02]  /*55b0*/  @!P0 PRMT R154, R32, 0x5410, RZ ;  /* 0x00005410209a8816 */ /* 0x010fe400000000ff */
[-C--:B------:R-:W-:Y:S02]  /*55c0*/  @!P6 IADD3 R36, P0, PT, R30, R33.reuse, RZ ;  /* 0x000000211e24e210 */ /* 0x080fe40007f1e0ff */
[----:B-----5:R-:W-:Y:S01]  /*55d0*/  @!P2 PRMT R140, R24, 0x5410, RZ ;  /* 0x00005410188ca816 */ /* 0x020fe200000000ff */
[----:B------:R-:W-:Y:S02]  /*55e0*/  VIADD R24, R56, 0x18 ;  /* 0x0000001838187836 */ /* 0x000fe40000000000 */
[C-C-:B------:R-:W-:Y:S04]  /*55f0*/  @!P6 IMAD.X R37, R31.reuse, 0x1, R29.reuse, P0 ;  /* 0x000000011f25e824 */ /* 0x140fe800000e061d */
[-C--:B------:R-:W-:Y:S02]  /*5600*/  @!P3 IADD3 R34, P0, PT, R30, R33.reuse, RZ ;  /* 0x000000211e22b210 */ /* 0x080fe40007f1e0ff */
[----:B------:R-:W-:Y:S03]  /*5610*/  ISETP.GE.OR P4, PT, R24, UR37, P4 ;  /* 0x0000002518007c0c */ /* 0x000fe6000a786670 */
[C-C-:B------:R-:W-:Y:S10]  /*5620*/  @!P3 IMAD.X R35, R31.reuse, 0x1, R29.reuse, P0 ;  /* 0x000000011f23b824 */ /* 0x140ff400000e061d */
[----:B------:R-:W-:Y:S05]  /*5630*/  @!P4 IADD3 R32, P0, PT, R30, R33, RZ ;  /* 0x000000211e20c210 */ /* 0x000fea0007f1e0ff */
[----:B------:R-:W-:Y:S01]  /*5640*/  @!P4 IMAD.X R33, R31, 0x1, R29, P0 ;  /* 0x000000011f21c824 */ /* 0x000fe200000e061d */
[----:B------:R-:W-:Y:S11]  /*5650*/  ISETP.GE.OR P0, PT, R24, UR37, P5 ;  /* 0x0000002518007c0c */ /* 0x000ff6000af06670 */
[----:B------:R-:W-:Y:S02]  /*5660*/  @!UPT UIADD3 URZ, UPT, UPT, URZ, URZ, URZ ;  /* 0x000000fffffff290 */ /* 0x000fe4000fffe0ff */
[----:B------:R0:W3:Y:S02]  /*5670*/  @!P0 LDG.E.U16 R29, desc[UR54][R30.64+0x30] ;  /* 0x000030361e1d8981 */ /* 0x0000e4000c1e1500 */
[C---:B0-----:R-:W-:Y:S05]  /*5680*/  VIADD R31, R88.reuse, 0x11 ;  /* 0x00000011581f7836 */ /* 0x041fea0000000000 */
[----:B------:R-:W-:Y:S01]  /*5690*/  ISETP.GE.OR P5, PT, R31, UR38, P1 ;  /* 0x000000261f007c0c */ /* 0x000fe20008fa6670 */
[C---:B------:R-:W-:Y:S01]  /*56a0*/  VIADD R31, R88.reuse, 0x20 ;  /* 0x00000020581f7836 */ /* 0x040fe20000000000 */
[----:B---3--:R-:W-:Y:S01]  /*56b0*/  @!P0 PRMT R139, R29, 0x5410, RZ ;  /* 0x000054101d8b8816 */ /* 0x008fe200000000ff */
[----:B------:R-:W-:Y:S04]  /*56c0*/  IMAD R29, R97, 0x12, RZ ;  /* 0x00000012611d7824 */ /* 0x000fe800078e02ff */
[----:B------:R-:W-:Y:S02]  /*56d0*/  IMAD.IADD R5, R5, 0x1, R29 ;  /* 0x0000000105057824 */ /* 0x000fe400078e021d */
        /* <DEDUP_REMOVED lines=16> */
[----:B------:R-:W-:Y:S11]  /*57e0*/  ISETP.GE.OR P2, PT, R26, UR37, P5 ;  /* 0x000000251a007c0c */ /* 0x000ff6000af46670 */
[----:B------:R-:W4:Y:S01]  /*57f0*/  @!P0 LDG.E.U16 R30, desc[UR54][R4.64+0x30] ;  /* 0x00003036041e8981 */ /* 0x000f22000c1e1500 */
[----:B---3--:R-:W-:Y:S01]  /*5800*/  @!P3 PRMT R138, R29, 0x5410, RZ ;  /* 0x000054101d8ab816 */ /* 0x008fe200000000ff */
[----:B------:R-:W-:Y:S01]  /*5810*/  IMAD R29, R97, 0x22, RZ ;  /* 0x00000022611d7824 */ /* 0x000fe200078e02ff */
[----:B------:R-:W-:Y:S03]  /*5820*/  ISETP.GE.OR P3, PT, R28, UR38, P1 ;  /* 0x000000261c007c0c */ /* 0x000fe60008f66670 */
[----:B------:R-:W-:Y:S02]  /*5830*/  IMAD.IADD R7, R7, 0x1, R29 ;  /* 0x0000000107077824 */ /* 0x000fe400078e021d */
[----:B------:R-:W3:Y:S01]  /*5840*/  @!P4 LDG.E.U16 R29, desc[UR54][R32.64+0x30] ;  /* 0x00003036201dc981 */ /* 0x000ee2000c1e1500 */
[----:B----4-:R-:W-:Y:S02]  /*5850*/  @!P0 PRMT R139, R139, 0x5410, R30 ;  /* 0x000054108b8b8816 */ /* 0x010fe4000000001e */
[----:B------:R-:W-:Y:S01]  /*5860*/  ISETP.GE.OR P0, PT, R27, UR37, P5 ;  /* 0x000000251b007c0c */ /* 0x000fe2000af06670 */
[----:B------:R-:W4:Y:S01]  /*5870*/  @!P6 LDG.E.U16 R30, desc[UR54][R36.64+0x10] ;  /* 0x00001036241ee981 */ /* 0x000f22000c1e1500 */
[----:B---3--:R-:W-:Y:S03]  /*5880*/  @!P4 PRMT R137, R29, 0x5410, RZ ;  /* 0x000054101d89c816 */ /* 0x008fe600000000ff */
[----:B------:R-:W3:Y:S01]  /*5890*/  @!P2 LDG.E.U16 R29, desc[UR54][R6.64+0x20] ;  /* 0x00002036061da981 */ /* 0x000ee2000c1e1500 */
[----:B----4-:R-:W-:Y:S07]  /*58a0*/  @!P6 PRMT R153, R30, 0x5410, RZ ;  /* 0x000054101e99e816 */ /* 0x010fee00000000ff */
[----:B------:R-:W4:Y:S01]  /*58b0*/  @!P0 LDG.E.U16 R30, desc[UR54][R6.64+0x10] ;  /* 0x00001036061e8981 */ /* 0x000f22000c1e1500 */
[----:B---3--:R-:W-:Y:S02]  /*58c0*/  @!P2 PRMT R138, R138, 0x5410, R29 ;  /* 0x000054108a8aa816 */ /* 0x008fe4000000001d */
[----:B------:R-:W-:Y:S02]  /*58d0*/  ISETP.GE.OR P2, PT, R31, UR38, P1 ;  /* 0x000000261f007c0c */ /* 0x000fe40008f46670 */
[----:B------:R-:W-:Y:S02]  /*58e0*/  SHF.L.U64.HI R29, R96, 0x5, R97 ;  /* 0x00000005601d7819 */ /* 0x000fe40000010261 */
[----:B------:R-:W-:Y:S02]  /*58f0*/  ISETP.GE.OR P6, PT, R27, UR37, P2 ;  /* 0x000000251b007c0c */ /* 0x000fe400097c6670 */
[----:B----4-:R-:W-:Y:S02]  /*5900*/  @!P0 PRMT R153, R153, 0x5410, R30 ;  /* 0x0000541099998816 */ /* 0x010fe4000000001e */
[C---:B------:R-:W-:Y:S02]  /*5910*/  ISETP.GE.OR P0, PT, R24.reuse, UR37, P5 ;  /* 0x0000002518007c0c */ /* 0x040fe4000af06670 */
[----:B------:R-:W-:Y:S02]  /*5920*/  P2R R36, PR, RZ, 0x40 ;  /* 0x00000040ff247803 */ /* 0x000fe40000000000 */
[----:B------:R-:W-:Y:S09]  /*5930*/  ISETP.GE.OR P4, PT, R24, UR37, P2 ;  /* 0x0000002518007c0c */ /* 0x000ff20009786670 */
[----:B------:R-:W3:Y:S02]  /*5940*/  @!P0 LDG.E.U16 R30, desc[UR54][R6.64+0x30] ;  /* 0x00003036061e8981 */ /* 0x000ee4000c1e1500 */
[----:B---3--:R-:W-:Y:S02]  /*5950*/  @!P0 PRMT R137, R137, 0x5410, R30 ;  /* 0x0000541089898816 */ /* 0x008fe4000000001e */
[-C--:B------:R-:W-:Y:S05]  /*5960*/  IADD3 R30, P0, PT, R39, R2.reuse, RZ ;  /* 0x00000002271e7210 */ /* 0x080fea0007f1e0ff */
[----:B------:R-:W-:Y:S01]  /*5970*/  IMAD.X R31, R29, 0x1, R3, P0 ;  /* 0x000000011d1f7824 */ /* 0x000fe200000e0603 */
[-C--:B------:R-:W-:Y:S05]  /*5980*/  @!P6 IADD3 R44, P0, PT, R30, R39.reuse, RZ ;  /* 0x000000271e2ce210 */ /* 0x080fea0007f1e0ff */
[C-C-:B------:R-:W-:Y:S01]  /*5990*/  @!P6 IMAD.X R45, R31.reuse, 0x1, R29.reuse, P0 ;  /* 0x000000011f2de824 */ /* 0x140fe200000e061d */
[----:B------:R-:W-:Y:S04]  /*59a0*/  ISETP.GE.OR P6, PT, R26, UR37, P2 ;  /* 0x000000251a007c0c */ /* 0x000fe800097c6670 */
[----:B------:R-:W-:Y:S09]  /*59b0*/  P2R R37, PR, RZ, 0x40 ;  /* 0x00000040ff257803 */ /* 0x000ff20000000000 */
[CC--:B------:R-:W-:Y:S05]  /*59c0*/  @!P6 IADD3 R40, P0, PT, R30.reuse, R39.reuse, RZ ;  /* 0x000000271e28e210 */ /* 0x0c0fea0007f1e0ff */
[C-C-:B------:R-:W-:Y:S01]  /*59d0*/  @!P6 IMAD.X R41, R31.reuse, 0x1, R29.reuse, P0 ;  /* 0x000000011f29e824 */ /* 0x140fe200000e061d */
[----:B------:R-:W-:Y:S05]  /*59e0*/  @!P4 IADD3 R38, P0, PT, R30, R39, RZ ;  /* 0x000000271e26c210 */ /* 0x000fea0007f1e0ff */
[----:B------:R-:W-:Y:S01]  /*59f0*/  @!P4 IMAD.X R39, R31, 0x1, R29, P0 ;  /* 0x000000011f27c824 */ /* 0x000fe200000e061d */
[----:B------:R-:W-:Y:S01]  /*5a00*/  ISETP.GE.OR P0, PT, R56, UR37, P3 ;  /* 0x0000002538007c0c */ /* 0x000fe20009f06670 */
[----:B------:R-:W-:Y:S03]  /*5a10*/  IMAD R29, R97, 0x30, RZ ;  /* 0x00000030611d7824 */ /* 0x000fe600078e02ff */
[----:B------:R-:W3:Y:S09]  /*5a20*/  @!P4 LDG.E.U16 R38, desc[UR54][R38.64+0x30] ;  /* 0x000030362626c981 */ /* 0x000ef2000c1e1500 */
[----:B------:R0:W4:Y:S02]  /*5a30*/  @!P0 LDG.E.U16 R28, desc[UR54][R30.64] ;  /* 0x000000361e1c8981 */ /* 0x000124000c1e1500 */
[----:B0-----:R-:W-:Y:S04]  /*5a40*/  IMAD.WIDE.U32 R30, R96, 0x30, RZ ;  /* 0x00000030601e7825 */ /* 0x001fe800078e00ff */
[----:B------:R-:W-:Y:S01]  /*5a50*/  IMAD.IADD R31, R31, 0x1, R29 ;  /* 0x000000011f1f7824 */ /* 0x000fe200078e021d */
[----:B---3--:R-:W-:Y:S02]  /*5a60*/  @!P4 PRMT R132, R38, 0x5410, RZ ;  /* 0x000054102684c816 */ /* 0x008fe400000000ff */
[----:B------:R-:W-:Y:S02]  /*5a70*/  ISETP.GE.AND P4, PT, R88, UR38, PT ;  /* 0x0000002658007c0c */ /* 0x000fe4000bf86270 */
[----:B----4-:R-:W-:Y:S02]  /*5a80*/  @!P0 PRMT R155, R28, 0x5410, RZ ;  /* 0x000054101c9b8816 */ /* 0x010fe400000000ff */
[----:B------:R-:W-:Y:S11]  /*5a90*/  ISETP.GE.OR P0, PT, R56, UR37, P2 ;  /* 0x0000002538007c0c */ /* 0x000ff60009706670 */
[----:B------:R-:W-:Y:S02]  /*5aa0*/  @!UPT UIADD3 URZ, UPT, UPT, URZ, URZ, URZ ;  /* 0x000000fffffff290 */ /* 0x000fe4000fffe0ff */
[C---:B------:R-:W-:Y:S04]  /*5ab0*/  @!P0 LEA R32, P2, R96.reuse, R2, 0x6 ;  /* 0x0000000260208211 */ /* 0x040fe800078430ff */
[-C--:B------:R-:W-:Y:S02]  /*5ac0*/  @!P0 LEA.HI.X R33, R96, R3.reuse, R97, 0x6, P2 ;  /* 0x0000000360218211 */ /* 0x080fe400010f3461 */
[----:B------:R-:W-:Y:S11]  /*5ad0*/  ISETP.GE.OR P2, PT, R56, UR37, P5 ;  /* 0x0000002538007c0c */ /* 0x000ff6000af46670 */
[----:B------:R-:W-:Y:S02]  /*5ae0*/  @!UPT UIADD3 URZ, UPT, UPT, URZ, URZ, URZ ;  /* 0x000000fffffff290 */ /* 0x000fe4000fffe0ff */
[----:B------:R-:W3:Y:S02]  /*5af0*/  @!P2 LDG.E.U16 R28, desc[UR54][R6.64] ;  /* 0x00000036061ca981 */ /* 0x000ee4000c1e1500 */
[----:B---3--:R-:W-:Y:S02]  /*5b00*/  @!P2 PRMT R155, R155, 0x5410, R28 ;  /* 0x000054109b9ba816 */ /* 0x008fe4000000001c */
[----:B------:R-:W3:Y:S02]  /*5b10*/  @!P0 LDG.E.U16 R28, desc[UR54][R32.64] ;  /* 0x00000036201c8981 */ /* 0x000ee4000c1e1500 */
[----:B---3--:R-:W-:Y:S01]  /*5b20*/  @!P0 PRMT R150, R28, 0x5410, RZ ;  /* 0x000054101c968816 */ /* 0x008fe200000000ff */
[----:B------:R-:W-:Y:S01]  /*5b30*/  VIADD R28, R88, 0x18 ;  /* 0x00000018581c7836 */ /* 0x000fe20000000000 */
[-C--:B------:R-:W-:Y:S04]  /*5b40*/  IADD3 R42, P0, PT, R2, R30.reuse, RZ ;  /* 0x0000001e022a7210 */ /* 0x080fe80007f1e0ff */
[----:B------:R-:W-:Y:S01]  /*5b50*/  ISETP.GE.OR P3, PT, R28, UR38, P1 ;  /* 0x000000261c007c0c */ /* 0x000fe20008f66670 */
[----:B------:R-:W-:Y:S03]  /*5b60*/  IMAD.X R43, R31, 0x1, R3, P0 ;  /* 0x000000011f2b7824 */ /* 0x000fe600000e0603 */
[----:B------:R-:W-:Y:S11]  /*5b70*/  ISETP.GE.OR P0, PT, R56, UR37, P3 ;  /* 0x0000002538007c0c */ /* 0x000ff60009f06670 */
[----:B------:R-:W-:Y:S02]  /*5b80*/  @!UPT UIADD3 URZ, UPT, UPT, URZ, URZ, URZ ;  /* 0x000000fffffff290 */ /* 0x000fe4000fffe0ff */
[----:B------:R-:W3:Y:S02]  /*5b90*/  @!P0 LDG.E.U16 R28, desc[UR54][R42.64] ;  /* 0x000000362a1c8981 */ /* 0x000ee4000c1e1500 */
[----:B---3--:R-:W-:Y:S02]  /*5ba0*/  @!P0 PRMT R152, R28, 0x5410, RZ ;  /* 0x000054101c988816 */ /* 0x008fe400000000ff */
[C---:B------:R-:W-:Y:S11]  /*5bb0*/  ISETP.GE.OR P0, PT, R27.reuse, UR37, P3 ;  /* 0x000000251b007c0c */ /* 0x040ff60009f06670 */
[----:B------:R-:W-:Y:S02]  /*5bc0*/  @!UPT UIADD3 URZ, UPT, UPT, URZ, URZ, URZ ;  /* 0x000000fffffff290 */ /* 0x000fe4000fffe0ff */
[----:B------:R-:W3:Y:S02]  /*5bd0*/  @!P0 LDG.E.U16 R28, desc[UR54][R42.64+0x10] ;  /* 0x000010362a1c8981 */ /* 0x000ee4000c1e1500 */
[----:B---3--:R-:W-:Y:S02]  /*5be0*/  @!P0 PRMT R151, R28, 0x5410, RZ ;  /* 0x000054101c978816 */ /* 0x008fe400000000ff */
[----:B------:R-:W-:Y:S11]  /*5bf0*/  ISETP.GE.OR P0, PT, R26, UR37, P3 ;  /* 0x000000251a007c0c */ /* 0x000ff60009f06670 */
[----:B------:R-:W-:Y:S02]  /*5c00*/  @!UPT UIADD3 URZ, UPT, UPT, URZ, URZ, URZ ;  /* 0x000000fffffff290 */ /* 0x000fe4000fffe0ff */
[----:B------:R-:W3:Y:S02]  /*5c10*/  @!P0 LDG.E.U16 R28, desc[UR54][R42.64+0x20] ;  /* 0x000020362a1c8981 */ /* 0x000ee4000c1e1500 */
[----:B---3--:R-:W-:Y:S02]  /*5c20*/  @!P0 PRMT R136, R28, 0x5410, RZ ;  /* 0x000054101c888816 */ /* 0x008fe400000000ff */
[----:B------:R-:W-:Y:S04]  /*5c30*/  ISETP.GE.OR P0, PT, R0, UR38, P1 ;  /* 0x0000002600007c0c */ /* 0x000fe80008f06670 */
[----:B------:R-:W-:Y:S02]  /*5c40*/  ISETP.GE.OR P5, PT, R27, UR37, P0 ;  /* 0x000000251b007c0c */ /* 0x000fe400087a6670 */
[----:B------:R-:W-:Y:S04]  /*5c50*/  ISETP.GE.OR P6, PT, R26, UR37, P0 ;  /* 0x000000251a007c0c */ /* 0x000fe800087c6670 */
[----:B------:R-:W-:Y:S07]  /*5c60*/  P2R R28, PR, RZ, 0x40 ;  /* 0x00000040ff1c7803 */ /* 0x000fee0000000000 */
[CC--:B------:R-:W-:Y:S05]  /*5c70*/  @!P5 IADD3 R34, P2, PT, R42.reuse, R30.reuse, RZ ;  /* 0x0000001e2a22d210 */ /* 0x0c0fea0007f5e0ff */
[C-C-:B------:R-:W-:Y:S01]  /*5c80*/  @!P5 IMAD.X R35, R43.reuse, 0x1, R31.reuse, P2 ;  /* 0x000000012b23d824 */ /* 0x140fe200010e061f */
[-C--:B------:R-:W-:Y:S04]  /*5c90*/  @!P6 IADD3 R32, P2, PT, R42, R30.reuse, RZ ;  /* 0x0000001e2a20e210 */ /* 0x080fe80007f5e0ff */
[----:B------:R-:W3:Y:S01]  /*5ca0*/  @!P5 LDG.E.U16 R34, desc[UR54][R34.64+0x10] ;  /* 0x000010362222d981 */ /* 0x000ee2000c1e1500 */
[C---:B------:R-:W-:Y:S01]  /*5cb0*/  @!P6 IMAD.X R33, R43.reuse, 0x1, R31, P2 ;  /* 0x000000012b21e824 */ /* 0x040fe200010e061f */
[----:B------:R-:W-:Y:S02]  /*5cc0*/  ISETP.GE.OR P6, PT, R24, UR37, P0 ;  /* 0x0000002518007c0c */ /* 0x000fe400087c6670 */
[----:B------:R-:W-:Y:S02]  /*5cd0*/  ISETP.GE.OR P0, PT, R56, UR37, P0 ;  /* 0x0000002538007c0c */ /* 0x000fe40008706670 */
[----:B------:R-:W-:Y:S09]  /*5ce0*/  P2R R29, PR, RZ, 0x40 ;  /* 0x00000040ff1d7803 */ /* 0x000ff20000000000 */
[----:B------:R-:W-:Y:S02]  /*5cf0*/  @!P6 IADD3 R30, P2, PT, R42, R30, RZ ;  /* 0x0000001e2a1ee210 */ /* 0x000fe40007f5e0ff */
[----:B------:R-:W-:Y:S04]  /*5d00*/  @!P0 IMAD.WIDE.U32 R16, R96, 0x60, R2 ;  /* 0x0000006060108825 */ /* 0x000fe800078e0002 */
[----:B------:R-:W-:Y:S01]  /*5d10*/  @!P6 IMAD.X R31, R43, 0x1, R31, P2 ;  /* 0x000000012b1fe824 */ /* 0x000fe200010e061f */
[----:B------:R-:W-:Y:S02]  /*5d20*/  ISETP.GE.OR P2, PT, R24, UR37, P3 ;  /* 0x0000002518007c0c */ /* 0x000fe40009f46670 */
[----:B------:R-:W-:Y:S11]  /*5d30*/  ISETP.NE.AND P6, PT, R37, RZ, PT ;  /* 0x000000ff2500720c */ /* 0x000ff60003fc5270 */
[----:B------:R-:W4:Y:S04]  /*5d40*/  @!P2 LDG.E.U16 R37, desc[UR54][R42.64+0x30] ;  /* 0x000030362a25a981 */ /* 0x000f28000c1e1500 */
[----:B------:R-:W5:Y:S01]  /*5d50*/  @!P6 LDG.E.U16 R40, desc[UR54][R40.64+0x20] ;  /* 0x000020362828e981 */ /* 0x000f62000c1e1500 */
[----:B---3--:R-:W-:Y:S02]  /*5d60*/  @!P5 PRMT R144, R34, 0x5410, RZ ;  /* 0x000054102290d816 */ /* 0x008fe400000000ff */
[----:B----4-:R-:W-:Y:S01]  /*5d70*/  @!P2 PRMT R135, R37, 0x5410, RZ ;  /* 0x000054102587a816 */ /* 0x010fe200000000ff */
[----:B------:R-:W-:Y:S01]  /*5d80*/  IMAD R37, R97, 0x32, RZ ;  /* 0x0000003261257824 */ /* 0x000fe200078e02ff */
[----:B-----5:R-:W-:Y:S03]  /*5d90*/  @!P6 PRMT R134, R40, 0x5410, RZ ;  /* 0x000054102886e816 */ /* 0x020fe600000000ff */
[----:B------:R-:W-:Y:S01]  /*5da0*/  IMAD.IADD R9, R9, 0x1, R37 ;  /* 0x0000000109097824 */ /* 0x000fe200078e0225 */
[----:B------:R-:W-:Y:S01]  /*5db0*/  ISETP.NE.AND P6, PT, R29, RZ, PT ;  /* 0x000000ff1d00720c */ /* 0x000fe20003fc5270 */
[C---:B------:R-:W-:Y:S02]  /*5dc0*/  VIADD R37, R88.reuse, 0x19 ;  /* 0x0000001958257836 */ /* 0x040fe40000000000 */
[----:B------:R-:W-:Y:S03]  /*5dd0*/  IMAD R29, R97, 0x42, RZ ;  /* 0x00000042611d7824 */ /* 0x000fe600078e02ff */
[----:B------:R-:W-:Y:S01]  /*5de0*/  ISETP.GE.OR P3, PT, R37, UR38, P1 ;  /* 0x0000002625007c0c */ /* 0x000fe20008f66670 */
[----:B------:R-:W-:Y:S02]  /*5df0*/  IMAD.IADD R11, R11, 0x1, R29 ;  /* 0x000000010b0b7824 */ /* 0x000fe400078e021d */
[----:B------:R-:W-:Y:S01]  /*5e00*/  VIADD R29, R88, 0x21 ;  /* 0x00000021581d7836 */ /* 0x000fe20000000000 */
[----:B------:R-:W-:Y:S03]  /*5e10*/  ISETP.GE.OR P2, PT, R56, UR37, P3 ;  /* 0x0000002538007c0c */ /* 0x000fe60009f46670 */
[----:B------:R-:W3:Y:S10]  /*5e20*/  @!P6 LDG.E.U16 R30, desc[UR54][R30.64+0x30] ;  /* 0x000030361e1ee981 */ /* 0x000ef4000c1e1500 */
[----:B------:R-:W4:Y:S01]  /*5e30*/  @!P2 LDG.E.U16 R37, desc[UR54][R8.64] ;  /* 0x000000360825a981 */ /* 0x000f22000c1e1500 */
[----:B---3--:R-:W-:Y:S02]  /*5e40*/  @!P6 PRMT R127, R30, 0x5410, RZ ;  /* 0x000054101e7fe816 */ /* 0x008fe400000000ff */
[----:B----4-:R-:W-:Y:S02]  /*5e50*/  @!P2 PRMT R152, R152, 0x5410, R37 ;  /* 0x000054109898a816 */ /* 0x010fe40000000025 */
        /* <DEDUP_REMOVED lines=8> */
[----:B------:R-:W-:Y:S02]  /*5ee0*/  ISETP.GE.OR P2, PT, R24, UR37, P3 ;  /* 0x0000002518007c0c */ /* 0x000fe40009f46670 */
[----:B------:R-:W-:Y:S11]  /*5ef0*/  ISETP.NE.AND P3, PT, R36, RZ, PT ;  /* 0x000000ff2400720c */ /* 0x000ff60003f65270 */
[----:B------:R-:W3:Y:S04]  /*5f00*/  @!P2 LDG.E.U16 R36, desc[UR54][R8.64+0x30] ;  /* 0x000030360824a981 */ /* 0x000ee8000c1e1500 */
[----:B------:R-:W4:Y:S01]  /*5f10*/  @!P3 LDG.E.U16 R44, desc[UR54][R44.64+0x10] ;  /* 0x000010362c2cb981 */ /* 0x000f22000c1e1500 */
[----:B---3--:R-:W-:Y:S02]  /*5f20*/  @!P2 PRMT R135, R135, 0x5410, R36 ;  /* 0x000054108787a816 */ /* 0x008fe40000000024 */
[----:B----4-:R-:W-:Y:S02]  /*5f30*/  @!P3 PRMT R149, R44, 0x5410, RZ ;  /* 0x000054102c95b816 */ /* 0x010fe400000000ff */
        /* <DEDUP_REMOVED lines=17> */
[----:B------:R-:W-:Y:S04]  /*6050*/  IMAD R29, R97, 0x50, RZ ;  /* 0x00000050611d7824 */ /* 0x000fe800078e02ff */
[----:B------:R-:W-:Y:S02]  /*6060*/  IMAD.IADD R13, R13, 0x1, R29 ;  /* 0x000000010d0d7824 */ /* 0x000fe400078e021d */
[----:B------:R-:W-:Y:S05]  /*6070*/  VIADD R29, R88, 0x28 ;  /* 0x00000028581d7836 */ /* 0x000fea0000000000 */
[----:B------:R-:W-:Y:S04]  /*6080*/  ISETP.GE.OR P3, PT, R29, UR38, P1 ;  /* 0x000000261d007c0c */ /* 0x000fe80008f66670 */
[----:B------:R-:W-:Y:S11]  /*6090*/  ISETP.GE.OR P2, PT, R56, UR37, P3 ;  /* 0x0000002538007c0c */ /* 0x000ff60009f46670 */
[----:B------:R-:W-:Y:S02]  /*60a0*/  @!UPT UIADD3 URZ, UPT, UPT, URZ, URZ, URZ ;  /* 0x000000fffffff290 */ /* 0x000fe4000fffe0ff */
[----:B------:R-:W3:Y:S02]  /*60b0*/  @!P2 LDG.E.U16 R29, desc[UR54][R12.64] ;  /* 0x000000360c1da981 */ /* 0x000ee4000c1e1500 */
[----:B---3--:R-:W-:Y:S02]  /*60c0*/  @!P2 PRMT R148, R29, 0x5410, RZ ;  /* 0x000054101d94a816 */ /* 0x008fe400000000ff */
        /* <DEDUP_REMOVED lines=19> */
[----:B---3--:R-:W-:Y:S01]  /*6200*/  @!P2 PRMT R148, R148, 0x5410, R29 ;  /* 0x000054109494a816 */ /* 0x008fe2000000001d */
[----:B------:R-:W-:Y:S01]  /*6210*/  @!P0 IMAD R29, R97, 0x60, RZ ;  /* 0x00000060611d8824 */ /* 0x000fe200078e02ff */
[----:B------:R-:W-:Y:S03]  /*6220*/  ISETP.GE.OR P2, PT, R27, UR37, P3 ;  /* 0x000000251b007c0c */ /* 0x000fe60009f46670 */
[----:B------:R-:W-:Y:S10]  /*6230*/  @!P0 IMAD.IADD R17, R17, 0x1, R29 ;  /* 0x0000000111118824 */ /* 0x000ff400078e021d */
        /* <DEDUP_REMOVED lines=11> */
[----:B------:R-:W-:Y:S01]  /*62f0*/  LEA R34, P2, R96, R2, 0x1 ;  /* 0x0000000260227211 */ /* 0x000fe200078408ff */
[----:B------:R-:W3:Y:S01]  /*6300*/  @!P0 LDG.E.U16 R28, desc[UR54][R16.64] ;  /* 0x00000036101c8981 */ /* 0x000ee2000c1e1500 */
[----:B----4-:R-:W-:Y:S01]  /*6310*/  @!P3 PRMT R130, R32, 0x5410, RZ ;  /* 0x000054102082b816 */ /* 0x010fe200000000ff */
[----:B------:R-:W-:Y:S01]  /*6320*/  VIADD R32, R88, 0x31 ;  /* 0x0000003158207836 */ /* 0x000fe20000000000 */
[----:B------:R-:W-:Y:S02]  /*6330*/  LEA.HI.X R35, R96, R3, R97, 0x1, P2 ;  /* 0x0000000360237211 */ /* 0x000fe400010f0c61 */
[----:B---3--:R-:W-:Y:S01]  /*6340*/  @!P0 PRMT R146, R28, 0x5410, RZ ;  /* 0x000054101c928816 */ /* 0x008fe200000000ff */
[----:B------:R-:W-:Y:S01]  /*6350*/  VIADD R28, R88, 0x1 ;  /* 0x00000001581c7836 */ /* 0x000fe20000000000 */
[----:B------:R-:W-:Y:S04]  /*6360*/  ISETP.GE.OR P0, PT, R56, UR37, P4 ;  /* 0x0000002538007c0c */ /* 0x000fe8000a706670 */
[----:B------:R-:W-:Y:S02]  /*6370*/  ISETP.GE.OR P0, PT, R95, UR43, P0 ;  /* 0x0000002b5f007c0c */ /* 0x000fe40008706670 */
[----:B------:R-:W-:Y:S04]  /*6380*/  ISETP.GE.OR P6, PT, R28, UR38, P1 ;  /* 0x000000261c007c0c */ /* 0x000fe80008fc6670 */
[----:B------:R-:W-:Y:S07]  /*6390*/  ISETP.GE.OR P3, PT, R56, UR37, P6 ;  /* 0x0000002538007c0c */ /* 0x000fee000b766670 */
[----:B------:R-:W3:Y:S06]  /*63a0*/  @!P0 LDG.E.U16 R28, desc[UR54][R2.64] ;  /* 0x00000036021c8981 */ /* 0x000eec000c1e1500 */
[----:B------:R-:W4:Y:S01]  /*63b0*/  @!P3 LDG.E.U16 R29, desc[UR54][R34.64] ;  /* 0x00000036221db981 */ /* 0x000f22000c1e1500 */
[----:B---3--:R-:W-:Y:S02]  /*63c0*/  @!P0 PRMT R158, R28, 0x5410, RZ ;  /* 0x000054101c9e8816 */ /* 0x008fe400000000ff */
[----:B------:R-:W-:Y:S04]  /*63d0*/  ISETP.GE.OR P0, PT, R27, UR37, P4 ;  /* 0x000000251b007c0c */ /* 0x000fe8000a706670 */
[----:B------:R-:W-:Y:S02]  /*63e0*/  ISETP.GE.OR P2, PT, R95, UR43, P0 ;  /* 0x0000002b5f007c0c */ /* 0x000fe40008746670 */
[----:B----4-:R-:W-:Y:S02]  /*63f0*/  @!P3 PRMT R158, R158, 0x5410, R29 ;  /* 0x000054109e9eb816 */ /* 0x010fe4000000001d */
[----:B------:R-:W-:Y:S02]  /*6400*/  ISETP.GE.OR P0, PT, R27, UR37, P6 ;  /* 0x000000251b007c0c */ /* 0x000fe4000b706670 */
[----:B------:R-:W-:Y:S07]  /*6410*/  ISETP.GE.OR P3, PT, R24, UR37, P6 ;  /* 0x0000002518007c0c */ /* 0x000fee000b766670 */
[----:B------:R-:W3:Y:S04]  /*6420*/  @!P2 LDG.E.U16 R29, desc[UR54][R2.64+0x10] ;  /* 0x00001036021da981 */ /* 0x000ee8000c1e1500 */
[----:B------:R-:W4:Y:S01]  /*6430*/  @!P0 LDG.E.U16 R28, desc[UR54][R34.64+0x10] ;  /* 0x00001036221c8981 */ /* 0x000f22000c1e1500 */
[----:B---3--:R-:W-:Y:S02]  /*6440*/  @!P2 PRMT R157, R29, 0x5410, RZ ;  /* 0x000054101d9da816 */ /* 0x008fe400000000ff */
[----:B------:R-:W-:Y:S02]  /*6450*/  ISETP.GE.OR P2, PT, R26, UR37, P4 ;  /* 0x000000251a007c0c */ /* 0x000fe4000a746670 */
[----:B------:R-:W-:Y:S02]  /*6460*/  ISETP.GE.OR P4, PT, R24, UR37, P4 ;  /* 0x0000002518007c0c */ /* 0x000fe4000a786670 */
[C---:B------:R-:W-:Y:S02]  /*6470*/  ISETP.GE.OR P5, PT, R95.reuse, UR43, P2 ;  /* 0x0000002b5f007c0c */ /* 0x040fe400097a6670 */
[----:B------:R-:W-:Y:S02]  /*6480*/  ISETP.GE.OR P2, PT, R26, UR37, P6 ;  /* 0x000000251a007c0c */ /* 0x000fe4000b746670 */
[----:B------:R-:W-:Y:S02]  /*6490*/  ISETP.GE.OR P4, PT, R95, UR43, P4 ;  /* 0x0000002b5f007c0c */ /* 0x000fe4000a786670 */
[----:B----4-:R-:W-:Y:S02]  /*64a0*/  @!P0 PRMT R157, R157, 0x5410, R28 ;  /* 0x000054109d9d8816 */ /* 0x010fe4000000001c */
[----:B------:R-:W3:Y:S01]  /*64b0*/  @!P3 LDG.E.U16 R28, desc[UR54][R34.64+0x30] ;  /* 0x00003036221cb981 */ /* 0x000ee2000c1e1500 */
[----:B------:R-:W-:Y:S04]  /*64c0*/  ISETP.GE.OR P0, PT, R32, UR38, P1 ;  /* 0x0000002620007c0c */ /* 0x000fe80008f06670 */
[----:B------:R-:W4:Y:S04]  /*64d0*/  @!P5 LDG.E.U16 R30, desc[UR54][R2.64+0x20] ;  /* 0x00002036021ed981 */ /* 0x000f28000c1e1500 */
[----:B------:R-:W5:Y:S04]  /*64e0*/  @!P2 LDG.E.U16 R31, desc[UR54][R34.64+0x20] ;  /* 0x00002036221fa981 */ /* 0x000f68000c1e1500 */
[----:B------:R0:W2:Y:S02]  /*64f0*/  @!P4 LDG.E.U16 R29, desc[UR54][R2.64+0x30] ;  /* 0x00003036021dc981 */ /* 0x0000a4000c1e1500 */
[----:B0-----:R-:W-:Y:S01]  /*6500*/  IMAD.WIDE.U32 R2, R96, 0x72, R2 ;  /* 0x0000007260027825 */ /* 0x001fe200078e0002 */
[----:B----4-:R-:W-:Y:S03]  /*6510*/  @!P5 PRMT R142, R30, 0x5410, RZ ;  /* 0x000054101e8ed816 */ /* 0x010fe600000000ff */
[----:B------:R-:W-:Y:S01]  /*6520*/  VIADD R30, R88, 0x38 ;  /* 0x00000038581e7836 */ /* 0x000fe20000000000 */
[----:B-----5:R-:W-:Y:S02]  /*6530*/  @!P2 PRMT R142, R142, 0x5410, R31 ;  /* 0x000054108e8ea816 */ /* 0x020fe4000000001f */
[----:B------:R-:W-:Y:S02]  /*6540*/  ISETP.GE.OR P2, PT, R56, UR37, P0 ;  /* 0x0000002538007c0c */ /* 0x000fe40008746670 */
[----:B--2---:R-:W-:Y:S01]  /*6550*/  @!P4 PRMT R141, R29, 0x5410, RZ ;  /* 0x000054101d8dc816 */ /* 0x004fe200000000ff */
[----:B------:R-:W-:Y:S01]  /*6560*/  IMAD R29, R97, 0x62, RZ ;  /* 0x00000062611d7824 */ /* 0x000fe200078e02ff */
[----:B------:R-:W-:Y:S02]  /*6570*/  ISETP.GE.OR P4, PT, R26, UR37, P0 ;  /* 0x000000251a007c0c */ /* 0x000fe40008786670 */
[----:B---3--:R-:W-:Y:S01]  /*6580*/  @!P3 PRMT R141, R141, 0x5410, R28 ;  /* 0x000054108d8db816 */ /* 0x008fe2000000001c */
[----:B------:R-:W-:Y:S01]  /*6590*/  IMAD.IADD R19, R19, 0x1, R29 ;  /* 0x0000000113137824 */ /* 0x000fe200078e021d */
[----:B------:R-:W-:Y:S02]  /*65a0*/  ISETP.GE.OR P3, PT, R27, UR37, P0 ;  /* 0x000000251b007c0c */ /* 0x000fe40008766670 */
[----:B------:R-:W-:Y:S03]  /*65b0*/  ISETP.GE.OR P0, PT, R24, UR37, P0 ;  /* 0x0000002518007c0c */ /* 0x000fe60008706670 */
[----:B------:R-:W2:Y:S04]  /*65c0*/  @!P2 LDG.E.U16 R33, desc[UR54][R18.64] ;  /* 0x000000361221a981 */ /* 0x000ea8000c1e1500 */
[----:B------:R-:W3:Y:S04]  /*65d0*/  @!P4 LDG.E.U16 R29, desc[UR54][R18.64+0x20] ;  /* 0x00002036121dc981 */ /* 0x000ee8000c1e1500 */
[----:B------:R-:W4:Y:S04]  /*65e0*/  @!P3 LDG.E.U16 R31, desc[UR54][R18.64+0x10] ;  /* 0x00001036121fb981 */ /* 0x000f28000c1e1500 */
[----:B------:R-:W5:Y:S01]  /*65f0*/  @!P0 LDG.E.U16 R28, desc[UR54][R18.64+0x30] ;  /* 0x00003036121c8981 */ /* 0x000f62000c1e1500 */
[----:B--2---:R-:W-:Y:S02]  /*6600*/  @!P2 PRMT R146, R146, 0x5410, R33 ;  /* 0x000054109292a816 */ /* 0x004fe40000000021 */
[----:B------:R-:W-:Y:S02]  /*6610*/  ISETP.GE.OR P2, PT, R30, UR38, P1 ;  /* 0x000000261e007c0c */ /* 0x000fe40008f46670 */
[----:B---3--:R-:W-:Y:S01]  /*6620*/  @!P4 PRMT R130, R130, 0x5410, R29 ;  /* 0x000054108282c816 */ /* 0x008fe2000000001d */
[----:B------:R-:W-:Y:S01]  /*6630*/  IMAD R29, R97, 0x70, RZ ;  /* 0x00000070611d7824 */ /* 0x000fe200078e02ff */
[----:B------:R-:W-:Y:S02]  /*6640*/  ISETP.GE.OR P5, PT, R26, UR37, P2 ;  /* 0x000000251a007c0c */ /* 0x000fe400097a6670 */
[----:B----4-:R-:W-:Y:S01]  /*6650*/  @!P3 PRMT R144, R144, 0x5410, R31 ;  /* 0x000054109090b816 */ /* 0x010fe2000000001f */
[----:B------:R-:W-:Y:S01]  /*6660*/  IMAD.IADD R21, R21, 0x1, R29 ;  /* 0x0000000115157824 */ /* 0x000fe200078e021d */
[----:B------:R-:W-:Y:S01]  /*6670*/  ISETP.GE.OR P3, PT, R56, UR37, P2 ;  /* 0x0000002538007c0c */ /* 0x000fe20009766670 */
[----:B------:R-:W-:Y:S01]  /*6680*/  VIADD R31, R88, 0x39 ;  /* 0x00000039581f7836 */ /* 0x000fe20000000000 */
[----:B-----5:R-:W-:Y:S02]  /*6690*/  @!P0 PRMT R127, R127, 0x5410, R28 ;  /* 0x000054107f7f8816 */ /* 0x020fe4000000001c */
[----:B------:R-:W-:Y:S02]  /*66a0*/  ISETP.GE.OR P4, PT, R27, UR37, P2 ;  /* 0x000000251b007c0c */ /* 0x000fe40009786670 */
[----:B------:R-:W-:Y:S03]  /*66b0*/  ISETP.GE.OR P0, PT, R31, UR38, P1 ;  /* 0x000000261f007c0c */ /* 0x000fe60008f06670 */
[----:B------:R-:W2:Y:S01]  /*66c0*/  @!P5 LDG.E.U16 R28, desc[UR54][R20.64+0x20] ;  /* 0x00002036141cd981 */ /* 0x000ea2000c1e1500 */
[----:B------:R-:W-:Y:S01]  /*66d0*/  ISETP.GE.OR P6, PT, R27, UR37, P0 ;  /* 0x000000251b007c0c */ /* 0x000fe200087c6670 */
[----:B------:R-:W-:Y:S01]  /*66e0*/  IMAD R27, R97, 0x72, RZ ;  /* 0x00000072611b7824 */ /* 0x000fe200078e02ff */
[----:B------:R-:W-:Y:S01]  /*66f0*/  ISETP.GE.OR P1, PT, R56, UR37, P0 ;  /* 0x0000002538007c0c */ /* 0x000fe20008726670 */
[----:B------:R-:W3:Y:S02]  /*6700*/  @!P3 LDG.E.U16 R30, desc[UR54][R20.64] ;  /* 0x00000036141eb981 */ /* 0x000ee4000c1e1500 */
[----:B------:R-:W-:Y:S02]  /*6710*/  IMAD.IADD R3, R3, 0x1, R27 ;  /* 0x0000000103037824 */ /* 0x000fe400078e021b */
[----:B------:R-:W4:Y:S01]  /*6720*/  @!P4 LDG.E.U16 R29, desc[UR54][R20.64+0x10] ;  /* 0x00001036141dc981 */ /* 0x000f22000c1e1500 */
[----:B--2---:R-:W-:Y:S05]  /*6730*/  @!P5 PRMT R129, R28, 0x5410, RZ ;  /* 0x000054101c81d816 */ /* 0x004fea00000000ff */
[----:B------:R-:W2:Y:S01]  /*6740*/  @!P6 LDG.E.U16 R28, desc[UR54][R2.64+0x10] ;  /* 0x00001036021ce981 */ /* 0x000ea2000c1e1500 */
[----:B---3--:R-:W-:Y:S02]  /*6750*/  @!P3 PRMT R145, R30, 0x5410, RZ ;  /* 0x000054101e91b816 */ /* 0x008fe400000000ff */
[----:B------:R-:W-:Y:S01]  /*6760*/  ISETP.GE.OR P3, PT, R24, UR37, P2 ;  /* 0x0000002518007c0c */ /* 0x000fe20009766670 */
[----:B------:R-:W3:Y:S01]  /*6770*/  @!P1 LDG.E.U16 R30, desc[UR54][R2.64] ;  /* 0x00000036021e9981 */ /* 0x000ee2000c1e1500 */
[----:B------:R-:W-:Y:S02]  /*6780*/  ISETP.GE.OR P2, PT, R26, UR37, P0 ;  /* 0x000000251a007c0c */ /* 0x000fe40008746670 */
[----:B------:R-:W-:Y:S02]  /*6790*/  ISETP.GE.OR P0, PT, R24, UR37, P0 ;  /* 0x0000002518007c0c */ /* 0x000fe40008706670 */
[----:B----4-:R-:W-:Y:S07]  /*67a0*/  @!P4 PRMT R143, R29, 0x5410, RZ ;  /* 0x000054101d8fc816 */ /* 0x010fee00000000ff */
[----:B------:R-:W4:Y:S04]  /*67b0*/  @!P3 LDG.E.U16 R24, desc[UR54][R20.64+0x30] ;  /* 0x000030361418b981 */ /* 0x000f28000c1e1500 */
[----:B------:R-:W5:Y:S04]  /*67c0*/  @!P2 LDG.E.U16 R26, desc[UR54][R2.64+0x20] ;  /* 0x00002036021aa981 */ /* 0x000f68000c1e1500 */
[----:B------:R-:W5:Y:S01]  /*67d0*/  @!P0 LDG.E.U16 R27, desc[UR54][R2.64+0x30] ;  /* 0x00003036021b8981 */ /* 0x000f62000c1e1500 */
[----:B--2---:R-:W-:Y:S02]  /*67e0*/  @!P6 PRMT R143, R143, 0x5410, R28 ;  /* 0x000054108f8fe816 */ /* 0x004fe4000000001c */
[----:B---3--:R-:W-:Y:S02]  /*67f0*/  @!P1 PRMT R145, R145, 0x5410, R30 ;  /* 0x0000541091919816 */ /* 0x008fe4000000001e */
[----:B----4-:R-:W-:Y:S02]  /*6800*/  @!P3 PRMT R128, R24, 0x5410, RZ ;  /* 0x000054101880b816 */ /* 0x010fe400000000ff */
[----:B-----5:R-:W-:Y:S02]  /*6810*/  @!P2 PRMT R129, R129, 0x5410, R26 ;  /* 0x000054108181a816 */ /* 0x020fe4000000001a */
[----:B------:R-:W-:Y:S07]  /*6820*/  @!P0 PRMT R128, R128, 0x5410, R27 ;  /* 0x0000541080808816 */ /* 0x000fee000000001b */
.L_x_1120:
[----:B------:R-:W-:Y:S01]  /*6830*/  ISETP.NE.AND P0, PT, R23, RZ, PT ;  /* 0x000000ff1700720c */ /* 0x000fe20003f05270 */
[----:B------:R-:W-:Y:S01]  /*6840*/  VIADD R177, R22, 0x1 ;  /* 0x0000000116b17836 */ /* 0x000fe20000000000 */
[----:B------:R-:W-:Y:S11]  /*6850*/  IADD3 R196, PT, PT, R205, R25, RZ ;  /* 0x00000019cdc47210 */ /* 0x000ff60007ffe0ff */
[----:B------:R-:W-:Y:S05]  /*6860*/  @!P0 BRA `(.L_x_1121) ;  /* 0x0000000000408947 */ /* 0x000fea0003800000 */
[----:B------:R-:W0:Y:S01]  /*6870*/  LDCU.64 UR8, c[0x4][0xb0] ;  /* 0x01001600ff0877ac */ /* 0x000e220008000a00 */
[----:B------:R-:W-:Y:S01]  /*6880*/  MOV R3, 0xd0 ;  /* 0x000000d000037802 */ /* 0x000fe20000000f00 */
[----:B------:R-:W-:Y:S02]  /*6890*/  HFMA2 R12, -RZ, RZ, 0, 5.9604644775390625e-08 ;  /* 0x00000001ff0c7431 */ /* 0x000fe400000001ff */
[----:B------:R-:W-:Y:S02]  /*68a0*/  IMAD.MOV.U32 R8, RZ, RZ, 0x192 ;  /* 0x00000192ff087424 */ /* 0x000fe400078e00ff */
[----:B------:R-:W-:Y:S01]  /*68b0*/  IMAD.MOV.U32 R13, RZ, RZ, RZ ;  /* 0x000000ffff0d7224 */ /* 0x000fe200078e00ff */
[----:B------:R-:W1:Y:S01]  /*68c0*/  LDCU.64 UR6, c[0x4][0xb8] ;  /* 0x01001700ff0677ac */ /* 0x000e620008000a00 */
[----:B------:R-:W3:Y:S01]  /*68d0*/  LDC.64 R2, c[0x4][R3] ;  /* 0x0100000003027b82 */ /* 0x000ee20000000a00 */
[----:B------:R-:W4:Y:S01]  /*68e0*/  LDCU.64 UR4, c[0x4][0x50] ;  /* 0x01000a00ff0477ac */ /* 0x000f220008000a00 */
[----:B0-----:R-:W-:Y:S01]  /*68f0*/  MOV R5, UR9 ;  /* 0x0000000900057c02 */ /* 0x001fe20008000f00 */
[----:B------:R-:W-:Y:S01]  /*6900*/  IMAD.U32 R4, RZ, RZ, UR8 ;  /* 0x00000008ff047e24 */ /* 0x000fe2000f8e00ff */
[----:B-1----:R-:W-:Y:S01]  /*6910*/  MOV R7, UR7 ;  /* 0x0000000700077c02 */ /* 0x002fe20008000f00 */
[----:B------:R-:W-:Y:S01]  /*6920*/  IMAD.U32 R6, RZ, RZ, UR6 ;  /* 0x00000006ff067e24 */ /* 0x000fe2000f8e00ff */
[----:B----4-:R-:W-:Y:S01]  /*6930*/  MOV R11, UR5 ;  /* 0x00000005000b7c02 */ /* 0x010fe20008000f00 */
[----:B------:R-:W-:Y:S02]  /*6940*/  IMAD.U32 R10, RZ, RZ, UR4 ;  /* 0x00000004ff0a7e24 */ /* 0x000fe4000f8e00ff */
[----:B------:R-:W-:Y:S07]  /*6950*/  LEPC R20, `(.L_x_1121) ;  /* 0x000000001014794e */ /* 0x000fee0000000000 */
[----:B--23--:R-:W-:Y:S05]  /*6960*/  CALL.ABS.NOINC R2 ;  /* 0x0000000002007343 */ /* 0x00cfea0003c00000 */
.L_x_1121:
[----:B------:R-:W-:Y:S05]  /*6970*/  WARPSYNC.ALL ;  /* 0x0000000000007948 */ /* 0x000fea0003800000 */
[C---:B------:R-:W-:Y:S01]  /*6980*/  R2UR UR4, R57.reuse ;  /* 0x00000000390472ca */ /* 0x040fe200000e0000 */
[----:B------:R-:W-:Y:S05]  /*6990*/  VIADD R3, R57, 0x100000 ;  /* 0x0010000039037836 */ /* 0x000fea0000000000 */
        /* <DEDUP_REMOVED lines=20> */
.L_x_1122:
[----:B------:R-:W-:Y:S05]  /*6ae0*/  WARPSYNC.ALL ;  /* 0x0000000000007948 */ /* 0x000fea0003800000 */
[----:B------:R-:W-:Y:S02]  /*6af0*/  IMAD R201, R170, UR51, RZ ;  /* 0x00000033aac97c24 */ /* 0x000fe4000f8e02ff */
[C---:B--2---:R-:W-:Y:S01]  /*6b00*/  FMUL R28, R93.reuse, R28 ;  /* 0x0000001c5d1c7220 */ /* 0x044fe20000400000 */
[C---:B------:R-:W-:Y:S04]  /*6b10*/  IMAD.WIDE.U32 R222, R88.reuse, R170, RZ ;  /* 0x000000aa58de7225 */ /* 0x040fe800078e00ff */
[----:B------:R-:W-:Y:S01]  /*6b20*/  FMUL R29, R93, R29 ;  /* 0x0000001d5d1d7220 */ /* 0x000fe20000400000 */
[----:B------:R-:W-:Y:S01]  /*6b30*/  R2UR UR4, R57 ;  /* 0x00000000390472ca */ /* 0x000fe200000e0000 */
[C---:B------:R-:W-:Y:S01]  /*6b40*/  FMUL R32, R93.reuse, R32 ;  /* 0x000000205d207220 */ /* 0x040fe20000400000 */
[----:B------:R-:W-:Y:S02]  /*6b50*/  IMAD R201, R88, R171, R201 ;  /* 0x000000ab58c97224 */ /* 0x000fe400078e02c9 */
[C---:B------:R-:W-:Y:S01]  /*6b60*/  FMUL R33, R93.reuse, R33 ;  /* 0x000000215d217220 */ /* 0x040fe20000400000 */
[--C-:B------:R-:W-:Y:S02]  /*6b70*/  HADD2.F32 R63, -RZ, R158.reuse.H0_H0 ;  /* 0x2000009eff3f7230 */ /* 0x100fe40000004100 */
[C---:B------:R-:W-:Y:S01]  /*6b80*/  FMUL R0, R93.reuse, R34 ;  /* 0x000000225d007220 */ /* 0x040fe20000400000 */
[----:B------:R-:W-:Y:S02]  /*6b90*/  HADD2.F32 R64, -RZ, R158.H1_H1 ;  /* 0x3000009eff407230 */ /* 0x000fe40000004100 */
[----:B------:R-:W-:Y:S01]  /*6ba0*/  FMUL R2, R93, R35 ;  /* 0x000000235d027220 */ /* 0x000fe20000400000 */
[----:B------:R-:W-:Y:S01]  /*6bb0*/  IMAD R183, R171, 0x12, RZ ;  /* 0x00000012abb77824 */ /* 0x000fe200078e02ff */
[----:B------:R-:W-:Y:S01]  /*6bc0*/  IADD3 R181, P1, PT, R204, R222, RZ ;  /* 0x000000deccb57210 */ /* 0x000fe20007f3e0ff */
[----:B------:R-:W-:Y:S04]  /*6bd0*/  IMAD.WIDE.U32 R206, R170, 0x12, RZ ;  /* 0x00000012aace7825 */ /* 0x000fe800078e00ff */
[C---:B------:R-:W-:Y:S01]  /*6be0*/  FMUL R24, R93.reuse, R24 ;  /* 0x000000185d187220 */ /* 0x040fe20000400000 */
[----:B------:R-:W-:Y:S01]  /*6bf0*/  ISETP.GE.AND P4, PT, R88, UR38, PT ;  /* 0x0000002658007c0c */ /* 0x000fe2000bf86270 */
[----:B------:R-:W-:Y:S01]  /*6c00*/  FMUL R25, R93, R25 ;  /* 0x000000195d197220 */ /* 0x000fe20000400000 */
[----:B------:R-:W-:Y:S02]  /*6c10*/  HADD2.F32 R65, -RZ, R153.H1_H1 ;  /* 0x30000099ff417230 */ /* 0x000fe40000004100 */
[C---:B------:R-:W-:Y:S01]  /*6c20*/  FFMA R24, R99.reuse, R63, R24 ;  /* 0x0000003f63187223 */ /* 0x040fe20000000018 */
[--C-:B------:R-:W-:Y:S02]  /*6c30*/  HADD2.F32 R63, -RZ, R157.reuse.H0_H0 ;  /* 0x2000009dff3f7230 */ /* 0x100fe40000004100 */
[----:B------:R-:W-:Y:S01]  /*6c40*/  FFMA R25, R99, R64, R25 ;  /* 0x0000004063197223 */ /* 0x000fe20000000019 */
[----:B------:R-:W-:Y:S01]  /*6c50*/  HADD2.F32 R64, -RZ, R157.H1_H1 ;  /* 0x3000009dff407230 */ /* 0x000fe20000004100 */
[C---:B------:R-:W-:Y:S01]  /*6c60*/  ISETP.GE.OR P0, PT, R56.reuse, UR37, P4 ;  /* 0x0000002538007c0c */ /* 0x040fe2000a706670 */
[----:B------:R-:W-:Y:S01]  /*6c70*/  HADD2.F32 R66, -RZ, R152.H1_H1 ;  /* 0x30000098ff427230 */ /* 0x000fe20000004100 */
[----:B------:R-:W-:Y:S01]  /*6c80*/  IADD3 R182, PT, PT, R56, 0x8, RZ ;  /* 0x0000000838b67810 */ /* 0x000fe20007ffe0ff */
[--C-:B------:R-:W-:Y:S01]  /*6c90*/  HADD2.F32 R67, -RZ, R151.reuse.H0_H0 ;  /* 0x20000097ff437230 */ /* 0x100fe20000004100 */
[----:B------:R-:W-:Y:S01]  /*6ca0*/  ISETP.GE.OR P2, PT, R95, UR43, P0 ;  /* 0x0000002b5f007c0c */ /* 0x000fe20008746670 */
[----:B------:R-:W-:Y:S01]  /*6cb0*/  HADD2.F32 R68, -RZ, R151.H1_H1 ;  /* 0x30000097ff447230 */ /* 0x000fe20000004100 */
[----:B------:R-:W-:Y:S01]  /*6cc0*/  LEA R228, P0, R181, R168, 0x1 ;  /* 0x000000a8b5e47211 */ /* 0x000fe200078008ff */
[--C-:B------:R-:W-:Y:S01]  /*6cd0*/  HADD2.F32 R69, -RZ, R150.reuse.H0_H0 ;  /* 0x20000096ff457230 */ /* 0x100fe20000004100 */
[----:B------:R-:W-:Y:S01]  /*6ce0*/  F2FP.F16.F32.PACK_AB R179, R25, R24 ;  /* 0x0000001819b3723e */ /* 0x000fe200000000ff */
[----:B------:R-:W-:Y:S01]  /*6cf0*/  HADD2.F32 R70, -RZ, R150.H1_H1 ;  /* 0x30000096ff467230 */ /* 0x000fe20000004100 */
[C---:B------:R-:W-:Y:S01]  /*6d00*/  SHF.L.U32 R185, R170.reuse, 0x1, RZ ;  /* 0x00000001aab97819 */ /* 0x040fe200000006ff */
[--C-:B------:R-:W-:Y:S02]  /*6d10*/  HADD2.F32 R71, -RZ, R149.reuse.H0_H0 ;  /* 0x20000095ff477230 */ /* 0x100fe40000004100 */
[C---:B------:R-:W-:Y:S01]  /*6d20*/  FMUL R26, R93.reuse, R26 ;  /* 0x0000001a5d1a7220 */ /* 0x040fe20000400000 */
[----:B------:R-:W-:Y:S02]  /*6d30*/  HADD2.F32 R72, -RZ, R149.H1_H1 ;  /* 0x30000095ff487230 */ /* 0x000fe40000004100 */
[----:B------:R-:W-:Y:S01]  /*6d40*/  FMUL R27, R93, R27 ;  /* 0x0000001b5d1b7220 */ /* 0x000fe20000400000 */
[----:B------:R-:W-:Y:S02]  /*6d50*/  HADD2.F32 R73, -RZ, R148.H0_H0 ;  /* 0x20000094ff497230 */ /* 0x000fe40000004100 */
[C---:B------:R-:W-:Y:S01]  /*6d60*/  FFMA R26, R99.reuse, R63, R26 ;  /* 0x0000003f631a7223 */ /* 0x040fe2000000001a */
[--C-:B------:R-:W-:Y:S02]  /*6d70*/  HADD2.F32 R63, -RZ, R156.reuse.H0_H0 ;  /* 0x2000009cff3f7230 */ /* 0x100fe40000004100 */
[C---:B------:R-:W-:Y:S01]  /*6d80*/  FFMA R27, R99.reuse, R64, R27 ;  /* 0x00000040631b7223 */ /* 0x040fe2000000001b */
[----:B------:R-:W-:Y:S01]  /*6d90*/  HADD2.F32 R64, -RZ, R156.H1_H1 ;  /* 0x3000009cff407230 */ /* 0x000fe20000004100 */
[----:B------:R-:W-:Y:S01]  /*6da0*/  SHF.L.U64.HI R184, R170, 0x1, R171 ;  /* 0x00000001aab87819 */ /* 0x000fe200000102ab */
[----:B------:R-:W-:Y:S02]  /*6db0*/  HADD2.F32 R74, -RZ, R148.H1_H1 ;  /* 0x30000094ff4a7230 */ /* 0x000fe40000004100 */
[C---:B------:R-:W-:Y:S01]  /*6dc0*/  FFMA R3, R99.reuse, R63, R28 ;  /* 0x0000003f63037223 */ /* 0x040fe2000000001c */
[--C-:B------:R-:W-:Y:S02]  /*6dd0*/  HADD2.F32 R63, -RZ, R154.reuse.H0_H0 ;  /* 0x2000009aff3f7230 */ /* 0x100fe40000004100 */
[----:B------:R-:W-:Y:S01]  /*6de0*/  FFMA R60, R99, R64, R29 ;  /* 0x00000040633c7223 */ /* 0x000fe2000000001d */
[----:B------:R-:W-:Y:S02]  /*6df0*/  HADD2.F32 R64, -RZ, R154.H1_H1 ;  /* 0x3000009aff407230 */ /* 0x000fe40000004100 */
[C---:B------:R-:W-:Y:S01]  /*6e00*/  FMUL R30, R93.reuse, R30 ;  /* 0x0000001e5d1e7220 */ /* 0x040fe20000400000 */
[--C-:B------:R-:W-:Y:S02]  /*6e10*/  HADD2.F32 R75, -RZ, R147.reuse.H0_H0 ;  /* 0x20000093ff4b7230 */ /* 0x100fe40000004100 */
[----:B------:R-:W-:Y:S01]  /*6e20*/  FMUL R31, R93, R31 ;  /* 0x0000001f5d1f7220 */ /* 0x000fe20000400000 */
[----:B------:R-:W-:Y:S02]  /*6e30*/  HADD2.F32 R76, -RZ, R147.H1_H1 ;  /* 0x30000093ff4c7230 */ /* 0x000fe40000004100 */
[----:B------:R-:W-:Y:S01]  /*6e40*/  FFMA R30, R99, R63, R30 ;  /* 0x0000003f631e7223 */ /* 0x000fe2000000001e */
[--C-:B------:R-:W-:Y:S01]  /*6e50*/  HADD2.F32 R63, -RZ, R155.reuse.H0_H0 ;  /* 0x2000009bff3f7230 */ /* 0x100fe20000004100 */
[----:B------:R-:W-:Y:S01]  /*6e60*/  IADD3 R201, PT, PT, R223, R201, RZ ;  /* 0x000000c9dfc97210 */ /* 0x000fe20007ffe0ff */
[--C-:B------:R-:W-:Y:S02]  /*6e70*/  HADD2.F32 R77, -RZ, R146.reuse.H0_H0 ;  /* 0x20000092ff4d7230 */ /* 0x100fe40000004100 */
[----:B------:R-:W-:Y:S01]  /*6e80*/  FFMA R31, R99, R64, R31 ;  /* 0x00000040631f7223 */ /* 0x000fe2000000001f */
[----:B------:R-:W-:Y:S01]  /*6e90*/  HADD2.F32 R64, -RZ, R155.H1_H1 ;  /* 0x3000009bff407230 */ /* 0x000fe20000004100 */
[----:B------:R-:W-:Y:S01]  /*6ea0*/  IADD3.X R178, PT, PT, R201, R196, RZ, P1, !PT ;  /* 0x000000c4c9b27210 */ /* 0x000fe20000ffe4ff */
[----:B------:R-:W-:Y:S02]  /*6eb0*/  HADD2.F32 R78, -RZ, R146.H1_H1 ;  /* 0x30000092ff4e7230 */ /* 0x000fe40000004100 */
[----:B------:R-:W-:Y:S01]  /*6ec0*/  FFMA R61, R99, R63, R32 ;  /* 0x0000003f633d7223 */ /* 0x000fe20000000020 */
[----:B------:R-:W-:Y:S01]  /*6ed0*/  HADD2.F32 R63, -RZ, R153.H0_H0 ;  /* 0x20000099ff3f7230 */ /* 0x000fe20000004100 */
[----:B------:R-:W-:Y:S01]  /*6ee0*/  LEA.HI.X R229, R181, R169, R178, 0x1, P0 ;  /* 0x000000a9b5e57211 */ /* 0x000fe200000f0cb2 */
[--C-:B------:R-:W-:Y:S01]  /*6ef0*/  HADD2.F32 R79, -RZ, R144.reuse.H0_H0 ;  /* 0x20000090ff4f7230 */ /* 0x100fe20000004100 */
[----:B------:R-:W-:Y:S01]  /*6f00*/  IADD3 R178, PT, PT, R88, 0x1, RZ ;  /* 0x0000000158b27810 */ /* 0x000fe20007ffe0ff */
[----:B------:R-:W-:Y:S01]  /*6f10*/  HADD2.F32 R80, -RZ, R144.H1_H1 ;  /* 0x30000090ff507230 */ /* 0x000fe20000004100 */
[C---:B------:R-:W-:Y:S01]  /*6f20*/  ISETP.GE.AND P1, PT, R95.reuse, UR43, PT ;  /* 0x0000002b5f007c0c */ /* 0x040fe2000bf26270 */
[--C-:B------:R-:W-:Y:S01]  /*6f30*/  HADD2.F32 R81, -RZ, R145.reuse.H0_H0 ;  /* 0x20000091ff517230 */ /* 0x100fe20000004100 */
[----:B------:R0:W-:Y:S01]  /*6f40*/  @!P2 STG.E.U16 desc[UR54][R228.64], R179 ;  /* 0x000000b3e400a986 */ /* 0x0001e2000c101536 */
[----:B------:R-:W-:Y:S01]  /*6f50*/  HADD2.F32 R82, -RZ, R145.H1_H1 ;  /* 0x30000091ff527230 */ /* 0x000fe20000004100 */
[----:B------:R-:W-:Y:S01]  /*6f60*/  ISETP.GE.OR P6, PT, R178, UR38, P1 ;  /* 0x00000026b2007c0c */ /* 0x000fe20008fc6670 */
[--C-:B------:R-:W-:Y:S01]  /*6f70*/  HADD2.F32 R83, -RZ, R143.reuse.H0_H0 ;  /* 0x2000008fff537230 */ /* 0x100fe20000004100 */
[----:B------:R-:W-:Y:S01]  /*6f80*/  ISETP.GE.OR P0, PT, R182, UR37, P4 ;  /* 0x00000025b6007c0c */ /* 0x000fe2000a706670 */
[----:B------:R-:W-:Y:S01]  /*6f90*/  HADD2.F32 R84, -RZ, R143.H1_H1 ;  /* 0x3000008fff547230 */ /* 0x000fe20000004100 */
[----:B------:R-:W-:Y:S01]  /*6fa0*/  ISETP.GE.OR P3, PT, R56, UR37, P6 ;  /* 0x0000002538007c0c */ /* 0x000fe2000b766670 */
[--C-:B------:R-:W-:Y:S01]  /*6fb0*/  HADD2.F32 R85, -RZ, R142.reuse.H0_H0 ;  /* 0x2000008eff557230 */ /* 0x100fe20000004100 */
[----:B------:R-:W-:Y:S01]  /*6fc0*/  ISETP.GE.OR P2, PT, R95, UR43, P0 ;  /* 0x0000002b5f007c0c */ /* 0x000fe20008746670 */
[----:B------:R-:W-:Y:S01]  /*6fd0*/  HADD2.F32 R86, -RZ, R142.H1_H1 ;  /* 0x3000008eff567230 */ /* 0x000fe20000004100 */
[----:B------:R-:W-:Y:S01]  /*6fe0*/  IADD3 R226, P0, PT, R185, R228, RZ ;  /* 0x000000e4b9e27210 */ /* 0x000fe20007f1e0ff */
[--C-:B------:R-:W-:Y:S01]  /*6ff0*/  HADD2.F32 R87, -RZ, R141.reuse.H0_H0 ;  /* 0x2000008dff577230 */ /* 0x100fe20000004100 */
[----:B------:R-:W-:Y:S01]  /*7000*/  PRMT R181, R179, 0x7632, R181 ;  /* 0x00007632b3b57816 */ /* 0x000fe200000000b5 */
[----:B------:R-:W-:Y:S01]  /*7010*/  HADD2.F32 R94, -RZ, R141.H1_H1 ;  /* 0x3000008dff5e7230 */ /* 0x000fe20000004100 */
[----:B------:R-:W-:Y:S01]  /*7020*/  IADD3.X R227, PT, PT, R184, R229, RZ, P0, !PT ;  /* 0x000000e5b8e37210 */ /* 0x000fe200007fe4ff */
[--C-:B------:R-:W-:Y:S01]  /*7030*/  HADD2.F32 R98, -RZ, R140.reuse.H0_H0 ;  /* 0x2000008cff627230 */ /* 0x100fe20000004100 */
[----:B------:R-:W-:Y:S01]  /*7040*/  F2FP.F16.F32.PACK_AB R178, R27, R26 ;  /* 0x0000001a1bb2723e */ /* 0x000fe200000000ff */
[----:B------:R-:W-:Y:S01]  /*7050*/  HADD2.F32 R100, -RZ, R140.H1_H1 ;  /* 0x3000008cff647230 */ /* 0x000fe20000004100 */
[----:B------:R-:W-:Y:S01]  /*7060*/  ISETP.GE.OR P0, PT, R182, UR37, P6 ;  /* 0x00000025b6007c0c */ /* 0x000fe2000b706670 */
[--C-:B------:R-:W-:Y:S01]  /*7070*/  HADD2.F32 R101, -RZ, R139.reuse.H0_H0 ;  /* 0x2000008bff657230 */ /* 0x100fe20000004100 */
[----:B------:R-:W-:Y:S01]  /*7080*/  @!P3 STG.E.U16 desc[UR54][R226.64], R181 ;  /* 0x000000b5e200b986 */ /* 0x000fe2000c101536 */
[----:B------:R-:W-:Y:S02]  /*7090*/  HADD2.F32 R102, -RZ, R139.H1_H1 ;  /* 0x3000008bff667230 */ /* 0x000fe40000004100 */
[----:B------:R-:W-:Y:S01]  /*70a0*/  FFMA R62, R99, R64, R33 ;  /* 0x00000040633e7223 */ /* 0x000fe20000000021 */
[----:B------:R-:W-:Y:S01]  /*70b0*/  HADD2.F32 R64, -RZ, R152.H0_H0 ;  /* 0x20000098ff407230 */ /* 0x000fe20000004100 */
[----:B------:R1:W-:Y:S01]  /*70c0*/  @!P2 STG.E.U16 desc[UR54][R228.64+0x10], R178 ;  /* 0x000010b2e400a986 */ /* 0x0003e2000c101536 */
[--C-:B------:R-:W-:Y:S01]  /*70d0*/  HADD2.F32 R103, -RZ, R138.reuse.H0_H0 ;  /* 0x2000008aff677230 */ /* 0x100fe20000004100 */
[----:B------:R-:W-:Y:S01]  /*70e0*/  ISETP.GE.AND P3, PT, R56, UR37, PT ;  /* 0x0000002538007c0c */ /* 0x000fe2000bf66270 */
[----:B------:R-:W-:Y:S01]  /*70f0*/  HADD2.F32 R104, -RZ, R138.H1_H1 ;  /* 0x3000008aff687230 */ /* 0x000fe20000004100 */
[----:B0-----:R-:W-:Y:S01]  /*7100*/  PRMT R179, R178, 0x7632, R179 ;  /* 0x00007632b2b37816 */ /* 0x001fe200000000b3 */
[--C-:B------:R-:W-:Y:S01]  /*7110*/  HADD2.F32 R105, -RZ, R137.reuse.H0_H0 ;  /* 0x20000089ff697230 */ /* 0x100fe20000004100 */
[C---:B------:R-:W-:Y:S01]  /*7120*/  SHF.L.U32 R192, R170.reuse, 0x4, RZ ;  /* 0x00000004aac07819 */ /* 0x040fe200000006ff */
[----:B------:R-:W-:Y:S01]  /*7130*/  HADD2.F32 R106, -RZ, R137.H1_H1 ;  /* 0x30000089ff6a7230 */ /* 0x000fe20000004100 */
[----:B------:R-:W-:Y:S01]  /*7140*/  SHF.L.U64.HI R190, R170, 0x4, R171 ;  /* 0x00000004aabe7819 */ /* 0x000fe200000102ab */
[--C-:B------:R-:W-:Y:S01]  /*7150*/  HADD2.F32 R107, -RZ, R136.reuse.H0_H0 ;  /* 0x20000088ff6b7230 */ /* 0x100fe20000004100 */
[----:B------:R0:W-:Y:S01]  /*7160*/  @!P0 STG.E.U16 desc[UR54][R226.64+0x10], R179 ;  /* 0x000010b3e2008986 */ /* 0x0001e2000c101536 */
[----:B------:R-:W-:Y:S01]  /*7170*/  HADD2.F32 R108, -RZ, R136.H1_H1 ;  /* 0x30000088ff6c7230 */ /* 0x000fe20000004100 */
[----:B------:R-:W-:Y:S01]  /*7180*/  IADD3 R232, P0, PT, R192, R228, RZ ;  /* 0x000000e4c0e87210 */ /* 0x000fe20007f1e0ff */
[--C-:B------:R-:W-:Y:S01]  /*7190*/  HADD2.F32 R109, -RZ, R135.reuse.H0_H0 ;  /* 0x20000087ff6d7230 */ /* 0x100fe20000004100 */
[----:B------:R-:W-:Y:S01]  /*71a0*/  IADD3 R183, PT, PT, R183, R207, RZ ;  /* 0x000000cfb7b77210 */ /* 0x000fe20007ffe0ff */
[----:B------:R-:W-:Y:S01]  /*71b0*/  HADD2.F32 R110, -RZ, R135.H1_H1 ;  /* 0x30000087ff6e7230 */ /* 0x000fe20000004100 */
[-C--:B------:R-:W-:Y:S01]  /*71c0*/  IADD3.X R233, PT, PT, R190, R229.reuse, RZ, P0, !PT ;  /* 0x000000e5bee97210 */ /* 0x080fe200007fe4ff */
[--C-:B------:R-:W-:Y:S01]  /*71d0*/  HADD2.F32 R111, -RZ, R134.reuse.H0_H0 ;  /* 0x20000086ff6f7230 */ /* 0x100fe20000004100 */
[----:B------:R-:W-:Y:S01]  /*71e0*/  IADD3 R230, P0, PT, R228, R206, RZ ;  /* 0x000000cee4e67210 */ /* 0x000fe20007f1e0ff */
[----:B------:R-:W-:Y:S01]  /*71f0*/  HADD2.F32 R112, -RZ, R134.H1_H1 ;  /* 0x30000086ff707230 */ /* 0x000fe20000004100 */
[----:B------:R-:W-:Y:S01]  /*7200*/  BSSY.RECONVERGENT B0, `(.L_x_1123) ;  /* 0x0000020000007945 */ /* 0x000fe20003800200 */
[--C-:B------:R-:W-:Y:S01]  /*7210*/  HADD2.F32 R113, -RZ, R132.reuse.H0_H0 ;  /* 0x20000084ff717230 */ /* 0x100fe20000004100 */
[----:B------:R-:W-:Y:S01]  /*7220*/  ISETP.GE.AND P5, PT, R182, UR37, PT ;  /* 0x00000025b6007c0c */ /* 0x000fe2000bfa6270 */
[----:B------:R-:W-:Y:S01]  /*7230*/  HADD2.F32 R114, -RZ, R132.H1_H1 ;  /* 0x30000084ff727230 */ /* 0x000fe20000004100 */
[----:B------:R-:W-:Y:S01]  /*7240*/  IADD3.X R231, PT, PT, R183, R229, RZ, P0, !PT ;  /* 0x000000e5b7e77210 */ /* 0x000fe200007fe4ff */
[--C-:B------:R-:W-:Y:S02]  /*7250*/  HADD2.F32 R115, -RZ, R133.reuse.H0_H0 ;  /* 0x20000085ff737230 */ /* 0x100fe40000004100 */
[----:B------:R-:W-:Y:S01]  /*7260*/  HADD2.F32 R116, -RZ, R133.H1_H1 ;  /* 0x30000085ff747230 */ /* 0x000fe20000004100 */
[----:B-1----:R-:W-:Y:S01]  /*7270*/  F2FP.F16.F32.PACK_AB R178, R31, R30 ;  /* 0x0000001e1fb2723e */ /* 0x002fe200000000ff */
[--C-:B------:R-:W-:Y:S01]  /*7280*/  HADD2.F32 R117, -RZ, R131.reuse.H0_H0 ;  /* 0x20000083ff757230 */ /* 0x100fe20000004100 */
[----:B------:R-:W1:Y:S01]  /*7290*/  LDTM.16dp256bit.x8 R4, tmem[UR4+0x100000] ;  /* 0x10000004000479ee */ /* 0x000e6200081a0000 */
[----:B------:R-:W-:Y:S02]  /*72a0*/  HADD2.F32 R118, -RZ, R131.H1_H1 ;  /* 0x30000083ff767230 */ /* 0x000fe40000004100 */
[--C-:B------:R-:W-:Y:S02]  /*72b0*/  HADD2.F32 R119, -RZ, R130.reuse.H0_H0 ;  /* 0x20000082ff777230 */ /* 0x100fe40000004100 */
[----:B------:R-:W-:Y:S02]  /*72c0*/  HADD2.F32 R120, -RZ, R130.H1_H1 ;  /* 0x30000082ff787230 */ /* 0x000fe40000004100 */
[--C-:B------:R-:W-:Y:S02]  /*72d0*/  HADD2.F32 R121, -RZ, R127.reuse.H0_H0 ;  /* 0x2000007fff797230 */ /* 0x100fe40000004100 */
[----:B------:R-:W-:Y:S02]  /*72e0*/  HADD2.F32 R122, -RZ, R127.H1_H1 ;  /* 0x3000007fff7a7230 */ /* 0x000fe40000004100 */
[--C-:B------:R-:W-:Y:S02]  /*72f0*/  HADD2.F32 R123, -RZ, R129.reuse.H0_H0 ;  /* 0x20000081ff7b7230 */ /* 0x100fe40000004100 */
[----:B------:R-:W-:Y:S02]  /*7300*/  HADD2.F32 R124, -RZ, R129.H1_H1 ;  /* 0x30000081ff7c7230 */ /* 0x000fe40000004100 */
[--C-:B------:R-:W-:Y:S02]  /*7310*/  HADD2.F32 R125, -RZ, R128.reuse.H0_H0 ;  /* 0x20000080ff7d7230 */ /* 0x100fe40000004100 */
[----:B------:R-:W-:Y:S01]  /*7320*/  HADD2.F32 R126, -RZ, R128.H1_H1 ;  /* 0x30000080ff7e7230 */ /* 0x000fe20000004100 */
[----:B01----:R-:W-:Y:S06]  /*7330*/  @P3 BRA `(.L_x_1124) ;  /* 0x0000000000303947 */ /* 0x003fec0003800000 */
[----:B------:R-:W-:Y:S01]  /*7340*/  F2FP.F16.F32.PACK_AB R179, R60, R3 ;  /* 0x000000033cb3723e */ /* 0x000fe200000000ff */
[C---:B------:R-:W-:Y:S03]  /*7350*/  VIADD R181, R88.reuse, 0x8 ;  /* 0x0000000858b57836 */ /* 0x040fe60000000000 */
        /* <DEDUP_REMOVED lines=10> */
.L_x_1124:
[----:B------:R-:W-:Y:S05]  /*7400*/  BSYNC.RECONVERGENT B0 ;  /* 0x0000000000007941 */ /* 0x000fea0003800200 */
.L_x_1123:
[----:B------:R-:W-:Y:S01]  /*7410*/  F2FP.F16.F32.PACK_AB R3, R62, R61 ;  /* 0x0000003d3e03723e */ /* 0x000fe200000000ff */
[----:B------:R-:W-:Y:S01]  /*7420*/  BSSY.RECONVERGENT B0, `(.L_x_1125) ;  /* 0x000000d000007945 */ /* 0x000fe20003800200 */
[C---:B------:R-:W-:Y:S01]  /*7430*/  FFMA R0, R99.reuse, R63, R0 ;  /* 0x0000003f63007223 */ /* 0x040fe20000000000 */
[----:B------:R-:W-:Y:S02]  /*7440*/  FFMA R2, R99, R65, R2 ;  /* 0x0000004163027223 */ /* 0x000fe40000000002 */
[----:B------:R-:W-:Y:S05]  /*7450*/  @P5 BRA `(.L_x_1126) ;  /* 0x0000000000245947 */ /* 0x000fea0003800000 */
        /* <DEDUP_REMOVED lines=9> */
.L_x_1126:
[----:B------:R-:W-:Y:S05]  /*74f0*/  BSYNC.RECONVERGENT B0 ;  /* 0x0000000000007941 */ /* 0x000fea0003800200 */
.L_x_1125:
[C---:B0-----:R-:W-:Y:S01]  /*7500*/  SHF.L.U32 R179, R170.reuse, 0x5, RZ ;  /* 0x00000005aab37819 */ /* 0x041fe200000006ff */
[C---:B------:R-:W-:Y:S01]  /*7510*/  FMUL R36, R93.reuse, R36 ;  /* 0x000000245d247220 */ /* 0x040fe20000400000 */
[----:B-1----:R-:W-:Y:S01]  /*7520*/  SHF.L.U64.HI R178, R170, 0x5, R171 ;  /* 0x00000005aab27819 */ /* 0x002fe200000102ab */
[----:B------:R-:W-:Y:S01]  /*7530*/  FMUL R37, R93, R37 ;  /* 0x000000255d257220 */ /* 0x000fe20000400000 */
[----:B------:R-:W-:Y:S01]  /*7540*/  IADD3 R194, P0, PT, R179, R228, RZ ;  /* 0x000000e4b3c27210 */ /* 0x000fe20007f1e0ff */
[----:B------:R-:W-:Y:S01]  /*7550*/  BSSY.RECONVERGENT B0, `(.L_x_1127) ;  /* 0x0000011000007945 */ /* 0x000fe20003800200 */
[C---:B------:R-:W-:Y:S01]  /*7560*/  FFMA R36, R99.reuse, R64, R36 ;  /* 0x0000004063247223 */ /* 0x040fe20000000024 */
[----:B------:R-:W-:Y:S01]  /*7570*/  FFMA R37, R99, R66, R37 ;  /* 0x0000004263257223 */ /* 0x000fe20000000025 */
[----:B------:R-:W-:Y:S01]  /*7580*/  IADD3.X R195, PT, PT, R178, R229, RZ, P0, !PT ;  /* 0x000000e5b2c37210 */ /* 0x000fe200007fe4ff */
[----:B------:R-:W-:Y:S01]  /*7590*/  FMUL R38, R93, R38 ;  /* 0x000000265d267220 */ /* 0x000fe20000400000 */
[----:B------:R-:W-:Y:S07]  /*75a0*/  @P3 BRA `(.L_x_1128) ;  /* 0x00000000002c3947 */ /* 0x000fee0003800000 */
[----:B------:R-:W-:Y:S01]  /*75b0*/  VIADD R60, R88, 0x10 ;  /* 0x00000010583c7836 */ /* 0x000fe20000000000 */
[----:B------:R-:W-:Y:S04]  /*75c0*/  PRMT R61, R3, 0x7632, R61 ;  /* 0x00007632033d7816 */ /* 0x000fe8000000003d */
        /* <DEDUP_REMOVED lines=9> */
.L_x_1128:
[----:B------:R-:W-:Y:S05]  /*7660*/  BSYNC.RECONVERGENT B0 ;  /* 0x0000000000007941 */ /* 0x000fea0003800200 */
.L_x_1127:
[----:B------:R-:W-:Y:S01]  /*7670*/  IMAD R191, R171, 0x22, RZ ;  /* 0x00000022abbf7824 */ /* 0x000fe200078e02ff */
[----:B------:R-:W-:Y:S01]  /*7680*/  BSSY.RECONVERGENT B0, `(.L_x_1129) ;  /* 0x0000027000007945 */ /* 0x000fe20003800200 */
[----:B------:R-:W-:Y:S04]  /*7690*/  IMAD.WIDE.U32 R198, R170, 0x22, RZ ;  /* 0x00000022aac67825 */ /* 0x000fe800078e00ff */
[C---:B------:R-:W-:Y:S01]  /*76a0*/  FMUL R39, R93.reuse, R39 ;  /* 0x000000275d277220 */ /* 0x040fe20000400000 */
[C---:B------:R-:W-:Y:S01]  /*76b0*/  FMUL R40, R93.reuse, R40 ;  /* 0x000000285d287220 */ /* 0x040fe20000400000 */
[----:B------:R-:W-:Y:S01]  /*76c0*/  FMUL R41, R93, R41 ;  /* 0x000000295d297220 */ /* 0x000fe20000400000 */
[----:B------:R-:W-:Y:S01]  /*76d0*/  IADD3 R191, PT, PT, R191, R199, RZ ;  /* 0x000000c7bfbf7210 */ /* 0x000fe20007ffe0ff */
[C---:B------:R-:W-:Y:S01]  /*76e0*/  FMUL R42, R93.reuse, R42 ;  /* 0x0000002a5d2a7220 */ /* 0x040fe20000400000 */
[----:B0-----:R-:W-:Y:S01]  /*76f0*/  IADD3 R62, P0, PT, R228, R198, RZ ;  /* 0x000000c6e43e7210 */ /* 0x001fe20007f1e0ff */
[C---:B------:R-:W-:Y:S01]  /*7700*/  FMUL R43, R93.reuse, R43 ;  /* 0x0000002b5d2b7220 */ /* 0x040fe20000400000 */
[C---:B------:R-:W-:Y:S01]  /*7710*/  FMUL R44, R93.reuse, R44 ;  /* 0x0000002c5d2c7220 */ /* 0x040fe20000400000 */
[----:B------:R-:W-:Y:S01]  /*7720*/  FMUL R45, R93, R45 ;  /* 0x0000002d5d2d7220 */ /* 0x000fe20000400000 */
[----:B------:R-:W-:Y:S01]  /*7730*/  IADD3.X R63, PT, PT, R191, R229, RZ, P0, !PT ;  /* 0x000000e5bf3f7210 */ /* 0x000fe200007fe4ff */
[C---:B------:R-:W-:Y:S01]  /*7740*/  FMUL R46, R93.reuse, R46 ;  /* 0x0000002e5d2e7220 */ /* 0x040fe20000400000 */
[----:B------:R-:W-:Y:S01]  /*7750*/  IADD3 R64, P0, PT, R192, R232, RZ ;  /* 0x000000e8c0407210 */ /* 0x000fe20007f1e0ff */
[C---:B------:R-:W-:Y:S01]  /*7760*/  FMUL R47, R93.reuse, R47 ;  /* 0x0000002f5d2f7220 */ /* 0x040fe20000400000 */
[C---:B------:R-:W-:Y:S01]  /*7770*/  FMUL R48, R93.reuse, R48 ;  /* 0x000000305d307220 */ /* 0x040fe20000400000 */
[C---:B------:R-:W-:Y:S01]  /*7780*/  FMUL R49, R93.reuse, R49 ;  /* 0x000000315d317220 */ /* 0x040fe20000400000 */
[C---:B------:R-:W-:Y:S01]  /*7790*/  FMUL R50, R93.reuse, R50 ;  /* 0x000000325d327220 */ /* 0x040fe20000400000 */
[----:B------:R-:W-:Y:S01]  /*77a0*/  FMUL R51, R93, R51 ;  /* 0x000000335d337220 */ /* 0x000fe20000400000 */
[----:B------:R-:W-:Y:S01]  /*77b0*/  F2FP.F16.F32.PACK_AB R60, R2, R0 ;  /* 0x00000000023c723e */ /* 0x000fe200000000ff */
[----:B------:R-:W-:Y:S02]  /*77c0*/  IMAD R181, R171, 0x30, RZ ;  /* 0x00000030abb57824 */ /* 0x000fe400078e02ff */
[C---:B------:R-:W-:Y:S01]  /*77d0*/  FMUL R52, R93.reuse, R52 ;  /* 0x000000345d347220 */ /* 0x040fe20000400000 */
[C---:B------:R-:W-:Y:S01]  /*77e0*/  FMUL R53, R93.reuse, R53 ;  /* 0x000000355d357220 */ /* 0x040fe20000400000 */
[----:B------:R-:W-:Y:S01]  /*77f0*/  IADD3.X R65, PT, PT, R190, R233, RZ, P0, !PT ;  /* 0x000000e9be417210 */ /* 0x000fe200007fe4ff */
[----:B------:R-:W-:Y:S04]  /*7800*/  IMAD.WIDE.U32 R188, R170, 0x30, RZ ;  /* 0x00000030aabc7825 */ /* 0x000fe800078e00ff */
[C---:B------:R-:W-:Y:S01]  /*7810*/  FMUL R54, R93.reuse, R54 ;  /* 0x000000365d367220 */ /* 0x040fe20000400000 */
        /* <DEDUP_REMOVED lines=13> */
.L_x_1130:
[----:B------:R-:W-:Y:S05]  /*78f0*/  BSYNC.RECONVERGENT B0 ;  /* 0x0000000000007941 */ /* 0x000fea0003800200 */
.L_x_1129:
[----:B------:R-:W-:Y:S01]  /*7900*/  IADD3 R181, PT, PT, R189, R181, RZ ;  /* 0x000000b5bdb57210 */ /* 0x000fe20007ffe0ff */
[----:B------:R-:W-:Y:S01]  /*7910*/  IMAD R197, R171, 0x32, RZ ;  /* 0x00000032abc57824 */ /* 0x000fe200078e02ff */
[----:B0-----:R-:W-:Y:S01]  /*7920*/  IADD3 R60, P0, PT, R228, R188, RZ ;  /* 0x000000bce43c7210 */ /* 0x001fe20007f1e0ff */
[----:B------:R-:W-:Y:S04]  /*7930*/  IMAD.WIDE.U32 R208, R170, 0x32, RZ ;  /* 0x00000032aad07825 */ /* 0x000fe800078e00ff */
[----:B------:R-:W-:Y:S01]  /*7940*/  FFMA R39, R99, R68, R39 ;  /* 0x0000004463277223 */ /* 0x000fe20000000027 */
[----:B------:R-:W-:Y:S01]  /*7950*/  BSSY.RECONVERGENT B0, `(.L_x_1131) ;  /* 0x0000015000007945 */ /* 0x000fe20003800200 */
[----:B------:R-:W-:Y:S01]  /*7960*/  IADD3.X R61, PT, PT, R181, R229, RZ, P0, !PT ;  /* 0x000000e5b53d7210 */ /* 0x000fe200007fe4ff */
[----:B------:R-:W-:Y:S01]  /*7970*/  FFMA R40, R99, R69, R40 ;  /* 0x0000004563287223 */ /* 0x000fe20000000028 */
[----:B------:R-:W-:Y:S01]  /*7980*/  IADD3 R197, PT, PT, R197, R209, RZ ;  /* 0x000000d1c5c57210 */ /* 0x000fe20007ffe0ff */
[C---:B------:R-:W-:Y:S01]  /*7990*/  FFMA R41, R99.reuse, R70, R41 ;  /* 0x0000004663297223 */ /* 0x040fe20000000029 */
[----:B------:R-:W-:Y:S01]  /*79a0*/  IADD3 R66, P0, PT, R228, R208, RZ ;  /* 0x000000d0e4427210 */ /* 0x000fe20007f1e0ff */
[----:B------:R-:W-:Y:S01]  /*79b0*/  FFMA R42, R99, R71, R42 ;  /* 0x00000047632a7223 */ /* 0x000fe2000000002a */
[----:B------:R-:W-:Y:S02]  /*79c0*/  F2FP.F16.F32.PACK_AB R0, R39, R38 ;  /* 0x000000262700723e */ /* 0x000fe400000000ff */
[----:B------:R-:W-:Y:S01]  /*79d0*/  IADD3.X R67, PT, PT, R197, R229, RZ, P0, !PT ;  /* 0x000000e5c5437210 */ /* 0x000fe200007fe4ff */
[----:B------:R-:W-:Y:S08]  /*79e0*/  @P3 BRA `(.L_x_1132) ;  /* 0x00000000002c3947 */ /* 0x000ff00003800000 */
        /* <DEDUP_REMOVED lines=11> */
.L_x_1132:
[----:B------:R-:W-:Y:S05]  /*7aa0*/  BSYNC.RECONVERGENT B0 ;  /* 0x0000000000007941 */ /* 0x000fea0003800200 */
.L_x_1131:
[----:B0-----:R-:W-:Y:S01]  /*7ab0*/  IMAD R3, R171, 0x42, RZ ;  /* 0x00000042ab037824 */ /* 0x001fe200078e02ff */
[----:B------:R-:W-:Y:S01]  /*7ac0*/  BSSY.RECONVERGENT B0, `(.L_x_1133) ;  /* 0x000000d000007945 */ /* 0x000fe20003800200 */
[----:B------:R-:W-:Y:S01]  /*7ad0*/  IMAD.WIDE.U32 R216, R170, 0x42, RZ ;  /* 0x00000042aad87825 */ /* 0x000fe200078e00ff */
[----:B------:R-:W-:Y:S02]  /*7ae0*/  F2FP.F16.F32.PACK_AB R2, R41, R40 ;  /* 0x000000282902723e */ /* 0x000fe400000000ff */
        /* <DEDUP_REMOVED lines=10> */
.L_x_1134:
[----:B------:R-:W-:Y:S05]  /*7b90*/  BSYNC.RECONVERGENT B0 ;  /* 0x0000000000007941 */ /* 0x000fea0003800200 */
.L_x_1133:
        /* <DEDUP_REMOVED lines=8> */
[----:B------:R-:W-:Y:S05]  /*7c20*/  @!P0 LEA.HI.X R39, R170, R229, R171, 0x6, P2 ;  /* 0x000000e5aa278211 */ /* 0x000fea00010f34ab */
[----:B------:R1:W-:Y:S01]  /*7c30*/  @!P0 STG.E.U16 desc[UR54][R38.64], R2 ;  /* 0x0000000226008986 */ /* 0x0003e2000c101536 */
[----:B------:R-:W-:Y:S11]  /*7c40*/  ISETP.GE.OR P0, PT, R0, UR38, P1 ;  /* 0x0000002600007c0c */ /* 0x000ff60008f06670 */
[----:B------:R-:W-:Y:S02]  /*7c50*/  @!UPT UIADD3 URZ, UPT, UPT, URZ, URZ, URZ ;  /* 0x000000fffffff290 */ /* 0x000fe4000fffe0ff */
[----:B------:R-:W-:Y:S02]  /*7c60*/  @!P0 IMAD R0, R171, 0x42, RZ ;  /* 0x00000042ab008824 */ /* 0x000fe400078e02ff */
[----:B------:R-:W-:Y:S04]  /*7c70*/  @!P0 IMAD.WIDE.U32 R40, R170, 0x42, R228 ;  /* 0x00000042aa288825 */ /* 0x000fe800078e00e4 */
[----:B------:R-:W-:Y:S05]  /*7c80*/  @!P0 IMAD.IADD R41, R41, 0x1, R0 ;  /* 0x0000000129298824 */ /* 0x000fea00078e0200 */
[----:B------:R1:W-:Y:S02]  /*7c90*/  @!P0 STG.E.U16 desc[UR54][R40.64], R36 ;  /* 0x0000002428008986 */ /* 0x0003e4000c101536 */
.L_x_1136:
[----:B------:R-:W-:Y:S05]  /*7ca0*/  BSYNC.RECONVERGENT B0 ;  /* 0x0000000000007941 */ /* 0x000fea0003800200 */
.L_x_1135:
[----:B------:R-:W-:Y:S01]  /*7cb0*/  IADD3 R186, PT, PT, R3, R217, RZ ;  /* 0x000000d903ba7210 */ /* 0x000fe20007ffe0ff */
[C---:B------:R-:W-:Y:S01]  /*7cc0*/  FFMA R43, R99.reuse, R72, R43 ;  /* 0x00000048632b7223 */ /* 0x040fe2000000002b */
[----:B------:R-:W-:Y:S01]  /*7cd0*/  IADD3 R68, P0, PT, R228, R216, RZ ;  /* 0x000000d8e4447210 */ /* 0x000fe20007f1e0ff */
[C---:B------:R-:W-:Y:S01]  /*7ce0*/  FFMA R44, R99.reuse, R73, R44 ;  /* 0x00000049632c7223 */ /* 0x040fe2000000002c */
[C---:B------:R-:W-:Y:S01]  /*7cf0*/  FFMA R45, R99.reuse, R74, R45 ;  /* 0x0000004a632d7223 */ /* 0x040fe2000000002d */
[----:B------:R-:W-:Y:S01]  /*7d00*/  BSSY.RECONVERGENT B0, `(.L_x_1137) ;  /* 0x0000014000007945 */ /* 0x000fe20003800200 */
[----:B------:R-:W-:Y:S01]  /*7d10*/  IADD3.X R69, PT, PT, R186, R229, RZ, P0, !PT ;  /* 0x000000e5ba457210 */ /* 0x000fe200007fe4ff */
[C---:B------:R-:W-:Y:S01]  /*7d20*/  FFMA R46, R99.reuse, R75, R46 ;  /* 0x0000004b632e7223 */ /* 0x040fe2000000002e */
[----:B------:R-:W-:Y:S01]  /*7d30*/  IADD3 R70, P0, PT, R194, R179, RZ ;  /* 0x000000b3c2467210 */ /* 0x000fe20007f1e0ff */
[----:B------:R-:W-:Y:S01]  /*7d40*/  FFMA R47, R99, R76, R47 ;  /* 0x0000004c632f7223 */ /* 0x000fe2000000002f */
[----:B0-----:R-:W-:Y:S01]  /*7d50*/  F2FP.F16.F32.PACK_AB R0, R43, R42 ;  /* 0x0000002a2b00723e */ /* 0x001fe200000000ff */
[----:B------:R-:W-:Y:S01]  /*7d60*/  IMAD R3, R171, 0x52, RZ ;  /* 0x00000052ab037824 */ /* 0x000fe200078e02ff */
[----:B-1----:R-:W-:Y:S01]  /*7d70*/  F2FP.F16.F32.PACK_AB R2, R45, R44 ;  /* 0x0000002c2d02723e */ /* 0x002fe200000000ff */
[----:B------:R-:W-:Y:S01]  /*7d80*/  IMAD.WIDE.U32 R214, R170, 0x52, RZ ;  /* 0x00000052aad67825 */ /* 0x000fe200078e00ff */
[----:B------:R-:W-:Y:S01]  /*7d90*/  IADD3.X R71, PT, PT, R195, R178, RZ, P0, !PT ;  /* 0x000000b2c3477210 */ /* 0x000fe200007fe4ff */
        /* <DEDUP_REMOVED lines=10> */
.L_x_1138:
[----:B------:R-:W-:Y:S05]  /*7e40*/  BSYNC.RECONVERGENT B0 ;  /* 0x0000000000007941 */ /* 0x000fea0003800200 */
.L_x_1137:
        /* <DEDUP_REMOVED lines=17> */
.L_x_1140:
[----:B------:R-:W-:Y:S05]  /*7f60*/  BSYNC.RECONVERGENT B0 ;  /* 0x0000000000007941 */ /* 0x000fea0003800200 */
.L_x_1139:
[----:B------:R-:W-:Y:S01]  /*7f70*/  IADD3 R194, PT, PT, R3, R215, RZ ;  /* 0x000000d703c27210 */ /* 0x000fe20007ffe0ff */
[----:B------:R-:W-:Y:S01]  /*7f80*/  IMAD R195, R171, 0x50, RZ ;  /* 0x00000050abc37824 */ /* 0x000fe200078e02ff */
[----:B------:R-:W-:Y:S01]  /*7f90*/  IADD3 R74, P0, PT, R228, R214, RZ ;  /* 0x000000d6e44a7210 */ /* 0x000fe20007f1e0ff */
[----:B------:R-:W-:Y:S01]  /*7fa0*/  IMAD.WIDE.U32 R212, R170, 0x50, RZ ;  /* 0x00000050aad47825 */ /* 0x000fe200078e00ff */
[----:B0-----:R-:W-:Y:S01]  /*7fb0*/  F2FP.F16.F32.PACK_AB R0, R47, R46 ;  /* 0x0000002e2f00723e */ /* 0x001fe200000000ff */
[----:B------:R-:W-:Y:S01]  /*7fc0*/  BSSY.RECONVERGENT B0, `(.L_x_1141) ;  /* 0x000001d000007945 */ /* 0x000fe20003800200 */
[-C--:B------:R-:W-:Y:S01]  /*7fd0*/  IADD3.X R75, PT, PT, R194, R229.reuse, RZ, P0, !PT ;  /* 0x000000e5c24b7210 */ /* 0x080fe200007fe4ff */
[----:B------:R-:W-:Y:S01]  /*7fe0*/  IMAD.IADD R195, R195, 0x1, R213 ;  /* 0x00000001c3c37824 */ /* 0x000fe200078e02d5 */
[----:B------:R-:W-:Y:S01]  /*7ff0*/  IADD3 R72, P0, PT, R228, R212, RZ ;  /* 0x000000d4e4487210 */ /* 0x000fe20007f1e0ff */
[----:B------:R-:W-:Y:S01]  /*8000*/  IMAD.WIDE.U32 R210, R170, 0x62, RZ ;  /* 0x00000062aad27825 */ /* 0x000fe200078e00ff */
[----:B-1----:R-:W-:Y:S02]  /*8010*/  IADD3 R36, PT, PT, R57, 0x40, RZ ;  /* 0x0000004039247810 */ /* 0x002fe40007ffe0ff */
[----:B------:R-:W-:Y:S01]  /*8020*/  IADD3.X R73, PT, PT, R195, R229, RZ, P0, !PT ;  /* 0x000000e5c3497210 */ /* 0x000fe200007fe4ff */
[----:B------:R-:W-:Y:S01]  /*8030*/  IMAD R187, R171, 0x62, RZ ;  /* 0x00000062abbb7824 */ /* 0x000fe200078e02ff */
[----:B------:R-:W-:Y:S01]  /*8040*/  IADD3 R234, P0, PT, R228, R210, RZ ;  /* 0x000000d2e4ea7210 */ /* 0x000fe20007f1e0ff */
[C---:B------:R-:W-:Y:S01]  /*8050*/  FFMA R48, R99.reuse, R77, R48 ;  /* 0x0000004d63307223 */ /* 0x040fe20000000030 */
[----:B------:R-:W-:Y:S01]  /*8060*/  FFMA R49, R99, R78, R49 ;  /* 0x0000004e63317223 */ /* 0x000fe20000000031 */
[----:B------:R-:W-:Y:S02]  /*8070*/  IMAD.IADD R187, R187, 0x1, R211 ;  /* 0x00000001bbbb7824 */ /* 0x000fe400078e02d3 */
[C---:B------:R-:W-:Y:S01]  /*8080*/  FFMA R50, R99.reuse, R79, R50 ;  /* 0x0000004f63327223 */ /* 0x040fe20000000032 */
[----:B------:R-:W-:Y:S01]  /*8090*/  FFMA R51, R99, R80, R51 ;  /* 0x0000005063337223 */ /* 0x000fe20000000033 */
[----:B------:R-:W-:Y:S01]  /*80a0*/  F2FP.F16.F32.PACK_AB R2, R49, R48 ;  /* 0x000000303102723e */ /* 0x000fe200000000ff */
[----:B------:R-:W-:Y:S01]  /*80b0*/  IMAD.X R235, R187, 0x1, R229, P0 ;  /* 0x00000001bbeb7824 */ /* 0x000fe200000e06e5 */
[----:B------:R-:W-:Y:S02]  /*80c0*/  IADD3 R236, P0, PT, R188, R60, RZ ;  /* 0x0000003cbcec7210 */ /* 0x000fe40007f1e0ff */
[----:B------:R-:W-:Y:S02]  /*80d0*/  F2FP.F16.F32.PACK_AB R3, R51, R50 ;  /* 0x000000323303723e */ /* 0x000fe400000000ff */
[----:B------:R-:W-:Y:S01]  /*80e0*/  IADD3.X R237, PT, PT, R181, R61, RZ, P0, !PT ;  /* 0x0000003db5ed7210 */ /* 0x000fe200007fe4ff */
        /* <DEDUP_REMOVED lines=10> */
.L_x_1142:
[----:B------:R-:W-:Y:S05]  /*8190*/  BSYNC.RECONVERGENT B0 ;  /* 0x0000000000007941 */ /* 0x000fea0003800200 */
.L_x_1141:
        /* <DEDUP_REMOVED lines=17> */
.L_x_1144:
[----:B------:R-:W-:Y:S05]  /*82b0*/  BSYNC.RECONVERGENT B0 ;  /* 0x0000000000007941 */ /* 0x000fea0003800200 */
.L_x_1143:
[----:B-1----:R-:W-:Y:S01]  /*82c0*/  SHF.R.U32.HI R37, RZ, 0x15, R36 ;  /* 0x00000015ff257819 */ /* 0x002fe20000011624 */
[----:B------:R-:W-:Y:S04]  /*82d0*/  BSSY.RECONVERGENT B0, `(.L_x_1145) ;  /* 0x000000b000007945 */ /* 0x000fe80003800200 */
[----:B------:R-:W-:Y:S05]  /*82e0*/  @P5 BRA `(.L_x_1146) ;  /* 0x0000000000245947 */ /* 0x000fea0003800000 */
[----:B0-----:R-:W-:Y:S01]  /*82f0*/  VIADD R0, R88, 0x30 ;  /* 0x0000003058007836 */ /* 0x001fe20000000000 */
        /* <DEDUP_REMOVED lines=8> */
.L_x_1146:
[----:B------:R-:W-:Y:S05]  /*8380*/  BSYNC.RECONVERGENT B0 ;  /* 0x0000000000007941 */ /* 0x000fea0003800200 */
.L_x_1145:
[----:B-1----:R-:W-:Y:S01]  /*8390*/  IMAD R3, R171, 0x70, RZ ;  /* 0x00000070ab037824 */ /* 0x002fe200078e02ff */
[----:B------:R-:W-:Y:S01]  /*83a0*/  LOP3.LUT P0, RZ, R37, 0x3, R172, 0x48, !PT ;  /* 0x0000000325ff7812 */ /* 0x000fe200078048ac */
[----:B------:R-:W-:Y:S02]  /*83b0*/  IMAD R37, R171, 0x72, RZ ;  /* 0x00000072ab257824 */ /* 0x000fe400078e02ff */
[C---:B------:R-:W-:Y:S01]  /*83c0*/  FFMA R52, R99.reuse, R81, R52 ;  /* 0x0000005163347223 */ /* 0x040fe20000000034 */
[----:B------:R-:W-:Y:S01]  /*83d0*/  IMAD.WIDE.U32 R220, R170, 0x72, RZ ;  /* 0x00000072aadc7825 */ /* 0x000fe200078e00ff */
[----:B------:R-:W-:Y:S01]  /*83e0*/  LOP3.LUT R176, R176, 0xffffffdf, RZ, 0xc0, !PT ;  /* 0xffffffdfb0b07812 */ /* 0x000fe200078ec0ff */
[----:B------:R-:W-:Y:S02]  /*83f0*/  BSSY.RECONVERGENT B0, `(.L_x_1147) ;  /* 0x0000018000007945 */ /* 0x000fe40003800200 */
[C---:B------:R-:W-:Y:S01]  /*8400*/  FFMA R53, R99.reuse, R82, R53 ;  /* 0x0000005263357223 */ /* 0x040fe20000000035 */
[C---:B------:R-:W-:Y:S01]  /*8410*/  FFMA R54, R99.reuse, R83, R54 ;  /* 0x0000005363367223 */ /* 0x040fe20000000036 */
[----:B------:R-:W-:Y:S01]  /*8420*/  FFMA R55, R99, R84, R55 ;  /* 0x0000005463377223 */ /* 0x000fe20000000037 */
[----:B------:R-:W-:Y:S04]  /*8430*/  IMAD.WIDE.U32 R218, R170, 0x70, RZ ;  /* 0x00000070aada7825 */ /* 0x000fe800078e00ff */
[----:B------:R-:W-:Y:S01]  /*8440*/  FMUL R4, R93, R4 ;  /* 0x000000045d047220 */ /* 0x000fe20000400000 */
[----:B0-----:R-:W-:Y:S02]  /*8450*/  F2FP.F16.F32.PACK_AB R0, R53, R52 ;  /* 0x000000343500723e */ /* 0x001fe400000000ff */
[----:B------:R-:W-:Y:S01]  /*8460*/  @P0 LOP3.LUT R176, R176, 0x20, RZ, 0xfc, !PT ;  /* 0x00000020b0b00812 */ /* 0x000fe200078efcff */
[----:B------:R-:W-:Y:S06]  /*8470*/  @P3 BRA `(.L_x_1148) ;  /* 0x00000000003c3947 */ /* 0x000fec0003800000 */
[----:B------:R-:W-:Y:S02]  /*8480*/  IADD3 R2, PT, PT, R88, 0x38, RZ ;  /* 0x0000003858027810 */ /* 0x000fe40007ffe0ff */
        /* <DEDUP_REMOVED lines=14> */
.L_x_1148:
[----:B------:R-:W-:Y:S05]  /*8570*/  BSYNC.RECONVERGENT B0 ;  /* 0x0000000000007941 */ /* 0x000fea0003800200 */
.L_x_1147:
[----:B------:R-:W-:Y:S01]  /*8580*/  IADD3 R200, PT, PT, R37, R221, RZ ;  /* 0x000000dd25c87210 */ /* 0x000fe20007ffe0ff */
[----:B------:R-:W-:Y:S01]  /*8590*/  FMUL R5, R93, R5 ;  /* 0x000000055d057220 */ /* 0x000fe20000400000 */
[----:B------:R-:W-:Y:S01]  /*85a0*/  IADD3 R46, P0, PT, R228, R220, RZ ;  /* 0x000000dce42e7210 */ /* 0x000fe20007f1e0ff */
[----:B------:R-:W-:Y:S01]  /*85b0*/  FFMA R4, R99, R85, R4 ;  /* 0x0000005563047223 */ /* 0x000fe20000000004 */
[----:B------:R-:W-:Y:S01]  /*85c0*/  IADD3 R202, PT, PT, R3, R219, RZ ;  /* 0x000000db03ca7210 */ /* 0x000fe20007ffe0ff */
[----:B------:R-:W-:Y:S01]  /*85d0*/  FFMA R5, R99, R86, R5 ;  /* 0x0000005663057223 */ /* 0x000fe20000000005 */
[----:B------:R-:W-:Y:S01]  /*85e0*/  IADD3.X R47, PT, PT, R200, R229, RZ, P0, !PT ;  /* 0x000000e5c82f7210 */ /* 0x000fe200007fe4ff */
[C---:B------:R-:W-:Y:S01]  /*85f0*/  FMUL R6, R93.reuse, R6 ;  /* 0x000000065d067220 */ /* 0x040fe20000400000 */
[----:B------:R-:W-:Y:S01]  /*8600*/  IADD3 R48, P0, PT, R228, R218, RZ ;  /* 0x000000dae4307210 */ /* 0x000fe20007f1e0ff */
[----:B------:R-:W-:Y:S01]  /*8610*/  FMUL R7, R93, R7 ;  /* 0x000000075d077220 */ /* 0x000fe20000400000 */
[----:B------:R-:W-:Y:S01]  /*8620*/  IADD3 R203, PT, PT, R56, 0x10, RZ ;  /* 0x0000001038cb7810 */ /* 0x000fe20007ffe0ff */
[----:B------:R-:W-:Y:S01]  /*8630*/  BSSY.RECONVERGENT B0, `(.L_x_1149) ;  /* 0x0000030000007945 */ /* 0x000fe20003800200 */
[----:B------:R-:W-:Y:S01]  /*8640*/  IADD3.X R49, PT, PT, R202, R229, RZ, P0, !PT ;  /* 0x000000e5ca317210 */ /* 0x000fe200007fe4ff */
[----:B------:R-:W-:Y:S01]  /*8650*/  FFMA R6, R99, R87, R6 ;  /* 0x0000005763067223 */ /* 0x000fe20000000006 */
[----:B------:R-:W-:Y:S01]  /*8660*/  IADD3 R193, PT, PT, R56, 0x18, RZ ;  /* 0x0000001838c17810 */ /* 0x000fe20007ffe0ff */
[----:B------:R-:W-:Y:S01]  /*8670*/  FMUL R8, R93, R8 ;  /* 0x000000085d087220 */ /* 0x000fe20000400000 */
[----:B------:R-:W-:Y:S01]  /*8680*/  ISETP.GE.OR P0, PT, R203, UR37, P4 ;  /* 0x00000025cb007c0c */ /* 0x000fe2000a706670 */
[----:B------:R-:W-:Y:S01]  /*8690*/  FMUL R9, R93, R9 ;  /* 0x000000095d097220 */ /* 0x000fe20000400000 */
[----:B------:R-:W-:Y:S01]  /*86a0*/  ISETP.GE.OR P4, PT, R193, UR37, P4 ;  /* 0x00000025c1007c0c */ /* 0x000fe2000a786670 */
[----:B------:R-:W-:Y:S01]  /*86b0*/  FMUL R10, R93, R10 ;  /* 0x0000000a5d0a7220 */ /* 0x000fe20000400000 */
[----:B------:R-:W-:Y:S01]  /*86c0*/  ISETP.GE.OR P3, PT, R95, UR43, P0 ;  /* 0x0000002b5f007c0c */ /* 0x000fe20008766670 */
[C---:B------:R-:W-:Y:S01]  /*86d0*/  FMUL R11, R93.reuse, R11 ;  /* 0x0000000b5d0b7220 */ /* 0x040fe20000400000 */
        /* <DEDUP_REMOVED lines=21> */
[----:B------:R-:W-:Y:S01]  /*8830*/  FMUL R33, R93, R33 ;  /* 0x000000215d217220 */ /* 0x000fe20000400000 */
[----:B------:R-:W-:Y:S01]  /*8840*/  F2FP.F16.F32.PACK_AB R2, R55, R54 ;  /* 0x000000363702723e */ /* 0x000fe200000000ff */
[C---:B------:R-:W-:Y:S01]  /*8850*/  FMUL R34, R93.reuse, R34 ;  /* 0x000000225d227220 */ /* 0x040fe20000400000 */
[----:B------:R-:W-:Y:S01]  /*8860*/  FMUL R35, R93, R35 ;  /* 0x000000235d237220 */ /* 0x000fe20000400000 */
[----:B0-----:R-:W-:Y:S01]  /*8870*/  F2FP.F16.F32.PACK_AB R0, R5, R4 ;  /* 0x000000040500723e */ /* 0x001fe200000000ff */
        /* <DEDUP_REMOVED lines=11> */
.L_x_1150:
[----:B------:R-:W-:Y:S05]  /*8930*/  BSYNC.RECONVERGENT B0 ;  /* 0x0000000000007941 */ /* 0x000fea0003800200 */
.L_x_1149:
[----:B------:R-:W-:Y:S01]  /*8940*/  ISETP.GE.OR P2, PT, R203, UR37, P6 ;  /* 0x00000025cb007c0c */ /* 0x000fe2000b746670 */
[----:B------:R1:W-:Y:S01]  /*8950*/  @!P3 STG.E.U16 desc[UR54][R228.64+0x20], R0 ;  /* 0x00002000e400b986 */ /* 0x0003e2000c101536 */
[----:B------:R-:W-:Y:S01]  /*8960*/  ISETP.GE.OR P0, PT, R95, UR43, P4 ;  /* 0x0000002b5f007c0c */ /* 0x000fe2000a706670 */
[C---:B------:R-:W-:Y:S01]  /*8970*/  FFMA R8, R99.reuse, R98, R8 ;  /* 0x0000006263087223 */ /* 0x040fe20000000008 */
[----:B0-----:R-:W-:Y:S01]  /*8980*/  PRMT R4, R0, 0x7632, R4 ;  /* 0x0000763200047816 */ /* 0x001fe20000000004 */
[----:B------:R-:W-:Y:S01]  /*8990*/  FFMA R9, R99, R100, R9 ;  /* 0x0000006463097223 */ /* 0x000fe20000000009 */
[----:B------:R-:W-:Y:S01]  /*89a0*/  F2FP.F16.F32.PACK_AB R2, R7, R6 ;  /* 0x000000060702723e */ /* 0x000fe200000000ff */
[----:B------:R-:W-:Y:S01]  /*89b0*/  FFMA R10, R99, R101, R10 ;  /* 0x00000065630a7223 */ /* 0x000fe2000000000a */
[----:B------:R-:W-:Y:S01]  /*89c0*/  ISETP.GE.AND P3, PT, R203, UR37, PT ;  /* 0x00000025cb007c0c */ /* 0x000fe2000bf66270 */
[C---:B------:R-:W-:Y:S01]  /*89d0*/  FFMA R11, R99.reuse, R102, R11 ;  /* 0x00000066630b7223 */ /* 0x040fe2000000000b */
[----:B------:R-:W-:Y:S01]  /*89e0*/  PRMT R45, R2, 0x7632, R45 ;  /* 0x00007632022d7816 */ /* 0x000fe2000000002d */
[----:B------:R-:W-:Y:S01]  /*89f0*/  FFMA R12, R99, R103, R12 ;  /* 0x00000067630c7223 */ /* 0x000fe2000000000c */
[----:B------:R-:W-:Y:S01]  /*8a00*/  ISETP.GE.AND P4, PT, R193, UR37, PT ;  /* 0x00000025c1007c0c */ /* 0x000fe2000bf86270 */
[----:B------:R0:W-:Y:S01]  /*8a10*/  @!P2 STG.E.U16 desc[UR54][R226.64+0x20], R4 ;  /* 0x00002004e200a986 */ /* 0x0001e2000c101536 */
[----:B------:R-:W-:Y:S01]  /*8a20*/  F2FP.F16.F32.PACK_AB R3, R11, R10 ;  /* 0x0000000a0b03723e */ /* 0x000fe200000000ff */
[----:B------:R-:W-:Y:S01]  /*8a30*/  FFMA R13, R99, R104, R13 ;  /* 0x00000068630d7223 */ /* 0x000fe2000000000d */
[----:B------:R-:W-:Y:S01]  /*8a40*/  IADD3 R94, PT, PT, R88, 0x40, RZ ;  /* 0x00000040585e7810 */ /* 0x000fe20007ffe0ff */
[----:B------:R2:W-:Y:S01]  /*8a50*/  @!P0 STG.E.U16 desc[UR54][R228.64+0x30], R2 ;  /* 0x00003002e4008986 */ /* 0x0005e2000c101536 */
[----:B------:R-:W-:Y:S01]  /*8a60*/  ISETP.GE.OR P0, PT, R193, UR37, P6 ;  /* 0x00000025c1007c0c */ /* 0x000fe2000b706670 */
[C---:B------:R-:W-:Y:S01]  /*8a70*/  FFMA R14, R99.reuse, R105, R14 ;  /* 0x00000069630e7223 */ /* 0x040fe2000000000e */
[C---:B------:R-:W-:Y:S01]  /*8a80*/  FFMA R15, R99.reuse, R106, R15 ;  /* 0x0000006a630f7223 */ /* 0x040fe2000000000f */
[C---:B------:R-:W-:Y:S01]  /*8a90*/  FFMA R16, R99.reuse, R107, R16 ;  /* 0x0000006b63107223 */ /* 0x040fe20000000010 */
[C---:B------:R-:W-:Y:S01]  /*8aa0*/  FFMA R17, R99.reuse, R108, R17 ;  /* 0x0000006c63117223 */ /* 0x040fe20000000011 */
[C---:B------:R-:W-:Y:S01]  /*8ab0*/  FFMA R18, R99.reuse, R109, R18 ;  /* 0x0000006d63127223 */ /* 0x040fe20000000012 */
[----:B------:R-:W-:Y:S01]  /*8ac0*/  FFMA R19, R99, R110, R19 ;  /* 0x0000006e63137223 */ /* 0x000fe20000000013 */
[----:B------:R-:W-:Y:S01]  /*8ad0*/  F2FP.F16.F32.PACK_AB R5, R15, R14 ;  /* 0x0000000e0f05723e */ /* 0x000fe200000000ff */
[----:B------:R-:W-:Y:S01]  /*8ae0*/  FFMA R20, R99, R111, R20 ;  /* 0x0000006f63147223 */ /* 0x000fe20000000014 */
[----:B------:R-:W-:Y:S01]  /*8af0*/  F2FP.F16.F32.PACK_AB R36, R17, R16 ;  /* 0x000000101124723e */ /* 0x000fe200000000ff */
[----:B------:R-:W-:Y:S01]  /*8b00*/  FFMA R21, R99, R112, R21 ;  /* 0x0000007063157223 */ /* 0x000fe20000000015 */
[----:B-1----:R-:W-:Y:S01]  /*8b10*/  F2FP.F16.F32.PACK_AB R0, R9, R8 ;  /* 0x000000080900723e */ /* 0x002fe200000000ff */
[----:B------:R-:W-:Y:S01]  /*8b20*/  FFMA R22, R99, R113, R22 ;  /* 0x0000007163167223 */ /* 0x000fe20000000016 */
[----:B------:R-:W-:Y:S01]  /*8b30*/  F2FP.F16.F32.PACK_AB R37, R19, R18 ;  /* 0x000000121325723e */ /* 0x000fe200000000ff */
[----:B------:R1:W-:Y:S01]  /*8b40*/  @!P0 STG.E.U16 desc[UR54][R226.64+0x30], R45 ;  /* 0x0000302de2008986 */ /* 0x0003e2000c101536 */
[----:B------:R-:W-:Y:S01]  /*8b50*/  F2FP.F16.F32.PACK_AB R38, R21, R20 ;  /* 0x000000141526723e */ /* 0x000fe200000000ff */
[C---:B------:R-:W-:Y:S01]  /*8b60*/  FFMA R23, R99.reuse, R114, R23 ;  /* 0x0000007263177223 */ /* 0x040fe20000000017 */
[C---:B------:R-:W-:Y:S01]  /*8b70*/  FFMA R24, R99.reuse, R115, R24 ;  /* 0x0000007363187223 */ /* 0x040fe20000000018 */
[C---:B------:R-:W-:Y:S01]  /*8b80*/  FFMA R25, R99.reuse, R116, R25 ;  /* 0x0000007463197223 */ /* 0x040fe20000000019 */
[C---:B------:R-:W-:Y:S01]  /*8b90*/  FFMA R26, R99.reuse, R117, R26 ;  /* 0x00000075631a7223 */ /* 0x040fe2000000001a */
[----:B------:R-:W-:Y:S01]  /*8ba0*/  FFMA R27, R99, R118, R27 ;  /* 0x00000076631b7223 */ /* 0x000fe2000000001b */
[----:B------:R-:W-:Y:S01]  /*8bb0*/  F2FP.F16.F32.PACK_AB R39, R23, R22 ;  /* 0x000000161727723e */ /* 0x000fe200000000ff */
[----:B------:R-:W-:Y:S01]  /*8bc0*/  FFMA R28, R99, R119, R28 ;  /* 0x00000077631c7223 */ /* 0x000fe2000000001c */
[----:B0-----:R-:W-:Y:S01]  /*8bd0*/  F2FP.F16.F32.PACK_AB R4, R13, R12 ;  /* 0x0000000c0d04723e */ /* 0x001fe200000000ff */
[----:B------:R-:W-:Y:S01]  /*8be0*/  FFMA R29, R99, R120, R29 ;  /* 0x00000078631d7223 */ /* 0x000fe2000000001d */
[----:B------:R-:W-:Y:S01]  /*8bf0*/  F2FP.F16.F32.PACK_AB R40, R25, R24 ;  /* 0x000000181928723e */ /* 0x000fe200000000ff */
[----:B------:R-:W-:Y:S01]  /*8c00*/  FFMA R30, R99, R121, R30 ;  /* 0x00000079631e7223 */ /* 0x000fe2000000001e */
[----:B------:R-:W-:Y:S01]  /*8c10*/  F2FP.F16.F32.PACK_AB R41, R27, R26 ;  /* 0x0000001a1b29723e */ /* 0x000fe200000000ff */
[----:B------:R-:W-:Y:S01]  /*8c20*/  FFMA R31, R99, R122, R31 ;  /* 0x0000007a631f7223 */ /* 0x000fe2000000001f */
[----:B------:R-:W-:Y:S01]  /*8c30*/  F2FP.F16.F32.PACK_AB R42, R29, R28 ;  /* 0x0000001c1d2a723e */ /* 0x000fe200000000ff */
[C---:B------:R-:W-:Y:S01]  /*8c40*/  FFMA R32, R99.reuse, R123, R32 ;  /* 0x0000007b63207223 */ /* 0x040fe20000000020 */
[C---:B------:R-:W-:Y:S01]  /*8c50*/  FFMA R33, R99.reuse, R124, R33 ;  /* 0x0000007c63217223 */ /* 0x040fe20000000021 */
[----:B------:R-:W-:Y:S01]  /*8c60*/  FFMA R34, R99, R125, R34 ;  /* 0x0000007d63227223 */ /* 0x000fe20000000022 */
[----:B--2---:R-:W-:Y:S01]  /*8c70*/  F2FP.F16.F32.PACK_AB R2, R31, R30 ;  /* 0x0000001e1f02723e */ /* 0x004fe200000000ff */
[----:B------:R-:W-:Y:S01]  /*8c80*/  FFMA R35, R99, R126, R35 ;  /* 0x0000007e63237223 */ /* 0x000fe20000000023 */
[----:B------:R-:W-:Y:S01]  /*8c90*/  BSSY.RECONVERGENT B0, `(.L_x_1151) ;  /* 0x000000b000007945 */ /* 0x000fe20003800200 */
[----:B------:R-:W-:Y:S03]  /*8ca0*/  F2FP.F16.F32.PACK_AB R43, R33, R32 ;  /* 0x00000020212b723e */ /* 0x000fe600000000ff */
[----:B------:R-:W-:Y:S01]  /*8cb0*/  F2FP.F16.F32.PACK_AB R44, R35, R34 ;  /* 0x00000022232c723e */ /* 0x000fe200000000ff */
        /* <DEDUP_REMOVED lines=8> */
.L_x_1152:
[----:B------:R-:W-:Y:S05]  /*8d40*/  BSYNC.RECONVERGENT B0 ;  /* 0x0000000000007941 */ /* 0x000fea0003800200 */
.L_x_1151:
        /* <DEDUP_REMOVED lines=9> */
.L_x_1154:
[----:B------:R-:W-:Y:S05]  /*8de0*/  BSYNC.RECONVERGENT B0 ;  /* 0x0000000000007941 */ /* 0x000fea0003800200 */
.L_x_1153:
[----:B------:R-:W-:Y:S04]  /*8df0*/  BSSY.RECONVERGENT B0, `(.L_x_1155) ;  /* 0x0000009000007945 */ /* 0x000fe80003800200 */
[----:B------:R-:W-:Y:S05]  /*8e00*/  @P3 BRA `(.L_x_1156) ;  /* 0x00000000001c3947 */ /* 0x000fea0003800000 */
[----:B--2---:R-:W-:Y:S01]  /*8e10*/  VIADD R3, R88, 0x10 ;  /* 0x0000001058037836 */ /* 0x004fe20000000000 */
[----:B------:R-:W-:Y:S01]  /*8e20*/  PRMT R31, R4, 0x7632, R31 ;  /* 0x00007632041f7816 */ /* 0x000fe2000000001f */
[----:B0-----:R-:W-:Y:S03]  /*8e30*/  VIADD R0, R88, 0x11 ;  /* 0x0000001158007836 */ /* 0x001fe60000000000 */
[----:B------:R-:W-:Y:S02]  /*8e40*/  ISETP.GE.OR P2, PT, R3, UR38, P1 ;  /* 0x0000002603007c0c */ /* 0x000fe40008f46670 */
[----:B------:R-:W-:Y:S11]  /*8e50*/  ISETP.GE.OR P0, PT, R0, UR38, P1 ;  /* 0x0000002600007c0c */ /* 0x000ff60008f06670 */
[----:B------:R3:W-:Y:S04]  /*8e60*/  @!P2 STG.E.U16 desc[UR54][R64.64+0x20], R4 ;  /* 0x000020044000a986 */ /* 0x0007e8000c101536 */
[----:B------:R3:W-:Y:S02]  /*8e70*/  @!P0 STG.E.U16 desc[UR54][R62.64+0x20], R31 ;  /* 0x0000201f3e008986 */ /* 0x0007e4000c101536 */
.L_x_1156:
[----:B------:R-:W-:Y:S05]  /*8e80*/  BSYNC.RECONVERGENT B0 ;  /* 0x0000000000007941 */ /* 0x000fea0003800200 */
.L_x_1155:
[----:B------:R-:W-:Y:S04]  /*8e90*/  BSSY.RECONVERGENT B0, `(.L_x_1157) ;  /* 0x0000009000007945 */ /* 0x000fe80003800200 */
[----:B------:R-:W-:Y:S05]  /*8ea0*/  @P4 BRA `(.L_x_1158) ;  /* 0x00000000001c4947 */ /* 0x000fea0003800000 */
[C---:B--2---:R-:W-:Y:S01]  /*8eb0*/  VIADD R3, R88.reuse, 0x10 ;  /* 0x0000001058037836 */ /* 0x044fe20000000000 */
[----:B---3--:R-:W-:Y:S01]  /*8ec0*/  PRMT R31, R5, 0x7632, R31 ;  /* 0x00007632051f7816 */ /* 0x008fe2000000001f */
[----:B0-----:R-:W-:Y:S03]  /*8ed0*/  VIADD R0, R88, 0x11 ;  /* 0x0000001158007836 */ /* 0x001fe60000000000 */
[----:B------:R-:W-:Y:S02]  /*8ee0*/  ISETP.GE.OR P2, PT, R3, UR38, P1 ;  /* 0x0000002603007c0c */ /* 0x000fe40008f46670 */
[----:B------:R-:W-:Y:S11]  /*8ef0*/  ISETP.GE.OR P0, PT, R0, UR38, P1 ;  /* 0x0000002600007c0c */ /* 0x000ff60008f06670 */
[----:B------:R4:W-:Y:S04]  /*8f00*/  @!P2 STG.E.U16 desc[UR54][R64.64+0x30], R5 ;  /* 0x000030054000a986 */ /* 0x0009e8000c101536 */
[----:B------:R4:W-:Y:S02]  /*8f10*/  @!P0 STG.E.U16 desc[UR54][R62.64+0x30], R31 ;  /* 0x0000301f3e008986 */ /* 0x0009e4000c101536 */
.L_x_1158:
[----:B------:R-:W-:Y:S05]  /*8f20*/  BSYNC.RECONVERGENT B0 ;  /* 0x0000000000007941 */ /* 0x000fea0003800200 */
.L_x_1157:
        /* <DEDUP_REMOVED lines=9> */
.L_x_1160:
[----:B------:R-:W-:Y:S05]  /*8fc0*/  BSYNC.RECONVERGENT B0 ;  /* 0x0000000000007941 */ /* 0x000fea0003800200 */
.L_x_1159:
[----:B------:R-:W-:Y:S04]  /*8fd0*/  BSSY.RECONVERGENT B0, `(.L_x_1161) ;  /* 0x0000009000007945 */ /* 0x000fe80003800200 */
[----:B------:R-:W-:Y:S05]  /*8fe0*/  @P4 BRA `(.L_x_1162) ;  /* 0x00000000001c4947 */ /* 0x000fea0003800000 */
[C---:B--2---:R-:W-:Y:S01]  /*8ff0*/  VIADD R3, R88.reuse, 0x18 ;  /* 0x0000001858037836 */ /* 0x044fe20000000000 */
[----:B0-----:R-:W-:Y:S01]  /*9000*/  PRMT R33, R37, 0x7632, R33 ;  /* 0x0000763225217816 */ /* 0x001fe20000000021 */
[----:B------:R-:W-:Y:S03]  /*9010*/  VIADD R0, R88, 0x19 ;  /* 0x0000001958007836 */ /* 0x000fe60000000000 */
[----:B------:R-:W-:Y:S02]  /*9020*/  ISETP.GE.OR P2, PT, R3, UR38, P1 ;  /* 0x0000002603007c0c */ /* 0x000fe40008f46670 */
[----:B------:R-:W-:Y:S11]  /*9030*/  ISETP.GE.OR P0, PT, R0, UR38, P1 ;  /* 0x0000002600007c0c */ /* 0x000ff60008f06670 */
[----:B------:R0:W-:Y:S04]  /*9040*/  @!P2 STG.E.U16 desc[UR54][R60.64+0x30], R37 ;  /* 0x000030253c00a986 */ /* 0x0001e8000c101536 */
[----:B------:R0:W-:Y:S02]  /*9050*/  @!P0 STG.E.U16 desc[UR54][R66.64+0x30], R33 ;  /* 0x0000302142008986 */ /* 0x0001e4000c101536 */
.L_x_1162:
[----:B------:R-:W-:Y:S05]  /*9060*/  BSYNC.RECONVERGENT B0 ;  /* 0x0000000000007941 */ /* 0x000fea0003800200 */
.L_x_1161:
        /* <DEDUP_REMOVED lines=9> */
.L_x_1164:
[----:B------:R-:W-:Y:S05]  /*9100*/  BSYNC.RECONVERGENT B0 ;  /* 0x0000000000007941 */ /* 0x000fea0003800200 */
.L_x_1163:
        /* <DEDUP_REMOVED lines=9> */
.L_x_1166:
[----:B------:R-:W-:Y:S05]  /*91a0*/  BSYNC.RECONVERGENT B0 ;  /* 0x0000000000007941 */ /* 0x000fea0003800200 */
.L_x_1165:
[----:B------:R-:W-:Y:S04]  /*91b0*/  BSSY.RECONVERGENT B0, `(.L_x_1167) ;  /* 0x0000009000007945 */ /* 0x000fe80003800200 */
[----:B------:R-:W-:Y:S05]  /*91c0*/  @P3 BRA `(.L_x_1168) ;  /* 0x00000000001c3947 */ /* 0x000fea0003800000 */
[----:B--2---:R-:W-:Y:S01]  /*91d0*/  VIADD R3, R88, 0x28 ;  /* 0x0000002858037836 */ /* 0x004fe20000000000 */
[----:B0-----:R-:W-:Y:S01]  /*91e0*/  PRMT R37, R40, 0x7632, R37 ;  /* 0x0000763228257816 */ /* 0x001fe20000000025 */
[----:B------:R-:W-:Y:S03]  /*91f0*/  VIADD R0, R88, 0x29 ;  /* 0x0000002958007836 */ /* 0x000fe60000000000 */
[----:B------:R-:W-:Y:S02]  /*9200*/  ISETP.GE.OR P2, PT, R3, UR38, P1 ;  /* 0x0000002603007c0c */ /* 0x000fe40008f46670 */
[----:B------:R-:W-:Y:S11]  /*9210*/  ISETP.GE.OR P0, PT, R0, UR38, P1 ;  /* 0x0000002600007c0c */ /* 0x000ff60008f06670 */
[----:B------:R0:W-:Y:S04]  /*9220*/  @!P2 STG.E.U16 desc[UR54][R72.64+0x20], R40 ;  /* 0x000020284800a986 */ /* 0x0001e8000c101536 */
[----:B------:R0:W-:Y:S02]  /*9230*/  @!P0 STG.E.U16 desc[UR54][R74.64+0x20], R37 ;  /* 0x000020254a008986 */ /* 0x0001e4000c101536 */
.L_x_1168:
[----:B------:R-:W-:Y:S05]  /*9240*/  BSYNC.RECONVERGENT B0 ;  /* 0x0000000000007941 */ /* 0x000fea0003800200 */
.L_x_1167:
        /* <DEDUP_REMOVED lines=9> */
.L_x_1170:
[----:B------:R-:W-:Y:S05]  /*92e0*/  BSYNC.RECONVERGENT B0 ;  /* 0x0000000000007941 */ /* 0x000fea0003800200 */
.L_x_1169:
        /* <DEDUP_REMOVED lines=9> */
.L_x_1172:
[----:B------:R-:W-:Y:S05]  /*9380*/  BSYNC.RECONVERGENT B0 ;  /* 0x0000000000007941 */ /* 0x000fea0003800200 */
.L_x_1171:
        /* <DEDUP_REMOVED lines=9> */
.L_x_1174:
[----:B------:R-:W-:Y:S05]  /*9420*/  BSYNC.RECONVERGENT B0 ;  /* 0x0000000000007941 */ /* 0x000fea0003800200 */
.L_x_1173:
        /* <DEDUP_REMOVED lines=9> */
.L_x_1176:
[----:B------:R-:W-:Y:S05]  /*94c0*/  BSYNC.RECONVERGENT B0 ;  /* 0x0000000000007941 */ /* 0x000fea0003800200 */
.L_x_1175:
        /* <DEDUP_REMOVED lines=9> */
.L_x_1178:
[----:B------:R-:W-:Y:S05]  /*9560*/  BSYNC.RECONVERGENT B0 ;  /* 0x0000000000007941 */ /* 0x000fea0003800200 */
.L_x_1177:
[----:B------:R-:W-:Y:S11]  /*9570*/  LOP3.LUT P0, RZ, R176, 0x8, RZ, 0xc0, !PT ;  /* 0x00000008b0ff7812 */ /* 0x000ff6000780c0ff */
[----:B------:R-:W-:Y:S02]  /*9580*/  @!UPT UIADD3 URZ, UPT, UPT, URZ, URZ, URZ ;  /* 0x000000fffffff290 */ /* 0x000fe4000fffe0ff */
[----:B------:R-:W-:Y:S05]  /*9590*/  @P0 BRA `(.L_x_1179) ;  /* 0x0000001400340947 */ /* 0x000fea0003800000 */
[C---:B0-----:R-:W-:Y:S01]  /*95a0*/  IADD3 R23, P0, PT, R88.reuse, 0x40, RZ ;  /* 0x0000004058177810 */ /* 0x041fe20007f1e0ff */
[----:B------:R-:W-:Y:S02]  /*95b0*/  IMAD.MOV.U32 R59, RZ, RZ, R225 ;  /* 0x000000ffff3b7224 */ /* 0x000fe400078e00e1 */
[----:B------:R-:W-:Y:S02]  /*95c0*/  VIADD R24, R88, 0x48 ;  /* 0x0000004858187836 */ /* 0x000fe40000000000 */
[----:B------:R-:W-:Y:S02]  /*95d0*/  IMAD.X R25, RZ, RZ, UR51, P0 ;  /* 0x00000033ff197e24 */ /* 0x000fe400080e06ff */
[-C--:B------:R-:W-:Y:S01]  /*95e0*/  IMAD.WIDE.U32 R58, R23, R96.reuse, R58 ;  /* 0x00000060173a7225 */ /* 0x080fe200078e003a */
[----:B------:R-:W-:Y:S03]  /*95f0*/  ISETP.GE.OR P3, PT, R24, UR38, P1 ;  /* 0x0000002618007c0c */ /* 0x000fe60008f66670 */
[----:B------:R-:W-:Y:S01]  /*9600*/  IMAD R22, R25, R96, RZ ;  /* 0x0000006019167224 */ /* 0x000fe200078e02ff */
[----:B------:R-:W-:Y:S01]  /*9610*/  LEA R2, P0, R58, UR58, 0x1 ;  /* 0x0000003a3a027c11 */ /* 0x000fe2000f8008ff */
[----:B------:R-:W-:Y:S01]  /*9620*/  VIADD R0, R88, 0x70 ;  /* 0x0000007058007836 */ /* 0x000fe20000000000 */
[----:B------:R-:W-:Y:S01]  /*9630*/  ISETP.GE.OR P4, PT, R56, UR37, P3 ;  /* 0x0000002538007c0c */ /* 0x000fe20009f86670 */
[----:B------:R-:W-:Y:S02]  /*9640*/  IMAD R22, R23, R97, R22 ;  /* 0x0000006117167224 */ /* 0x000fe400078e0216 */
[----:B------:R-:W-:Y:S02]  /*9650*/  IMAD.SHL.U32 R23, R96, 0x10, RZ ;  /* 0x0000001060177824 */ /* 0x000fe400078e00ff */
[----:B------:R-:W-:Y:S02]  /*9660*/  IMAD.IADD R25, R59, 0x1, R22 ;  /* 0x000000013b197824 */ /* 0x000fe400078e0216 */
[----:B------:R-:W-:Y:S01]  /*9670*/  VIADD R22, R88, 0x50 ;  /* 0x0000005058167836 */ /* 0x000fe20000000000 */
[-C--:B------:R-:W-:Y:S02]  /*9680*/  IADD3 R34, P2, PT, R2, R23.reuse, RZ ;  /* 0x0000001702227210 */ /* 0x080fe40007f5e0ff */
[----:B--2---:R-:W-:Y:S02]  /*9690*/  LEA.HI.X R3, R58, UR59, R25, 0x1, P0 ;  /* 0x0000003b3a037c11 */ /* 0x004fe400080f0c19 */
[----:B------:R-:W-:Y:S02]  /*96a0*/  SHF.L.U64.HI R25, R96, 0x4, R97 ;  /* 0x0000000460197819 */ /* 0x000fe40000010261 */
[----:B------:R-:W-:Y:S01]  /*96b0*/  ISETP.GE.OR P0, PT, R182, UR37, P3 ;  /* 0x00000025b6007c0c */ /* 0x000fe20009f06670 */
[----:B---34-:R-:W-:Y:S01]  /*96c0*/  IMAD.WIDE.U32 R4, R96, 0x12, R2 ;  /* 0x0000001260047825 */ /* 0x018fe200078e0002 */
[----:B------:R-:W-:Y:S03]  /*96d0*/  ISETP.GE.OR P5, PT, R22, UR38, P1 ;  /* 0x0000002616007c0c */ /* 0x000fe60008fa6670 */
[----:B------:R-:W-:Y:S01]  /*96e0*/  IMAD.X R35, R3, 0x1, R25, P2 ;  /* 0x0000000103237824 */ /* 0x000fe200010e0619 */
[----:B------:R-:W-:Y:S01]  /*96f0*/  ISETP.GE.OR P6, PT, R182, UR37, P5 ;  /* 0x00000025b6007c0c */ /* 0x000fe2000afc6670 */
[C-C-:B------:R-:W-:Y:S01]  /*9700*/  IMAD.WIDE.U32 R6, R96.reuse, 0x22, R2.reuse ;  /* 0x0000002260067825 */ /* 0x140fe200078e0002 */
[----:B------:R-:W-:Y:S02]  /*9710*/  ISETP.GE.OR P2, PT, R203, UR37, P3 ;  /* 0x00000025cb007c0c */ /* 0x000fe40009f46670 */
[----:B------:R-:W2:Y:S01]  /*9720*/  @!P4 LDG.E.U16 R31, desc[UR54][R34.64] ;  /* 0x00000036221fc981 */ /* 0x000ea2000c1e1500 */
[C-C-:B------:R-:W-:Y:S03]  /*9730*/  IMAD.WIDE.U32 R8, R96.reuse, 0x32, R2.reuse ;  /* 0x0000003260087825 */ /* 0x140fe600078e0002 */
[----:B------:R-:W3:Y:S01]  /*9740*/  @!P0 LDG.E.U16 R29, desc[UR54][R34.64+0x10] ;  /* 0x00001036221d8981 */ /* 0x000ee2000c1e1500 */
[C-C-:B------:R-:W-:Y:S04]  /*9750*/  IMAD.WIDE.U32 R10, R96.reuse, 0x42, R2.reuse ;  /* 0x00000042600a7825 */ /* 0x140fe800078e0002 */
[C-C-:B------:R-:W-:Y:S02]  /*9760*/  IMAD.WIDE.U32 R12, R96.reuse, 0x50, R2.reuse ;  /* 0x00000050600c7825 */ /* 0x140fe400078e0002 */
[----:B------:R-:W4:Y:S02]  /*9770*/  @!P2 LDG.E.U16 R27, desc[UR54][R34.64+0x20] ;  /* 0x00002036221ba981 */ /* 0x000f24000c1e1500 */
[C-C-:B------:R-:W-:Y:S04]  /*9780*/  IMAD.WIDE.U32 R14, R96.reuse, 0x52, R2.reuse ;  /* 0x00000052600e7825 */ /* 0x140fe800078e0002 */
[C-C-:B------:R-:W-:Y:S04]  /*9790*/  IMAD.WIDE.U32 R18, R96.reuse, 0x62, R2.reuse ;  /* 0x0000006260127825 */ /* 0x140fe800078e0002 */
[----:B------:R-:W-:Y:S01]  /*97a0*/  IMAD.WIDE.U32 R20, R96, 0x70, R2 ;  /* 0x0000007060147825 */ /* 0x000fe200078e0002 */
[----:B--2---:R-:W-:Y:S02]  /*97b0*/  @!P4 PRMT R156, R31, 0x7610, R156 ;  /* 0x000076101f9cc816 */ /* 0x004fe4000000009c */
[----:B------:R-:W-:Y:S02]  /*97c0*/  ISETP.GE.OR P4, PT, R203, UR37, P5 ;  /* 0x00000025cb007c0c */ /* 0x000fe4000af86670 */
[----:B---3--:R-:W-:Y:S02]  /*97d0*/  @!P0 PRMT R154, R29, 0x7610, R154 ;  /* 0x000076101d9a8816 */ /* 0x008fe4000000009a */
[-C--:B------:R-:W-:Y:S02]  /*97e0*/  @!P6 IADD3 R28, P0, PT, R34, R23.reuse, RZ ;  /* 0x00000017221ce210 */ /* 0x080fe40007f1e0ff */
[----:B------:R-:W-:Y:S02]  /*97f0*/  P2R R24, PR, RZ, 0x10 ;  /* 0x00000010ff187803 */ /* 0x000fe40000000000 */
[----:B----4-:R-:W-:Y:S01]  /*9800*/  @!P2 PRMT R140, R27, 0x7610, R140 ;  /* 0x000076101b8ca816 */ /* 0x010fe2000000008c */
[C---:B------:R-:W-:Y:S01]  /*9810*/  @!P6 IMAD.X R29, R35.reuse, 0x1, R25, P0 ;  /* 0x00000001231de824 */ /* 0x040fe200000e0619 */
[----:B------:R-:W-:Y:S03]  /*9820*/  SHF.L.U64.HI R27, R96, 0x5, R97 ;  /* 0x00000005601b7819 */ /* 0x000fe60000010261 */
[CC--:B------:R-:W-:Y:S01]  /*9830*/  @!P4 IADD3 R32, P0, PT, R34.reuse, R23.reuse, RZ ;  /* 0x000000172220c210 */ /* 0x0c0fe20007f1e0ff */
        /* <DEDUP_REMOVED lines=8> */
[----:B------:R-:W-:Y:S01]  /*98c0*/  VIADD R25, R88, 0x49 ;  /* 0x0000004958197836 */ /* 0x000fe20000000000 */
[----:B------:R-:W-:Y:S01]  /*98d0*/  ISETP.NE.AND P3, PT, R24, RZ, PT ;  /* 0x000000ff1800720c */ /* 0x000fe20003f65270 */
[----:B------:R-:W-:Y:S03]  /*98e0*/  IMAD.IADD R5, R23, 0x1, R5 ;  /* 0x0000000117057824 */ /* 0x000fe600078e0205 */
[----:B------:R-:W-:Y:S07]  /*98f0*/  ISETP.GE.OR P2, PT, R25, UR38, P1 ;  /* 0x0000002619007c0c */ /* 0x000fee0008f46670 */
[----:B------:R0:W3:Y:S04]  /*9900*/  @!P0 LDG.E.U16 R24, desc[UR54][R34.64+0x30] ;  /* 0x0000303622188981 */ /* 0x0000e8000c1e1500 */
[----:B------:R-:W4:Y:S01]  /*9910*/  @!P3 LDG.E.U16 R25, desc[UR54][R32.64+0x20] ;  /* 0x000020362019b981 */ /* 0x000f22000c1e1500 */
[----:B0-----:R-:W-:Y:S01]  /*9920*/  IMAD.SHL.U32 R35, R96, 0x20, RZ ;  /* 0x0000002060237824 */ /* 0x001fe200078e00ff */
[----:B--2---:R-:W-:Y:S01]  /*9930*/  @!P6 PRMT R153, R28, 0x7610, R153 ;  /* 0x000076101c99e816 */ /* 0x004fe20000000099 */
[----:B------:R-:W-:Y:S01]  /*9940*/  IMAD.WIDE.U32 R28, R96, 0x30, RZ ;  /* 0x00000030601c7825 */ /* 0x000fe200078e00ff */
[----:B---3--:R-:W-:Y:S02]  /*9950*/  @!P0 PRMT R139, R24, 0x7610, R139 ;  /* 0x00007610188b8816 */ /* 0x008fe4000000008b */
[----:B------:R-:W-:Y:S01]  /*9960*/  ISETP.GE.OR P0, PT, R56, UR37, P2 ;  /* 0x0000002538007c0c */ /* 0x000fe20009706670 */
[----:B------:R-:W2:Y:S01]  /*9970*/  @!P4 LDG.E.U16 R24, desc[UR54][R30.64+0x30] ;  /* 0x000030361e18c981 */ /* 0x000ea2000c1e1500 */
[----:B----4-:R-:W-:Y:S01]  /*9980*/  @!P3 PRMT R138, R25, 0x7610, R138 ;  /* 0x00007610198ab816 */ /* 0x010fe2000000008a */
[----:B------:R-:W-:Y:S10]  /*9990*/  VIADD R25, R88, 0x60 ;  /* 0x0000006058197836 */ /* 0x000ff40000000000 */
[----:B------:R-:W3:Y:S01]  /*99a0*/  @!P0 LDG.E.U16 R23, desc[UR54][R4.64] ;  /* 0x0000003604178981 */ /* 0x000ee2000c1e1500 */
[----:B--2---:R-:W-:Y:S02]  /*99b0*/  @!P4 PRMT R137, R24, 0x7610, R137 ;  /* 0x000076101889c816 */ /* 0x004fe40000000089 */
[----:B------:R-:W-:Y:S04]  /*99c0*/  ISETP.GE.OR P4, PT, R25, UR38, P1 ;  /* 0x0000002619007c0c */ /* 0x000fe80008f86670 */
[----:B------:R-:W-:Y:S04]  /*99d0*/  ISETP.GE.OR P6, PT, R182, UR37, P4 ;  /* 0x00000025b6007c0c */ /* 0x000fe8000a7c6670 */
[----:B------:R-:W-:Y:S02]  /*99e0*/  P2R R25, PR, RZ, 0x40 ;  /* 0x00000040ff197803 */ /* 0x000fe40000000000 */
        /* <DEDUP_REMOVED lines=19> */
[----:B--2---:R-:W-:Y:S02]  /*9b20*/  @!P0 PRMT R139, R139, 0x5410, R26 ;  /* 0x000054108b8b8816 */ /* 0x004fe4000000001a */
[----:B------:R-:W-:Y:S02]  /*9b30*/  ISETP.GE.OR P0, PT, R182, UR37, P5 ;  /* 0x00000025b6007c0c */ /* 0x000fe4000af06670 */
[----:B---3--:R-:W-:Y:S02]  /*9b40*/  @!P2 PRMT R138, R138, 0x5410, R23 ;  /* 0x000054108a8aa816 */ /* 0x008fe40000000017 */
[----:B------:R-:W-:Y:S02]  /*9b50*/  ISETP.GE.OR P2, PT, R203, UR37, P4 ;  /* 0x00000025cb007c0c */ /* 0x000fe4000a746670 */
[----:B----4-:R-:W-:Y:S02]  /*9b60*/  @!P3 PRMT R137, R137, 0x5410, R24 ;  /* 0x000054108989b816 */ /* 0x010fe40000000018 */
[----:B------:R-:W-:Y:S05]  /*9b70*/  P2R R23, PR, RZ, 0x4 ;  /* 0x00000004ff177803 */ /* 0x000fea0000000000 */
[----:B------:R-:W2:Y:S02]  /*9b80*/  @!P0 LDG.E.U16 R26, desc[UR54][R6.64+0x10] ;  /* 0x00001036061a8981 */ /* 0x000ea4000c1e1500 */
[----:B--2---:R-:W-:Y:S02]  /*9b90*/  @!P0 PRMT R153, R153, 0x5410, R26 ;  /* 0x0000541099998816 */ /* 0x004fe4000000001a */
[-C--:B------:R-:W-:Y:S05]  /*9ba0*/  IADD3 R30, P0, PT, R2, R35.reuse, RZ ;  /* 0x00000023021e7210 */ /* 0x080fea0007f1e0ff */
[--C-:B------:R-:W-:Y:S01]  /*9bb0*/  IMAD.X R31, R3, 0x1, R27.reuse, P0 ;  /* 0x00000001031f7824 */ /* 0x100fe200000e061b */
[CC--:B------:R-:W-:Y:S05]  /*9bc0*/  @!P6 IADD3 R38, P0, PT, R30.reuse, R35.reuse, RZ ;  /* 0x000000231e26e210 */ /* 0x0c0fea0007f1e0ff */
[--C-:B------:R-:W-:Y:S01]  /*9bd0*/  @!P6 IMAD.X R39, R31, 0x1, R27.reuse, P0 ;  /* 0x000000011f27e824 */ /* 0x100fe200000e061b */
[----:B------:R-:W-:Y:S02]  /*9be0*/  ISETP.GE.OR P6, PT, R193, UR37, P4 ;  /* 0x00000025c1007c0c */ /* 0x000fe4000a7c6670 */
[-C--:B------:R-:W-:Y:S02]  /*9bf0*/  @!P2 IADD3 R36, P0, PT, R30, R35.reuse, RZ ;  /* 0x000000231e24a210 */ /* 0x080fe40007f1e0ff */
[----:B------:R-:W-:Y:S03]  /*9c00*/  P2R R26, PR, RZ, 0x40 ;  /* 0x00000040ff1a7803 */ /* 0x000fe60000000000 */
[C-C-:B------:R-:W-:Y:S01]  /*9c10*/  @!P2 IMAD.X R37, R31.reuse, 0x1, R27.reuse, P0 ;  /* 0x000000011f25a824 */ /* 0x140fe200000e061b */
[----:B------:R-:W-:Y:S05]  /*9c20*/  ISETP.GE.OR P2, PT, R22, UR38, P1 ;  /* 0x0000002616007c0c */ /* 0x000fea0008f46670 */
[----:B------:R-:W-:Y:S05]  /*9c30*/  @!P6 IADD3 R34, P0, PT, R30, R35, RZ ;  /* 0x000000231e22e210 */ /* 0x000fea0007f1e0ff */
[----:B------:R-:W-:Y:S01]  /*9c40*/  @!P6 IMAD.X R35, R31, 0x1, R27, P0 ;  /* 0x000000011f23e824 */ /* 0x000fe200000e061b */
[----:B------:R-:W-:Y:S01]  /*9c50*/  ISETP.GE.OR P0, PT, R56, UR37, P2 ;  /* 0x0000002538007c0c */ /* 0x000fe20009706670 */
[----:B------:R-:W-:Y:S04]  /*9c60*/  IMAD R27, R97, 0x30, RZ ;  /* 0x00000030611b7824 */ /* 0x000fe800078e02ff */
[----:B------:R-:W-:Y:S08]  /*9c70*/  IMAD.IADD R27, R29, 0x1, R27 ;  /* 0x000000011d1b7824 */ /* 0x000ff000078e021b */
[----:B------:R-:W2:Y:S02]  /*9c80*/  @!P0 LDG.E.U16 R22, desc[UR54][R30.64] ;  /* 0x000000361e168981 */ /* 0x000ea4000c1e1500 */
[----:B--2---:R-:W-:Y:S02]  /*9c90*/  @!P0 PRMT R155, R22, 0x7610, R155 ;  /* 0x00007610169b8816 */ /* 0x004fe4000000009b */
[----:B------:R-:W-:Y:S11]  /*9ca0*/  ISETP.GE.OR P0, PT, R56, UR37, P4 ;  /* 0x0000002538007c0c */ /* 0x000ff6000a706670 */
[----:B------:R-:W-:Y:S02]  /*9cb0*/  @!UPT UIADD3 URZ, UPT, UPT, URZ, URZ, URZ ;  /* 0x000000fffffff290 */ /* 0x000fe4000fffe0ff */
[C---:B------:R-:W-:Y:S04]  /*9cc0*/  @!P0 LEA R32, P2, R96.reuse, R2, 0x6 ;  /* 0x0000000260208211 */ /* 0x040fe800078430ff */
[-C--:B------:R-:W-:Y:S02]  /*9cd0*/  @!P0 LEA.HI.X R33, R96, R3.reuse, R97, 0x6, P2 ;  /* 0x0000000360218211 */ /* 0x080fe400010f3461 */
[----:B------:R-:W-:Y:S02]  /*9ce0*/  ISETP.GE.OR P2, PT, R56, UR37, P5 ;  /* 0x0000002538007c0c */ /* 0x000fe4000af46670 */
[----:B------:R-:W-:Y:S02]  /*9cf0*/  ISETP.NE.AND P5, PT, R23, RZ, PT ;  /* 0x000000ff1700720c */ /* 0x000fe40003fa5270 */
[----:B------:R-:W2:Y:S09]  /*9d00*/  @!P0 LDG.E.U16 R23, desc[UR54][R32.64] ;  /* 0x0000003620178981 */ /* 0x000eb2000c1e1500 */
[----:B------:R-:W3:Y:S01]  /*9d10*/  @!P2 LDG.E.U16 R22, desc[UR54][R6.64] ;  /* 0x000000360616a981 */ /* 0x000ee2000c1e1500 */
[----:B--2---:R-:W-:Y:S02]  /*9d20*/  @!P0 PRMT R150, R23, 0x7610, R150 ;  /* 0x0000761017968816 */ /* 0x004fe40000000096 */
[-C--:B------:R-:W-:Y:S05]  /*9d30*/  IADD3 R40, P0, PT, R2, R28.reuse, RZ ;  /* 0x0000001c02287210 */ /* 0x080fea0007f1e0ff */
[----:B------:R-:W-:Y:S01]  /*9d40*/  IMAD.X R41, R3, 0x1, R27, P0 ;  /* 0x0000000103297824 */ /* 0x000fe200000e061b */
[----:B---3--:R-:W-:Y:S01]  /*9d50*/  @!P2 PRMT R155, R155, 0x5410, R22 ;  /* 0x000054109b9ba816 */ /* 0x008fe20000000016 */
        /* <DEDUP_REMOVED lines=22> */
[----:B------:R-:W-:Y:S01]  /*9ec0*/  @!P6 IMAD.X R31, R41, 0x1, R27, P2 ;  /* 0x00000001291fe824 */ /* 0x000fe200010e061b */
[----:B------:R-:W-:Y:S01]  /*9ed0*/  ISETP.GE.OR P6, PT, R193, UR37, P0 ;  /* 0x00000025c1007c0c */ /* 0x000fe200087c6670 */
[----:B------:R0:W2:Y:S01]  /*9ee0*/  @!P4 LDG.E.U16 R33, desc[UR54][R32.64+0x10] ;  /* 0x000010362021c981 */ /* 0x0000a2000c1e1500 */
        /* <DEDUP_REMOVED lines=9> */
[----:B------:R-:W-:Y:S08]  /*9f80*/  IMAD.IADD R9, R27, 0x1, R9 ;  /* 0x000000011b097824 */ /* 0x000ff000078e0209 */
        /* <DEDUP_REMOVED lines=18> */
[----:B------:R-:W-:Y:S03]  /*a0b0*/  ISETP.NE.AND P3, PT, R25, RZ, PT ;  /* 0x000000ff1900720c */ /* 0x000fe60003f65270 */
[----:B------:R-:W4:Y:S08]  /*a0c0*/  @!P5 LDG.E.U16 R25, desc[UR54][R36.64+0x20] ;  /* 0x000020362419d981 */ /* 0x000f30000c1e1500 */
[----:B------:R-:W5:Y:S01]  /*a0d0*/  @!P2 LDG.E.U16 R26, desc[UR54][R8.64+0x30] ;  /* 0x00003036081aa981 */ /* 0x000f62000c1e1500 */
[----:B---3--:R-:W-:Y:S02]  /*a0e0*/  @!P6 PRMT R132, R27, 0x7610, R132 ;  /* 0x000076101b84e816 */ /* 0x008fe40000000084 */
[----:B------:R-:W-:Y:S02]  /*a0f0*/  ISETP.NE.AND P6, PT, R24, RZ, PT ;  /* 0x000000ff1800720c */ /* 0x000fe40003fc5270 */
[----:B----4-:R-:W-:Y:S01]  /*a100*/  @!P5 PRMT R134, R25, 0x7610, R134 ;  /* 0x000076101986d816 */ /* 0x010fe20000000086 */
[----:B------:R-:W-:Y:S04]  /*a110*/  IMAD R25, R97, 0x42, RZ ;  /* 0x0000004261197824 */ /* 0x000fe800078e02ff */
[----:B------:R-:W-:Y:S01]  /*a120*/  IMAD.IADD R11, R25, 0x1, R11 ;  /* 0x00000001190b7824 */ /* 0x000fe200078e020b */
[----:B-----5:R-:W-:Y:S02]  /*a130*/  @!P2 PRMT R135, R135, 0x5410, R26 ;  /* 0x000054108787a816 */ /* 0x020fe4000000001a */
[----:B------:R-:W3:Y:S04]  /*a140*/  @!P3 LDG.E.U16 R26, desc[UR54][R38.64+0x10] ;  /* 0x00001036261ab981 */ /* 0x000ee8000c1e1500 */
[----:B------:R-:W4:Y:S01]  /*a150*/  @!P6 LDG.E.U16 R28, desc[UR54][R28.64+0x30] ;  /* 0x000030361c1ce981 */ /* 0x000f22000c1e1500 */
[----:B---3--:R-:W-:Y:S01]  /*a160*/  @!P3 PRMT R149, R26, 0x7610, R149 ;  /* 0x000076101a95b816 */ /* 0x008fe20000000095 */
[----:B------:R-:W-:Y:S01]  /*a170*/  VIADD R26, R88, 0x61 ;  /* 0x00000061581a7836 */ /* 0x000fe20000000000 */
[----:B----4-:R-:W-:Y:S04]  /*a180*/  @!P6 PRMT R127, R28, 0x7610, R127 ;  /* 0x000076101c7fe816 */ /* 0x010fe8000000007f */
[----:B------:R-:W-:Y:S01]  /*a190*/  ISETP.GE.OR P3, PT, R26, UR38, P1 ;  /* 0x000000261a007c0c */ /* 0x000fe20008f66670 */
[----:B------:R-:W-:Y:S01]  /*a1a0*/  VIADD R26, R88, 0x69 ;  /* 0x00000069581a7836 */ /* 0x000fe20000000000 */
[----:B------:R-:W-:Y:S02]  /*a1b0*/  ISETP.GE.OR P6, PT, R182, UR37, P4 ;  /* 0x00000025b6007c0c */ /* 0x000fe4000a7c6670 */
        /* <DEDUP_REMOVED lines=31> */
[----:B---3--:R-:W-:Y:S02]  /*a3b0*/  @!P2 PRMT R133, R24, 0x7610, R133 ;  /* 0x000076101885a816 */ /* 0x008fe40000000085 */
[----:B------:R-:W-:Y:S02]  /*a3c0*/  ISETP.GE.OR P2, PT, R193, UR37, P3 ;  /* 0x00000025c1007c0c */ /* 0x000fe40009f46670 */
[----:B------:R-:W-:Y:S11]  /*a3d0*/  ISETP.GE.OR P3, PT, R26, UR38, P1 ;  /* 0x000000261a007c0c */ /* 0x000ff60008f66670 */
        /* <DEDUP_REMOVED lines=14> */
[----:B---3--:R-:W-:Y:S02]  /*a4c0*/  @!P2 PRMT R133, R133, 0x5410, R24 ;  /* 0x000054108585a816 */ /* 0x008fe40000000018 */
[----:B------:R-:W-:Y:S02]  /*a4d0*/  ISETP.GE.OR P2, PT, R193, UR37, P3 ;  /* 0x00000025c1007c0c */ /* 0x000fe40009f46670 */
[----:B------:R-:W-:Y:S01]  /*a4e0*/  ISETP.NE.AND P3, PT, R23, RZ, PT ;  /* 0x000000ff1700720c */ /* 0x000fe20003f65270 */
[----:B------:R-:W-:Y:S04]  /*a4f0*/  @!P0 IMAD R23, R97, 0x60, RZ ;  /* 0x0000006061178824 */ /* 0x000fe800078e02ff */
[----:B------:R-:W-:Y:S05]  /*a500*/  @!P0 IMAD.IADD R17, R23, 0x1, R17 ;  /* 0x0000000117118824 */ /* 0x000fea00078e0211 */
[----:B------:R-:W3:Y:S04]  /*a510*/  @!P0 LDG.E.U16 R23, desc[UR54][R16.64] ;  /* 0x0000003610178981 */ /* 0x000ee8000c1e1500 */
[----:B------:R-:W4:Y:S04]  /*a520*/  @!P2 LDG.E.U16 R24, desc[UR54][R14.64+0x30] ;  /* 0x000030360e18a981 */ /* 0x000f28000c1e1500 */
[----:B------:R-:W5:Y:S01]  /*a530*/  @!P3 LDG.E.U16 R31, desc[UR54][R30.64+0x20] ;  /* 0x000020361e1fb981 */ /* 0x000f62000c1e1500 */
[----:B---3--:R-:W-:Y:S02]  /*a540*/  @!P0 PRMT R146, R23, 0x7610, R146 ;  /* 0x0000761017928816 */ /* 0x008fe40000000092 */
[----:B------:R-:W-:Y:S02]  /*a550*/  ISETP.GE.OR P0, PT, R56, UR37, P4 ;  /* 0x0000002538007c0c */ /* 0x000fe4000a706670 */
[----:B----4-:R-:W-:Y:S02]  /*a560*/  @!P2 PRMT R131, R131, 0x5410, R24 ;  /* 0x000054108383a816 */ /* 0x010fe40000000018 */
[----:B------:R-:W-:Y:S02]  /*a570*/  ISETP.NE.AND P2, PT, R22, RZ, PT ;  /* 0x000000ff1600720c */ /* 0x000fe40003f45270 */
[----:B-----5:R-:W-:Y:S02]  /*a580*/  @!P3 PRMT R130, R31, 0x7610, R130 ;  /* 0x000076101f82b816 */ /* 0x020fe40000000082 */
[C---:B0-----:R-:W-:Y:S09]  /*a590*/  LEA R32, P3, R96.reuse, R2, 0x1 ;  /* 0x0000000260207211 */ /* 0x041ff200078608ff */
[----:B--2---:R-:W-:Y:S02]  /*a5a0*/  @!P2 PRMT R144, R33, 0x7610, R144 ;  /* 0x000076102190a816 */ /* 0x004fe40000000090 */
[C---:B------:R-:W-:Y:S02]  /*a5b0*/  ISETP.GE.OR P2, PT, R95.reuse, UR43, P0 ;  /* 0x0000002b5f007c0c */ /* 0x040fe40008746670 */
[----:B------:R-:W-:Y:S02]  /*a5c0*/  LEA.HI.X R33, R96, R3, R97, 0x1, P3 ;  /* 0x0000000360217211 */ /* 0x000fe400018f0c61 */
[----:B------:R-:W-:Y:S02]  /*a5d0*/  ISETP.GE.OR P3, PT, R95, UR43, P6 ;  /* 0x0000002b5f007c0c */ /* 0x000fe4000b766670 */
[----:B------:R-:W-:Y:S07]  /*a5e0*/  ISETP.GE.OR P0, PT, R56, UR37, P5 ;  /* 0x0000002538007c0c */ /* 0x000fee000af06670 */
[----:B------:R-:W2:Y:S04]  /*a5f0*/  @!P2 LDG.E.U16 R25, desc[UR54][R2.64] ;  /* 0x000000360219a981 */ /* 0x000ea8000c1e1500 */
[----:B------:R-:W3:Y:S04]  /*a600*/  @!P3 LDG.E.U16 R22, desc[UR54][R2.64+0x10] ;  /* 0x000010360216b981 */ /* 0x000ee8000c1e1500 */
[----:B------:R-:W4:Y:S01]  /*a610*/  @!P0 LDG.E.U16 R23, desc[UR54][R32.64] ;  /* 0x0000003620178981 */ /* 0x000f22000c1e1500 */
[----:B--2---:R-:W-:Y:S02]  /*a620*/  @!P2 PRMT R158, R25, 0x7610, R158 ;  /* 0x00007610199ea816 */ /* 0x004fe4000000009e */
[----:B------:R-:W-:Y:S02]  /*a630*/  ISETP.GE.OR P2, PT, R203, UR37, P4 ;  /* 0x00000025cb007c0c */ /* 0x000fe4000a746670 */
[----:B---3--:R-:W-:Y:S01]  /*a640*/  @!P3 PRMT R157, R22, 0x7610, R157 ;  /* 0x00007610169db816 */ /* 0x008fe2000000009d */
[----:B------:R-:W-:Y:S01]  /*a650*/  VIADD R22, R88, 0x71 ;  /* 0x0000007158167836 */ /* 0x000fe20000000000 */
[----:B------:R-:W-:Y:S02]  /*a660*/  ISETP.GE.OR P3, PT, R95, UR43, P2 ;  /* 0x0000002b5f007c0c */ /* 0x000fe40009766670 */
[----:B----4-:R-:W-:Y:S02]  /*a670*/  @!P0 PRMT R158, R158, 0x5410, R23 ;  /* 0x000054109e9e8816 */ /* 0x010fe40000000017 */
[----:B------:R-:W-:Y:S02]  /*a680*/  ISETP.GE.OR P0, PT, R182, UR37, P5 ;  /* 0x00000025b6007c0c */ /* 0x000fe4000af06670 */
[----:B------:R-:W-:Y:S02]  /*a690*/  ISETP.GE.OR P2, PT, R203, UR37, P5 ;  /* 0x00000025cb007c0c */ /* 0x000fe4000af46670 */
[C---:B------:R-:W-:Y:S02]  /*a6a0*/  ISETP.GE.OR P4, PT, R193.reuse, UR37, P4 ;  /* 0x00000025c1007c0c */ /* 0x040fe4000a786670 */
[----:B------:R-:W-:Y:S03]  /*a6b0*/  ISETP.GE.OR P5, PT, R193, UR37, P5 ;  /* 0x00000025c1007c0c */ /* 0x000fe6000afa6670 */
        /* <DEDUP_REMOVED lines=8> */
[----:B------:R-:W-:Y:S01]  /*a740*/  ISETP.GE.OR P2, PT, R95, UR43, P4 ;  /* 0x0000002b5f007c0c */ /* 0x000fe2000a746670 */
        /* <DEDUP_REMOVED lines=12> */
[----:B------:R-:W-:Y:S01]  /*a810*/  IMAD R23, R97, 0x70, RZ ;  /* 0x0000007061177824 */ /* 0x000fe200078e02ff */
[----:B--2---:R-:W-:Y:S02]  /*a820*/  @!P5 PRMT R141, R141, 0x5410, R22 ;  /* 0x000054108d8dd816 */ /* 0x004fe40000000016 */
[----:B----4-:R-:W-:Y:S01]  /*a830*/  @!P4 PRMT R144, R144, 0x5410, R25 ;  /* 0x000054109090c816 */ /* 0x010fe20000000019 */
[----:B------:R-:W-:Y:S01]  /*a840*/  IMAD.IADD R21, R23, 0x1, R21 ;  /* 0x0000000117157824 */ /* 0x000fe200078e0215 */
[----:B------:R-:W-:Y:S01]  /*a850*/  ISETP.GE.OR P5, PT, R193, UR37, P0 ;  /* 0x00000025c1007c0c */ /* 0x000fe200087a6670 */
[----:B------:R-:W2:Y:S01]  /*a860*/  @!P6 LDG.E.U16 R23, desc[UR54][R18.64+0x20] ;  /* 0x000020361217e981 */ /* 0x000ea2000c1e1500 */
[----:B------:R-:W-:Y:S01]  /*a870*/  ISETP.GE.OR P4, PT, R182, UR37, P2 ;  /* 0x00000025b6007c0c */ /* 0x000fe20009786670 */
[----:B------:R-:W-:Y:S01]  /*a880*/  VIADD R25, R88, 0x79 ;  /* 0x0000007958197836 */ /* 0x000fe20000000000 */
[----:B-----5:R-:W-:Y:S02]  /*a890*/  @!P3 PRMT R146, R146, 0x5410, R27 ;  /* 0x000054109292b816 */ /* 0x020fe4000000001b */
[C---:B------:R-:W-:Y:S02]  /*a8a0*/  ISETP.GE.OR P3, PT, R56.reuse, UR37, P2 ;  /* 0x0000002538007c0c */ /* 0x040fe40009766670 */
[----:B------:R-:W-:Y:S04]  /*a8b0*/  ISETP.GE.OR P0, PT, R25, UR38, P1 ;  /* 0x0000002619007c0c */ /* 0x000fe80008f06670 */
[----:B------:R-:W-:Y:S01]  /*a8c0*/  ISETP.GE.OR P1, PT, R56, UR37, P0 ;  /* 0x0000002538007c0c */ /* 0x000fe20008726670 */
[----:B------:R-:W3:Y:S04]  /*a8d0*/  @!P5 LDG.E.U16 R22, desc[UR54][R18.64+0x30] ;  /* 0x000030361216d981 */ /* 0x000ee8000c1e1500 */
[----:B------:R-:W4:Y:S04]  /*a8e0*/  @!P4 LDG.E.U16 R24, desc[UR54][R20.64+0x10] ;  /* 0x000010361418c981 */ /* 0x000f28000c1e1500 */
[----:B------:R-:W5:Y:S01]  /*a8f0*/  @!P3 LDG.E.U16 R26, desc[UR54][R20.64] ;  /* 0x00000036141ab981 */ /* 0x000f62000c1e1500 */
[----:B--2---:R-:W-:Y:S01]  /*a900*/  @!P6 PRMT R130, R130, 0x5410, R23 ;  /* 0x000054108282e816 */ /* 0x004fe20000000017 */
[----:B------:R-:W-:Y:S04]  /*a910*/  IMAD R23, R97, 0x72, RZ ;  /* 0x0000007261177824 */ /* 0x000fe800078e02ff */
[----:B------:R-:W-:Y:S05]  /*a920*/  IMAD.IADD R3, R23, 0x1, R3 ;  /* 0x0000000117037824 */ /* 0x000fea00078e0203 */
[----:B------:R-:W2:Y:S01]  /*a930*/  @!P1 LDG.E.U16 R28, desc[UR54][R2.64] ;  /* 0x00000036021c9981 */ /* 0x000ea2000c1e1500 */
[----:B---3--:R-:W-:Y:S02]  /*a940*/  @!P5 PRMT R127, R127, 0x5410, R22 ;  /* 0x000054107f7fd816 */ /* 0x008fe40000000016 */
[----:B------:R-:W-:Y:S02]  /*a950*/  ISETP.GE.OR P5, PT, R203, UR37, P2 ;  /* 0x00000025cb007c0c */ /* 0x000fe400097a6670 */
[----:B----4-:R-:W-:Y:S02]  /*a960*/  @!P4 PRMT R143, R24, 0x7610, R143 ;  /* 0x00007610188fc816 */ /* 0x010fe4000000008f */
[----:B------:R-:W-:Y:S02]  /*a970*/  ISETP.GE.OR P4, PT, R193, UR37, P2 ;  /* 0x00000025c1007c0c */ /* 0x000fe40009786670 */
[----:B-----5:R-:W-:Y:S02]  /*a980*/  @!P3 PRMT R145, R26, 0x7610, R145 ;  /* 0x000076101a91b816 */ /* 0x020fe40000000091 */
[----:B------:R-:W-:Y:S02]  /*a990*/  ISETP.GE.OR P3, PT, R203, UR37, P0 ;  /* 0x00000025cb007c0c */ /* 0x000fe40008766670 */
[----:B------:R-:W-:Y:S02]  /*a9a0*/  ISETP.GE.OR P2, PT, R182, UR37, P0 ;  /* 0x00000025b6007c0c */ /* 0x000fe40008746670 */
[----:B------:R-:W-:Y:S01]  /*a9b0*/  ISETP.GE.OR P0, PT, R193, UR37, P0 ;  /* 0x00000025c1007c0c */ /* 0x000fe20008706670 */
[----:B------:R-:W3:Y:S04]  /*a9c0*/  @!P5 LDG.E.U16 R24, desc[UR54][R20.64+0x20] ;  /* 0x000020361418d981 */ /* 0x000ee8000c1e1500 */
[----:B------:R-:W4:Y:S04]  /*a9d0*/  @!P4 LDG.E.U16 R25, desc[UR54][R20.64+0x30] ;  /* 0x000030361419c981 */ /* 0x000f28000c1e1500 */
        /* <DEDUP_REMOVED lines=9> */
.L_x_1179:
[----:B------:R-:W-:Y:S11]  /*aa70*/  LOP3.LUT P0, RZ, R176, 0x20, RZ, 0xc0, !PT ;  /* 0x00000020b0ff7812 */ /* 0x000ff6000780c0ff */
[----:B------:R-:W-:Y:S02]  /*aa80*/  @!UPT UIADD3 URZ, UPT, UPT, URZ, URZ, URZ ;  /* 0x000000fffffff290 */ /* 0x000fe4000fffe0ff */
[----:B------:R-:W-:Y:S05]  /*aa90*/  @!P0 BRA `(.L_x_1180) ;  /* 0x0000000000408947 */ /* 0x000fea0003800000 */
[----:B------:R-:W4:Y:S01]  /*aaa0*/  LDCU.64 UR8, c[0x4][0xb0] ;  /* 0x01001600ff0877ac */ /* 0x000f220008000a00 */
[----:B--2---:R-:W-:Y:S01]  /*aab0*/  MOV R3, 0xd0 ;  /* 0x000000d000037802 */ /* 0x004fe20000000f00 */
[----:B------:R-:W-:Y:S02]  /*aac0*/  HFMA2 R12, -RZ, RZ, 0, 5.9604644775390625e-08 ;  /* 0x00000001ff0c7431 */ /* 0x000fe400000001ff */
[----:B------:R-:W-:Y:S02]  /*aad0*/  IMAD.MOV.U32 R8, RZ, RZ, 0x192 ;  /* 0x00000192ff087424 */ /* 0x000fe400078e00ff */
[----:B------:R-:W-:Y:S01]  /*aae0*/  IMAD.MOV.U32 R13, RZ, RZ, RZ ;  /* 0x000000ffff0d7224 */ /* 0x000fe200078e00ff */
[----:B------:R-:W2:Y:S01]  /*aaf0*/  LDCU.64 UR6, c[0x4][0xb8] ;  /* 0x01001700ff0677ac */ /* 0x000ea20008000a00 */
[----:B0-----:R-:W0:Y:S01]  /*ab00*/  LDC.64 R2, c[0x4][R3] ;  /* 0x0100000003027b82 */ /* 0x001e220000000a00 */
[----:B------:R-:W5:Y:S01]  /*ab10*/  LDCU.64 UR4, c[0x4][0x50] ;  /* 0x01000a00ff0477ac */ /* 0x000f620008000a00 */
[----:B----4-:R-:W-:Y:S01]  /*ab20*/  MOV R5, UR9 ;  /* 0x0000000900057c02 */ /* 0x010fe20008000f00 */
[----:B---3--:R-:W-:Y:S01]  /*ab30*/  IMAD.U32 R4, RZ, RZ, UR8 ;  /* 0x00000008ff047e24 */ /* 0x008fe2000f8e00ff */
[----:B--2---:R-:W-:Y:S01]  /*ab40*/  MOV R7, UR7 ;  /* 0x0000000700077c02 */ /* 0x004fe20008000f00 */
[----:B------:R-:W-:Y:S01]  /*ab50*/  IMAD.U32 R6, RZ, RZ, UR6 ;  /* 0x00000006ff067e24 */ /* 0x000fe2000f8e00ff */
[----:B-----5:R-:W-:Y:S01]  /*ab60*/  MOV R11, UR5 ;  /* 0x00000005000b7c02 */ /* 0x020fe20008000f00 */
[----:B------:R-:W-:Y:S02]  /*ab70*/  IMAD.U32 R10, RZ, RZ, UR4 ;  /* 0x00000004ff0a7e24 */ /* 0x000fe4000f8e00ff */
[----:B------:R-:W-:Y:S07]  /*ab80*/  LEPC R20, `(.L_x_1180) ;  /* 0x000000001014794e */ /* 0x000fee0000000000 */
[----:B01----:R-:W-:Y:S05]  /*ab90*/  CALL.ABS.NOINC R2 ;  /* 0x0000000002007343 */ /* 0x003fea0003c00000 */
.L_x_1180:
[----:B------:R-:W-:Y:S05]  /*aba0*/  WARPSYNC.ALL ;  /* 0x0000000000007948 */ /* 0x000fea0003800000 */
[C---:B------:R-:W-:Y:S01]  /*abb0*/  R2UR UR4, R57.reuse ;  /* 0x00000000390472ca */ /* 0x040fe200000e0000 */
[----:B--2---:R-:W-:Y:S05]  /*abc0*/  VIADD R3, R57, 0x100040 ;  /* 0x0010004039037836 */ /* 0x004fea0000000000 */
[----:B------:R-:W-:Y:S04]  /*abd0*/  SHF.R.U32.HI R3, RZ, 0x15, R3 ;  /* 0x00000015ff037819 */ /* 0x000fe80000011603 */
[----:B------:R-:W-:Y:S03]  /*abe0*/  LOP3.LUT P0, RZ, R3, 0x3, R172, 0x48, !PT ;  /* 0x0000000303ff7812 */ /* 0x000fe600078048ac */
[----:B01-34-:R-:W0:Y:S10]  /*abf0*/  LDTM.16dp256bit.x8 R24, tmem[UR4+0x40] ;  /* 0x00004004001879ee */ /* 0x01be3400081a0000 */
        /* <DEDUP_REMOVED lines=17> */
.L_x_1181:
[----:B------:R-:W-:Y:S05]  /*ad10*/  WARPSYNC.ALL ;  /* 0x0000000000007948 */ /* 0x000fea0003800000 */
[C---:B------:R-:W-:Y:S01]  /*ad20*/  SHF.L.U64.HI R23, R170.reuse, 0x6, R171 ;  /* 0x00000006aa177819 */ /* 0x040fe200000102ab */
[----:B------:R-:W-:Y:S01]  /*ad30*/  IMAD.SHL.U32 R21, R170, 0x40, RZ ;  /* 0x00000040aa157824 */ /* 0x000fe200078e00ff */
[----:B------:R-:W-:Y:S01]  /*ad40*/  ISETP.GE.AND P6, PT, R94, UR38, PT ;  /* 0x000000265e007c0c */ /* 0x000fe2000bfc6270 */
[----:B------:R-:W-:Y:S01]  /*ad50*/  VIADD R3, R88, 0x41 ;  /* 0x0000004158037836 */ /* 0x000fe20000000000 */
[----:B------:R-:W-:Y:S01]  /*ad60*/  R2UR UR4, R57 ;  /* 0x00000000390472ca */ /* 0x000fe200000e0000 */
[----:B------:R-:W-:Y:S01]  /*ad70*/  VIADD R4, R180, 0xf0 ;  /* 0x000000f0b4047836 */ /* 0x000fe20000000000 */
[----:B------:R-:W-:Y:S01]  /*ad80*/  IADD3 R204, P1, P0, R204, R222, R21 ;  /* 0x000000decccc7210 */ /* 0x000fe2000783e015 */
[--C-:B------:R-:W-:Y:S01]  /*ad90*/  HADD2.F32 R0, -RZ, R158.reuse.H0_H0 ;  /* 0x2000009eff007230 */ /* 0x100fe20000004100 */
[----:B------:R-:W-:Y:S01]  /*ada0*/  ISETP.GE.AND P3, PT, R95, UR43, PT ;  /* 0x0000002b5f007c0c */ /* 0x000fe2000bf66270 */
[C---:B------:R-:W-:Y:S01]  /*adb0*/  FMUL R24, R93.reuse, R24 ;  /* 0x000000185d187220 */ /* 0x040fe20000400000 */
[----:B------:R-:W-:Y:S01]  /*adc0*/  IADD3.X R196, PT, PT, R196, R201, R23, P1, P0 ;  /* 0x000000c9c4c47210 */ /* 0x000fe20000fe0417 */
[----:B------:R-:W-:Y:S01]  /*add0*/  HADD2.F32 R2, -RZ, R158.H1_H1 ;  /* 0x3000009eff027230 */ /* 0x000fe20000004100 */
[----:B------:R-:W-:Y:S01]  /*ade0*/  ISETP.GE.OR P0, PT, R56, UR37, P6 ;  /* 0x0000002538007c0c */ /* 0x000fe2000b706670 */
[----:B------:R-:W-:Y:S01]  /*adf0*/  FMUL R25, R93, R25 ;  /* 0x000000195d197220 */ /* 0x000fe20000400000 */
[C---:B------:R-:W-:Y:S01]  /*ae00*/  LEA R14, P1, R204.reuse, R168, 0x1 ;  /* 0x000000a8cc0e7211 */ /* 0x040fe200078208ff */
[----:B------:R-:W-:Y:S01]  /*ae10*/  FFMA R24, R99, R0, R24 ;  /* 0x0000000063187223 */ /* 0x000fe20000000018 */
[----:B------:R-:W-:Y:S01]  /*ae20*/  ISETP.GE.OR P0, PT, R95, UR43, P0 ;  /* 0x0000002b5f007c0c */ /* 0x000fe20008706670 */
[----:B------:R-:W-:Y:S01]  /*ae30*/  FFMA R25, R99, R2, R25 ;  /* 0x0000000263197223 */ /* 0x000fe20000000019 */
[----:B------:R-:W-:Y:S01]  /*ae40*/  ISETP.GE.OR P4, PT, R3, UR38, P3 ;  /* 0x0000002603007c0c */ /* 0x000fe20009f86670 */
[--C-:B------:R-:W-:Y:S01]  /*ae50*/  HADD2.F32 R0, -RZ, R157.reuse.H0_H0 ;  /* 0x2000009dff007230 */ /* 0x100fe20000004100 */
[----:B------:R-:W-:Y:S01]  /*ae60*/  LEA.HI.X R15, R204, R169, R196, 0x1, P1 ;  /* 0x000000a9cc0f7211 */ /* 0x000fe200008f0cc4 */
[----:B------:R-:W-:Y:S01]  /*ae70*/  FMUL R26, R93, R26 ;  /* 0x0000001a5d1a7220 */ /* 0x000fe20000400000 */
[----:B------:R-:W-:Y:S01]  /*ae80*/  F2FP.F16.F32.PACK_AB R3, R25, R24 ;  /* 0x000000181903723e */ /* 0x000fe200000000ff */
[----:B------:R-:W-:Y:S01]  /*ae90*/  FMUL R27, R93, R27 ;  /* 0x0000001b5d1b7220 */ /* 0x000fe20000400000 */
[----:B------:R-:W-:Y:S01]  /*aea0*/  LOP3.LUT R4, R4, 0xfefffff8, RZ, 0xc0, !PT ;  /* 0xfefffff804047812 */ /* 0x000fe200078ec0ff */
[----:B------:R-:W-:Y:S01]  /*aeb0*/  FFMA R26, R99, R0, R26 ;  /* 0x00000000631a7223 */ /* 0x000fe2000000001a */
[C---:B------:R-:W-:Y:S01]  /*aec0*/  ISETP.GE.AND P5, PT, R56.reuse, UR37, PT ;  /* 0x0000002538007c0c */ /* 0x040fe2000bfa6270 */
[----:B------:R-:W-:Y:S01]  /*aed0*/  HADD2.F32 R0, -RZ, R157.H1_H1 ;  /* 0x3000009dff007230 */ /* 0x000fe20000004100 */
[----:B------:R-:W-:Y:S01]  /*aee0*/  ISETP.GE.OR P2, PT, R56, UR37, P4 ;  /* 0x0000002538007c0c */ /* 0x000fe2000a746670 */
[----:B------:R-:W-:Y:S01]  /*aef0*/  FMUL R28, R93, R28 ;  /* 0x0000001c5d1c7220 */ /* 0x000fe20000400000 */
[----:B------:R-:W-:Y:S01]  /*af00*/  IADD3 R6, P1, PT, R14, R185, RZ ;  /* 0x000000b90e067210 */ /* 0x000fe20007f3e0ff */
[----:B------:R-:W0:Y:S01]  /*af10*/  LDTM.16dp256bit.x8 R56, tmem[UR4+0x100040] ;  /* 0x10004004003879ee */ /* 0x000e2200081a0000 */
[----:B------:R-:W-:Y:S01]  /*af20*/  PRMT R5, R3, 0x7632, R5 ;  /* 0x0000763203057816 */ /* 0x000fe20000000005 */
[----:B------:R-:W-:Y:S01]  /*af30*/  NOP ;  /* 0x0000000000007918 */ /* 0x000fe20000000000 */
[----:B------:R-:W-:Y:S01]  /*af40*/  LOP3.LUT R176, R176, 0xfffffffd, RZ, 0xc0, !PT ;  /* 0xfffffffdb0b07812 */ /* 0x000fe200078ec0ff */
[----:B0-----:R0:W-:Y:S01]  /*af50*/  SYNCS.ARRIVE.TRANS64.RED.A1T0 RZ, [R4+URZ], RZ ;  /* 0x000000ff04ff79a7 */ /* 0x0011e200081004ff */
[----:B------:R1:W-:Y:S01]  /*af60*/  @!P0 STG.E.U16 desc[UR54][R14.64], R3 ;  /* 0x000000030e008986 */ /* 0x0003e2000c101536 */
[C---:B------:R-:W-:Y:S01]  /*af70*/  ISETP.GE.OR P0, PT, R182.reuse, UR37, P6 ;  /* 0x00000025b6007c0c */ /* 0x040fe2000b706670 */
[----:B------:R-:W-:Y:S01]  /*af80*/  IMAD.X R7, R15, 0x1, R184, P1 ;  /* 0x000000010f077824 */ /* 0x000fe200008e06b8 */
[----:B------:R-:W-:Y:S01]  /*af90*/  ISETP.GE.OR P1, PT, R182, UR37, P4 ;  /* 0x00000025b6007c0c */ /* 0x000fe2000a726670 */
[----:B------:R-:W-:Y:S01]  /*afa0*/  FFMA R27, R99, R0, R27 ;  /* 0x00000000631b7223 */ /* 0x000fe2000000001b */
[----:B------:R-:W-:Y:S01]  /*afb0*/  ISETP.GE.OR P0, PT, R95, UR43, P0 ;  /* 0x0000002b5f007c0c */ /* 0x000fe20008706670 */
[--C-:B------:R-:W-:Y:S01]  /*afc0*/  HADD2.F32 R0, -RZ, R156.reuse.H0_H0 ;  /* 0x2000009cff007230 */ /* 0x100fe20000004100 */
[----:B------:R2:W-:Y:S01]  /*afd0*/  @!P2 STG.E.U16 desc[UR54][R6.64], R5 ;  /* 0x000000050600a986 */ /* 0x0005e2000c101536 */
[----:B------:R-:W-:Y:S01]  /*afe0*/  IADD3 R8, P2, PT, R14, R192, RZ ;  /* 0x000000c00e087210 */ /* 0x000fe20007f5e0ff */
[----:B------:R-:W-:Y:S02]  /*aff0*/  HADD2.F32 R2, -RZ, R156.H1_H1 ;  /* 0x3000009cff027230 */ /* 0x000fe40000004100 */
[----:B------:R-:W-:Y:S01]  /*b000*/  FMUL R29, R93, R29 ;  /* 0x0000001d5d1d7220 */ /* 0x000fe20000400000 */
[----:B------:R-:W-:Y:S01]  /*b010*/  BSSY.RECONVERGENT B0, `(.L_x_1182) ;  /* 0x0000017000007945 */ /* 0x000fe20003800200 */
[----:B------:R-:W-:Y:S01]  /*b020*/  FFMA R28, R99, R0, R28 ;  /* 0x00000000631c7223 */ /* 0x000fe2000000001c */
[----:B------:R-:W-:Y:S01]  /*b030*/  IMAD.X R9, R15, 0x1, R190, P2 ;  /* 0x000000010f097824 */ /* 0x000fe200010e06be */
[----:B------:R-:W-:Y:S01]  /*b040*/  @P4 LOP3.LUT R176, R176, 0x2, RZ, 0xfc, !PT ;  /* 0x00000002b0b04812 */ /* 0x000fe200078efcff */
[----:B------:R-:W-:Y:S01]  /*b050*/  FFMA R29, R99, R2, R29 ;  /* 0x00000002631d7223 */ /* 0x000fe2000000001d */
[----:B------:R-:W-:Y:S02]  /*b060*/  IADD3 R10, P2, PT, R192, R8, RZ ;  /* 0x00000008c00a7210 */ /* 0x000fe40007f5e0ff */
[----:B0-----:R-:W-:Y:S05]  /*b070*/  F2FP.F16.F32.PACK_AB R4, R27, R26 ;  /* 0x0000001a1b04723e */ /* 0x001fea00000000ff */
[----:B------:R2:W-:Y:S01]  /*b080*/  @!P0 STG.E.U16 desc[UR54][R14.64+0x10], R4 ;  /* 0x000010040e008986 */ /* 0x0005e2000c101536 */
[----:B-1----:R-:W-:Y:S05]  /*b090*/  PRMT R3, R4, 0x7632, R3 ;  /* 0x0000763204037816 */ /* 0x002fea0000000003 */
[----:B------:R2:W-:Y:S01]  /*b0a0*/  @!P1 STG.E.U16 desc[UR54][R6.64+0x10], R3 ;  /* 0x0000100306009986 */ /* 0x0005e2000c101536 */
[----:B------:R-:W-:Y:S05]  /*b0b0*/  @P5 BRA `(.L_x_1183) ;  /* 0x0000000000305947 */ /* 0x000fea0003800000 */
[----:B------:R-:W-:Y:S01]  /*b0c0*/  F2FP.F16.F32.PACK_AB R0, R29, R28 ;  /* 0x0000001c1d00723e */ /* 0x000fe200000000ff */
[----:B------:R-:W-:Y:S03]  /*b0d0*/  VIADD R2, R88, 0x49 ;  /* 0x0000004958027836 */ /* 0x000fe60000000000 */
[----:B--2---:R-:W-:Y:S02]  /*b0e0*/  PRMT R3, R0, 0x7632, R3 ;  /* 0x0000763200037816 */ /* 0x004fe40000000003 */
        /* <DEDUP_REMOVED lines=9> */
.L_x_1183:
[----:B------:R-:W-:Y:S05]  /*b180*/  BSYNC.RECONVERGENT B0 ;  /* 0x0000000000007941 */ /* 0x000fea0003800200 */
.L_x_1182:
[--C-:B0-----:R-:W-:Y:S01]  /*b190*/  HADD2.F32 R0, -RZ, R154.reuse.H0_H0 ;  /* 0x2000009aff007230 */ /* 0x101fe20000004100 */
[----:B------:R-:W-:Y:S01]  /*b1a0*/  ISETP.GE.AND P4, PT, R182, UR37, PT ;  /* 0x00000025b6007c0c */ /* 0x000fe2000bf86270 */
[C---:B------:R-:W-:Y:S01]  /*b1b0*/  FMUL R30, R93.reuse, R30 ;  /* 0x0000001e5d1e7220 */ /* 0x040fe20000400000 */
[----:B------:R-:W-:Y:S01]  /*b1c0*/  IADD3 R206, P0, PT, R14, R206, RZ ;  /* 0x000000ce0ece7210 */ /* 0x000fe20007f1e0ff */
[----:B------:R-:W-:Y:S02]  /*b1d0*/  HADD2.F32 R2, -RZ, R154.H1_H1 ;  /* 0x3000009aff027230 */ /* 0x000fe40000004100 */
[C---:B------:R-:W-:Y:S01]  /*b1e0*/  FMUL R31, R93.reuse, R31 ;  /* 0x0000001f5d1f7220 */ /* 0x040fe20000400000 */
[--C-:B--2---:R-:W-:Y:S02]  /*b1f0*/  HADD2.F32 R3, -RZ, R155.reuse.H0_H0 ;  /* 0x2000009bff037230 */ /* 0x104fe40000004100 */
[C---:B------:R-:W-:Y:S01]  /*b200*/  FMUL R32, R93.reuse, R32 ;  /* 0x000000205d207220 */ /* 0x040fe20000400000 */
[----:B------:R-:W-:Y:S01]  /*b210*/  LOP3.LUT R176, R176, 0xfffffffe, RZ, 0xc0, !PT ;  /* 0xfffffffeb0b07812 */ /* 0x000fe200078ec0ff */
[----:B------:R-:W-:Y:S02]  /*b220*/  HADD2.F32 R4, -RZ, R155.H1_H1 ;  /* 0x3000009bff047230 */ /* 0x000fe40000004100 */
[----:B------:R-:W-:Y:S01]  /*b230*/  FMUL R33, R93, R33 ;  /* 0x000000215d217220 */ /* 0x000fe20000400000 */
[C---:B------:R-:W-:Y:S01]  /*b240*/  FFMA R30, R99.reuse, R0, R30 ;  /* 0x00000000631e7223 */ /* 0x040fe2000000001e */
[----:B------:R-:W-:Y:S01]  /*b250*/  IADD3.X R11, PT, PT, R190, R9, RZ, P2, !PT ;  /* 0x00000009be0b7210 */ /* 0x000fe200017fe4ff */
[C---:B------:R-:W-:Y:S01]  /*b260*/  FFMA R31, R99.reuse, R2, R31 ;  /* 0x00000002631f7223 */ /* 0x040fe2000000001f */
[--C-:B------:R-:W-:Y:S02]  /*b270*/  HADD2.F32 R0, -RZ, R153.reuse.H0_H0 ;  /* 0x20000099ff007230 */ /* 0x100fe40000004100 */
[----:B------:R-:W-:Y:S01]  /*b280*/  FFMA R32, R99, R3, R32 ;  /* 0x0000000363207223 */ /* 0x000fe20000000020 */
[----:B------:R-:W-:Y:S01]  /*b290*/  @P4 LOP3.LUT R176, R176, 0x1, RZ, 0xfc, !PT ;  /* 0x00000001b0b04812 */ /* 0x000fe200078efcff */
[----:B------:R-:W-:Y:S01]  /*b2a0*/  FMUL R34, R93, R34 ;  /* 0x000000225d227220 */ /* 0x000fe20000400000 */
[----:B------:R-:W-:Y:S02]  /*b2b0*/  HADD2.F32 R2, -RZ, R153.H1_H1 ;  /* 0x30000099ff027230 */ /* 0x000fe40000004100 */
[----:B------:R-:W-:Y:S01]  /*b2c0*/  FFMA R33, R99, R4, R33 ;  /* 0x0000000463217223 */ /* 0x000fe20000000021 */
[----:B------:R-:W-:Y:S01]  /*b2d0*/  F2FP.F16.F32.PACK_AB R12, R31, R30 ;  /* 0x0000001e1f0c723e */ /* 0x000fe200000000ff */
[----:B------:R-:W-:Y:S01]  /*b2e0*/  FMUL R35, R93, R35 ;  /* 0x000000235d237220 */ /* 0x000fe20000400000 */
[----:B------:R-:W-:Y:S01]  /*b2f0*/  FFMA R34, R99, R0, R34 ;  /* 0x0000000063227223 */ /* 0x000fe20000000022 */
[----:B------:R-:W-:Y:S01]  /*b300*/  IADD3.X R207, PT, PT, R15, R183, RZ, P0, !PT ;  /* 0x000000b70fcf7210 */ /* 0x000fe200007fe4ff */
[--C-:B------:R-:W-:Y:S01]  /*b310*/  HADD2.F32 R0, -RZ, R152.reuse.H0_H0 ;  /* 0x20000098ff007230 */ /* 0x100fe20000004100 */
[----:B------:R-:W-:Y:S01]  /*b320*/  BSSY.RECONVERGENT B0, `(.L_x_1184) ;  /* 0x000000e000007945 */ /* 0x000fe20003800200 */
[----:B------:R-:W-:Y:S01]  /*b330*/  FFMA R35, R99, R2, R35 ;  /* 0x0000000263237223 */ /* 0x000fe20000000023 */
[----:B------:R-:W-:Y:S01]  /*b340*/  F2FP.F16.F32.PACK_AB R5, R33, R32 ;  /* 0x000000202105723e */ /* 0x000fe200000000ff */
[C---:B------:R-:W-:Y:S01]  /*b350*/  FMUL R36, R93.reuse, R36 ;  /* 0x000000245d247220 */ /* 0x040fe20000400000 */
        /* <DEDUP_REMOVED lines=10> */
.L_x_1185:
[----:B------:R-:W-:Y:S05]  /*b400*/  BSYNC.RECONVERGENT B0 ;  /* 0x0000000000007941 */ /* 0x000fea0003800200 */
.L_x_1184:
[C---:B0-----:R-:W-:Y:S01]  /*b410*/  IADD3 R12, P0, PT, R14.reuse, R198, RZ ;  /* 0x000000c60e0c7210 */ /* 0x041fe20007f1e0ff */
[----:B------:R-:W-:Y:S01]  /*b420*/  FFMA R36, R99, R0, R36 ;  /* 0x0000000063247223 */ /* 0x000fe20000000024 */
[----:B------:R-:W-:Y:S01]  /*b430*/  IADD3 R26, P1, PT, R14, R179, RZ ;  /* 0x000000b30e1a7210 */ /* 0x000fe20007f3e0ff */
[----:B------:R-:W-:Y:S01]  /*b440*/  BSSY.RECONVERGENT B0, `(.L_x_1186) ;  /* 0x0000015000007945 */ /* 0x000fe20003800200 */
[----:B------:R-:W-:Y:S01]  /*b450*/  F2FP.F16.F32.PACK_AB R3, R35, R34 ;  /* 0x000000222303723e */ /* 0x000fe200000000ff */
[----:B------:R-:W-:Y:S01]  /*b460*/  FFMA R37, R99, R2, R37 ;  /* 0x0000000263257223 */ /* 0x000fe20000000025 */
[----:B------:R-:W-:Y:S01]  /*b470*/  IADD3.X R13, PT, PT, R15, R191, RZ, P0, !PT ;  /* 0x000000bf0f0d7210 */ /* 0x000fe200007fe4ff */
[--C-:B------:R-:W-:Y:S02]  /*b480*/  HADD2.F32 R0, -RZ, R151.reuse.H0_H0 ;  /* 0x20000097ff007230 */ /* 0x100fe40000004100 */
[----:B------:R-:W-:Y:S01]  /*b490*/  FMUL R38, R93, R38 ;  /* 0x000000265d267220 */ /* 0x000fe20000400000 */
        /* <DEDUP_REMOVED lines=15> */
.L_x_1187:
[----:B------:R-:W-:Y:S05]  /*b590*/  BSYNC.RECONVERGENT B0 ;  /* 0x0000000000007941 */ /* 0x000fea0003800200 */
.L_x_1186:
        /* <DEDUP_REMOVED lines=12> */
.L_x_1189:
[----:B------:R-:W-:Y:S05]  /*b660*/  BSYNC.RECONVERGENT B0 ;  /* 0x0000000000007941 */ /* 0x000fea0003800200 */
.L_x_1188:
        /* <DEDUP_REMOVED lines=24> */
.L_x_1191:
[----:B------:R-:W-:Y:S05]  /*b7f0*/  BSYNC.RECONVERGENT B0 ;  /* 0x0000000000007941 */ /* 0x000fea0003800200 */
.L_x_1190:
        /* <DEDUP_REMOVED lines=12> */
.L_x_1193:
[----:B------:R-:W-:Y:S05]  /*b8c0*/  BSYNC.RECONVERGENT B0 ;  /* 0x0000000000007941 */ /* 0x000fea0003800200 */
.L_x_1192:
        /* <DEDUP_REMOVED lines=14> */
.L_x_1195:
[----:B------:R-:W-:Y:S05]  /*b9b0*/  BSYNC.RECONVERGENT B0 ;  /* 0x0000000000007941 */ /* 0x000fea0003800200 */
.L_x_1194:
[----:B-1----:R-:W-:Y:S01]  /*b9c0*/  IADD3 R22, P0, PT, R26, R179, RZ ;  /* 0x000000b31a167210 */ /* 0x002fe20007f1e0ff */
[----:B------:R-:W-:Y:S01]  /*b9d0*/  HADD2.F32 R2, -RZ, R149.H1_H1 ;  /* 0x30000095ff027230 */ /* 0x000fe20000004100 */
[C---:B------:R-:W-:Y:S01]  /*b9e0*/  IADD3 R216, P2, PT, R14.reuse, R216, RZ ;  /* 0x000000d80ed87210 */ /* 0x040fe20007f5e0ff */
[----:B------:R-:W-:Y:S01]  /*b9f0*/  FMUL R43, R93, R43 ;  /* 0x0000002b5d2b7220 */ /* 0x000fe20000400000 */
        /* <DEDUP_REMOVED lines=9> */
[----:B------:R-:W-:Y:S01]  /*ba90*/  FMUL R45, R93, R45 ;  /* 0x0000002d5d2d7220 */ /* 0x000fe20000400000 */
[----:B------:R-:W-:Y:S01]  /*baa0*/  FFMA R44, R99, R0, R44 ;  /* 0x00000000632c7223 */ /* 0x000fe2000000002c */
[----:B------:R-:W-:Y:S01]  /*bab0*/  F2FP.F16.F32.PACK_AB R4, R43, R42 ;  /* 0x0000002a2b04723e */ /* 0x000fe200000000ff */
[--C-:B------:R-:W-:Y:S02]  /*bac0*/  HADD2.F32 R0, -RZ, R147.reuse.H0_H0 ;  /* 0x20000093ff007230 */ /* 0x100fe40000004100 */
[----:B------:R-:W-:Y:S01]  /*bad0*/  FFMA R45, R99, R2, R45 ;  /* 0x00000002632d7223 */ /* 0x000fe2000000002d */
[----:B------:R-:W-:Y:S01]  /*bae0*/  FMUL R46, R93, R46 ;  /* 0x0000002e5d2e7220 */ /* 0x000fe20000400000 */
[----:B------:R-:W-:Y:S01]  /*baf0*/  IADD3.X R27, PT, PT, R15, R194, RZ, P1, !PT ;  /* 0x000000c20f1b7210 */ /* 0x000fe20000ffe4ff */
[----:B------:R-:W-:Y:S02]  /*bb00*/  HADD2.F32 R2, -RZ, R147.H1_H1 ;  /* 0x30000093ff027230 */ /* 0x000fe40000004100 */
[----:B------:R-:W-:Y:S01]  /*bb10*/  FMUL R47, R93, R47 ;  /* 0x0000002f5d2f7220 */ /* 0x000fe20000400000 */
[--C-:B0-----:R-:W-:Y:S02]  /*bb20*/  HADD2.F32 R3, -RZ, R146.reuse.H0_H0 ;  /* 0x20000092ff037230 */ /* 0x101fe40000004100 */
        /* <DEDUP_REMOVED lines=19> */
.L_x_1197:
[----:B------:R-:W-:Y:S05]  /*bc60*/  BSYNC.RECONVERGENT B0 ;  /* 0x0000000000007941 */ /* 0x000fea0003800200 */
.L_x_1196:
        /* <DEDUP_REMOVED lines=14> */
.L_x_1199:
[----:B------:R-:W-:Y:S05]  /*bd50*/  BSYNC.RECONVERGENT B0 ;  /* 0x0000000000007941 */ /* 0x000fea0003800200 */
.L_x_1198:
[----:B------:R-:W-:Y:S01]  /*bd60*/  LOP3.LUT P2, RZ, R176, 0x1, RZ, 0xc0, !PT ;  /* 0x00000001b0ff7812 */ /* 0x000fe2000784c0ff */
[----:B------:R-:W-:Y:S01]  /*bd70*/  BSSY.RECONVERGENT B0, `(.L_x_1200) ;  /* 0x000000a000007945 */ /* 0x000fe20003800200 */
[----:B------:R-:W-:Y:S11]  /*bd80*/  F2FP.F16.F32.PACK_AB R0, R49, R48 ;  /* 0x000000303100723e */ /* 0x000ff600000000ff */
[----:B------:R-:W-:Y:S05]  /*bd90*/  @P2 BRA `(.L_x_1201) ;  /* 0x00000000001c2947 */ /* 0x000fea0003800000 */
[----:B------:R-:W-:Y:S01]  /*bda0*/  VIADD R3, R88, 0x68 ;  /* 0x0000006858037836 */ /* 0x000fe20000000000 */
[----:B0-----:R-:W-:Y:S01]  /*bdb0*/  PRMT R4, R20, 0x7632, R4 ;  /* 0x0000763214047816 */ /* 0x001fe20000000004 */
[----:B-1----:R-:W-:Y:S03]  /*bdc0*/  VIADD R2, R88, 0x69 ;  /* 0x0000006958027836 */ /* 0x002fe60000000000 */
[----:B------:R-:W-:Y:S02]  /*bdd0*/  ISETP.GE.OR P1, PT, R3, UR38, P3 ;  /* 0x0000002603007c0c */ /* 0x000fe40009f26670 */
[----:B------:R-:W-:Y:S11]  /*bde0*/  ISETP.GE.OR P0, PT, R2, UR38, P3 ;  /* 0x0000002602007c0c */ /* 0x000ff60009f06670 */
[----:B------:R2:W-:Y:S04]  /*bdf0*/  @!P1 STG.E.U16 desc[UR54][R28.64+0x10], R20 ;  /* 0x000010141c009986 */ /* 0x0005e8000c101536 */
[----:B------:R2:W-:Y:S02]  /*be00*/  @!P0 STG.E.U16 desc[UR54][R26.64+0x10], R4 ;  /* 0x000010041a008986 */ /* 0x0005e4000c101536 */
.L_x_1201:
[----:B------:R-:W-:Y:S05]  /*be10*/  BSYNC.RECONVERGENT B0 ;  /* 0x0000000000007941 */ /* 0x000fea0003800200 */
.L_x_1200:
[----:B------:R-:W-:Y:S04]  /*be20*/  BSSY.RECONVERGENT B0, `(.L_x_1202) ;  /* 0x0000010000007945 */ /* 0x000fe80003800200 */
[----:B------:R-:W-:Y:S05]  /*be30*/  @P5 BRA `(.L_x_1203) ;  /* 0x0000000000385947 */ /* 0x000fea0003800000 */
[----:B-1----:R-:W-:Y:S01]  /*be40*/  VIADD R2, R88, 0x71 ;  /* 0x0000007158027836 */ /* 0x002fe20000000000 */
[----:B------:R-:W-:Y:S04]  /*be50*/  PRMT R3, R0, 0x7632, R3 ;  /* 0x0000763200037816 */ /* 0x000fe80000000003 */
[----:B------:R-:W-:Y:S01]  /*be60*/  ISETP.GE.OR P1, PT, R2, UR38, P3 ;  /* 0x0000002602007c0c */ /* 0x000fe20009f26670 */
[----:B------:R-:W-:Y:S11]  /*be70*/  VIADD R2, R88, 0x70 ;  /* 0x0000007058027836 */ /* 0x000ff60000000000 */
[----:B------:R-:W-:Y:S01]  /*be80*/  @!UPT UIADD3 URZ, UPT, UPT, URZ, URZ, URZ ;  /* 0x000000fffffff290 */ /* 0x000fe2000fffe0ff */
[----:B0-2---:R-:W-:Y:S04]  /*be90*/  @!P1 IADD3 R4, P0, PT, R14, R210, RZ ;  /* 0x000000d20e049210 */ /* 0x005fe80007f1e0ff */
        /* <DEDUP_REMOVED lines=8> */
.L_x_1203:
[----:B------:R-:W-:Y:S05]  /*bf20*/  BSYNC.RECONVERGENT B0 ;  /* 0x0000000000007941 */ /* 0x000fea0003800200 */
.L_x_1202:
[----:B------:R-:W-:Y:S01]  /*bf30*/  IADD3 R188, P1, PT, R188, R16, RZ ;  /* 0x00000010bcbc7210 */ /* 0x000fe20007f3e0ff */
[--C-:B---3--:R-:W-:Y:S01]  /*bf40*/  HADD2.F32 R0, -RZ, R144.reuse.H0_H0 ;  /* 0x20000090ff007230 */ /* 0x108fe20000004100 */
[C---:B------:R-:W-:Y:S01]  /*bf50*/  IADD3 R210, P0, PT, R14.reuse, R210, RZ ;  /* 0x000000d20ed27210 */ /* 0x040fe20007f1e0ff */
[----:B------:R-:W-:Y:S01]  /*bf60*/  FMUL R50, R93, R50 ;  /* 0x000000325d327220 */ /* 0x000fe20000400000 */
[----:B------:R-:W-:Y:S01]  /*bf70*/  IADD3.X R189, PT, PT, R181, R17, RZ, P1, !PT ;  /* 0x00000011b5bd7210 */ /* 0x000fe20000ffe4ff */
[----:B-1----:R-:W-:Y:S02]  /*bf80*/  HADD2.F32 R2, -RZ, R144.H1_H1 ;  /* 0x30000090ff027230 */ /* 0x002fe40000004100 */
[C---:B------:R-:W-:Y:S01]  /*bf90*/  FMUL R51, R93.reuse, R51 ;  /* 0x000000335d337220 */ /* 0x040fe20000400000 */
[--C-:B------:R-:W-:Y:S02]  /*bfa0*/  HADD2.F32 R3, -RZ, R145.reuse.H0_H0 ;  /* 0x20000091ff037230 */ /* 0x100fe40000004100 */
[C---:B------:R-:W-:Y:S01]  /*bfb0*/  FMUL R52, R93.reuse, R52 ;  /* 0x000000345d347220 */ /* 0x040fe20000400000 */
[----:B------:R-:W-:Y:S01]  /*bfc0*/  IADD3 R32, P4, PT, R14, R220, RZ ;  /* 0x000000dc0e207210 */ /* 0x000fe20007f9e0ff */
[----:B0-2---:R-:W-:Y:S02]  /*bfd0*/  HADD2.F32 R4, -RZ, R145.H1_H1 ;  /* 0x30000091ff047230 */ /* 0x005fe40000004100 */
[----:B------:R-:W-:Y:S01]  /*bfe0*/  FMUL R53, R93, R53 ;  /* 0x000000355d357220 */ /* 0x000fe20000400000 */
[----:B------:R-:W-:Y:S01]  /*bff0*/  FFMA R50, R99, R0, R50 ;  /* 0x0000000063327223 */ /* 0x000fe20000000032 */
[----:B------:R-:W-:Y:S01]  /*c000*/  IADD3.X R211, PT, PT, R15, R187, RZ, P0, !PT ;  /* 0x000000bb0fd37210 */ /* 0x000fe200007fe4ff */
[C---:B------:R-:W-:Y:S01]  /*c010*/  FFMA R51, R99.reuse, R2, R51 ;  /* 0x0000000263337223 */ /* 0x040fe20000000033 */
[C---:B------:R-:W-:Y:S01]  /*c020*/  FFMA R52, R99.reuse, R3, R52 ;  /* 0x0000000363347223 */ /* 0x040fe20000000034 */
[----:B------:R-:W-:Y:S01]  /*c030*/  FFMA R53, R99, R4, R53 ;  /* 0x0000000463357223 */ /* 0x000fe20000000035 */
[----:B------:R-:W-:Y:S01]  /*c040*/  BSSY.RECONVERGENT B0, `(.L_x_1204) ;  /* 0x000000f000007945 */ /* 0x000fe20003800200 */
[----:B------:R-:W-:Y:S01]  /*c050*/  FMUL R54, R93, R54 ;  /* 0x000000365d367220 */ /* 0x000fe20000400000 */
        /* <DEDUP_REMOVED lines=13> */
.L_x_1205:
[----:B------:R-:W-:Y:S05]  /*c130*/  BSYNC.RECONVERGENT B0 ;  /* 0x0000000000007941 */ /* 0x000fea0003800200 */
.L_x_1204:
        /* <DEDUP_REMOVED lines=14> */
.L_x_1207:
[----:B------:R-:W-:Y:S05]  /*c220*/  BSYNC.RECONVERGENT B0 ;  /* 0x0000000000007941 */ /* 0x000fea0003800200 */
.L_x_1206:
[----:B------:R-:W-:Y:S01]  /*c230*/  IADD3.X R33, PT, PT, R15, R200, RZ, P4, !PT ;  /* 0x000000c80f217210 */ /* 0x000fe200027fe4ff */
[--C-:B------:R-:W-:Y:S01]  /*c240*/  HADD2.F32 R0, -RZ, R143.reuse.H0_H0 ;  /* 0x2000008fff007230 */ /* 0x100fe20000004100 */
[----:B------:R-:W-:Y:S01]  /*c250*/  LOP3.LUT P4, RZ, R176, 0x1, RZ, 0xc0, !PT ;  /* 0x00000001b0ff7812 */ /* 0x000fe2000788c0ff */
[----:B-1----:R-:W-:Y:S01]  /*c260*/  HADD2.F32 R2, -RZ, R143.H1_H1 ;  /* 0x3000008fff027230 */ /* 0x002fe20000004100 */
[----:B------:R-:W-:Y:S01]  /*c270*/  IADD3 R218, P1, PT, R14, R218, RZ ;  /* 0x000000da0eda7210 */ /* 0x000fe20007f3e0ff */
[----:B------:R-:W-:Y:S01]  /*c280*/  FMUL R56, R93, R56 ;  /* 0x000000385d387220 */ /* 0x000fe20000400000 */
[----:B------:R-:W-:Y:S01]  /*c290*/  ISETP.GE.OR P0, PT, R203, UR37, P6 ;  /* 0x00000025cb007c0c */ /* 0x000fe2000b706670 */
[----:B------:R-:W-:Y:S01]  /*c2a0*/  FFMA R54, R99, R0, R54 ;  /* 0x0000000063367223 */ /* 0x000fe20000000036 */
[----:B------:R-:W-:Y:S01]  /*c2b0*/  ISETP.GE.OR P2, PT, R193, UR37, P6 ;  /* 0x00000025c1007c0c */ /* 0x000fe2000b746670 */
[----:B------:R-:W-:Y:S01]  /*c2c0*/  FFMA R55, R99, R2, R55 ;  /* 0x0000000263377223 */ /* 0x000fe20000000037 */
[----:B------:R-:W-:Y:S01]  /*c2d0*/  LOP3.LUT P6, RZ, R176, 0x2, RZ, 0xc0, !PT ;  /* 0x00000002b0ff7812 */ /* 0x000fe200078cc0ff */
[--C-:B------:R-:W-:Y:S01]  /*c2e0*/  HADD2.F32 R0, -RZ, R142.reuse.H0_H0 ;  /* 0x2000008eff007230 */ /* 0x100fe20000004100 */
[----:B------:R-:W-:Y:S01]  /*c2f0*/  IADD3.X R219, PT, PT, R15, R202, RZ, P1, !PT ;  /* 0x000000ca0fdb7210 */ /* 0x000fe20000ffe4ff */
[----:B------:R-:W-:Y:S01]  /*c300*/  HADD2.F32 R2, -RZ, R142.H1_H1 ;  /* 0x3000008eff027230 */ /* 0x000fe20000004100 */
[----:B------:R-:W-:Y:S01]  /*c310*/  ISETP.GE.AND P5, PT, R203, UR37, PT ;  /* 0x00000025cb007c0c */ /* 0x000fe2000bfa6270 */
[----:B------:R-:W-:Y:S01]  /*c320*/  FMUL R57, R93, R57 ;  /* 0x000000395d397220 */ /* 0x000fe20000400000 */
[----:B------:R-:W-:Y:S01]  /*c330*/  ISETP.GE.OR P6, PT, R203, UR37, P6 ;  /* 0x00000025cb007c0c */ /* 0x000fe2000b7c6670 */
[----:B------:R-:W-:Y:S01]  /*c340*/  BSSY.RECONVERGENT B0, `(.L_x_1208) ;  /* 0x0000010000007945 */ /* 0x000fe20003800200 */
[----:B------:R-:W-:Y:S01]  /*c350*/  ISETP.GE.OR P1, PT, R95, UR43, P0 ;  /* 0x0000002b5f007c0c */ /* 0x000fe20008726670 */
[----:B------:R-:W-:Y:S01]  /*c360*/  FFMA R56, R99, R0, R56 ;  /* 0x0000000063387223 */ /* 0x000fe20000000038 */
[----:B------:R-:W-:Y:S01]  /*c370*/  ISETP.GE.OR P2, PT, R95, UR43, P2 ;  /* 0x0000002b5f007c0c */ /* 0x000fe20009746670 */
[----:B------:R-:W-:Y:S01]  /*c380*/  FFMA R57, R99, R2, R57 ;  /* 0x0000000263397223 */ /* 0x000fe20000000039 */
        /* <DEDUP_REMOVED lines=11> */
.L_x_1209:
[----:B------:R-:W-:Y:S05]  /*c440*/  BSYNC.RECONVERGENT B0 ;  /* 0x0000000000007941 */ /* 0x000fea0003800200 */
.L_x_1208:
[----:B-1----:R-:W-:Y:S01]  /*c450*/  F2FP.F16.F32.PACK_AB R3, R57, R56 ;  /* 0x000000383903723e */ /* 0x002fe200000000ff */
[--C-:B------:R-:W-:Y:S01]  /*c460*/  HADD2.F32 R0, -RZ, R141.reuse.H0_H0 ;  /* 0x2000008dff007230 */ /* 0x100fe20000004100 */
[----:B------:R-:W-:Y:S01]  /*c470*/  LOP3.LUT P0, RZ, R176, 0x2, RZ, 0xc0, !PT ;  /* 0x00000002b0ff7812 */ /* 0x000fe2000780c0ff */
[----:B------:R-:W-:Y:S01]  /*c480*/  FMUL R58, R93, R58 ;  /* 0x0000003a5d3a7220 */ /* 0x000fe20000400000 */
[----:B0-----:R-:W-:Y:S01]  /*c490*/  PRMT R5, R3, 0x7632, R5 ;  /* 0x0000763203057816 */ /* 0x001fe20000000005 */
[----:B------:R0:W-:Y:S01]  /*c4a0*/  @!P1 STG.E.U16 desc[UR54][R14.64+0x20], R3 ;  /* 0x000020030e009986 */ /* 0x0001e2000c101536 */
[----:B------:R-:W-:Y:S01]  /*c4b0*/  HADD2.F32 R2, -RZ, R141.H1_H1 ;  /* 0x3000008dff027230 */ /* 0x000fe20000004100 */
[----:B------:R-:W-:Y:S01]  /*c4c0*/  ISETP.GE.OR P0, PT, R193, UR37, P0 ;  /* 0x00000025c1007c0c */ /* 0x000fe20008706670 */
[----:B------:R-:W-:Y:S01]  /*c4d0*/  FFMA R58, R99, R0, R58 ;  /* 0x00000000633a7223 */ /* 0x000fe2000000003a */
[----:B------:R1:W-:Y:S01]  /*c4e0*/  @!P6 STG.E.U16 desc[UR54][R6.64+0x20], R5 ;  /* 0x000020050600e986 */ /* 0x0003e2000c101536 */
[C---:B------:R-:W-:Y:S01]  /*c4f0*/  FMUL R59, R93.reuse, R59 ;  /* 0x0000003b5d3b7220 */ /* 0x040fe20000400000 */
[--C-:B------:R-:W-:Y:S02]  /*c500*/  HADD2.F32 R0, -RZ, R140.reuse.H0_H0 ;  /* 0x2000008cff007230 */ /* 0x100fe40000004100 */
[C---:B------:R-:W-:Y:S01]  /*c510*/  FMUL R82, R93.reuse, R82 ;  /* 0x000000525d527220 */ /* 0x040fe20000400000 */
[----:B------:R-:W-:Y:S01]  /*c520*/  FMUL R78, R93, R78 ;  /* 0x0000004e5d4e7220 */ /* 0x000fe20000400000 */
[----:B------:R-:W-:Y:S01]  /*c530*/  FFMA R59, R99, R2, R59 ;  /* 0x00000002633b7223 */ /* 0x000fe2000000003b */
[C---:B------:R-:W-:Y:S01]  /*c540*/  FMUL R81, R93.reuse, R81 ;  /* 0x000000515d517220 */ /* 0x040fe20000400000 */
[----:B------:R-:W-:Y:S02]  /*c550*/  HADD2.F32 R2, -RZ, R140.H1_H1 ;  /* 0x3000008cff027230 */ /* 0x000fe40000004100 */
[C---:B------:R-:W-:Y:S01]  /*c560*/  FMUL R76, R93.reuse, R76 ;  /* 0x0000004c5d4c7220 */ /* 0x040fe20000400000 */
[C---:B------:R-:W-:Y:S01]  /*c570*/  FMUL R77, R93.reuse, R77 ;  /* 0x0000004d5d4d7220 */ /* 0x040fe20000400000 */
[C---:B------:R-:W-:Y:S01]  /*c580*/  FMUL R60, R93.reuse, R60 ;  /* 0x0000003c5d3c7220 */ /* 0x040fe20000400000 */
[C---:B------:R-:W-:Y:S01]  /*c590*/  FMUL R61, R93.reuse, R61 ;  /* 0x0000003d5d3d7220 */ /* 0x040fe20000400000 */
[----:B------:R-:W-:Y:S01]  /*c5a0*/  FMUL R62, R93, R62 ;  /* 0x0000003e5d3e7220 */ /* 0x000fe20000400000 */
[----:B------:R-:W-:Y:S01]  /*c5b0*/  F2FP.F16.F32.PACK_AB R20, R59, R58 ;  /* 0x0000003a3b14723e */ /* 0x000fe200000000ff */
[C---:B------:R-:W-:Y:S01]  /*c5c0*/  FFMA R60, R99.reuse, R0, R60 ;  /* 0x00000000633c7223 */ /* 0x040fe2000000003c */
[--C-:B------:R-:W-:Y:S02]  /*c5d0*/  HADD2.F32 R0, -RZ, R139.reuse.H0_H0 ;  /* 0x2000008bff007230 */ /* 0x100fe40000004100 */
[----:B------:R-:W-:Y:S01]  /*c5e0*/  FFMA R61, R99, R2, R61 ;  /* 0x00000002633d7223 */ /* 0x000fe2000000003d */
[----:B------:R-:W-:Y:S01]  /*c5f0*/  HADD2.F32 R2, -RZ, R139.H1_H1 ;  /* 0x3000008bff027230 */ /* 0x000fe20000004100 */
[----:B------:R2:W-:Y:S01]  /*c600*/  @!P2 STG.E.U16 desc[UR54][R14.64+0x30], R20 ;  /* 0x000030140e00a986 */ /* 0x0005e2000c101536 */
[C---:B------:R-:W-:Y:S01]  /*c610*/  FMUL R80, R93.reuse, R80 ;  /* 0x000000505d507220 */ /* 0x040fe20000400000 */
[C---:B------:R-:W-:Y:S01]  /*c620*/  FMUL R70, R93.reuse, R70 ;  /* 0x000000465d467220 */ /* 0x040fe20000400000 */
[C---:B------:R-:W-:Y:S01]  /*c630*/  FMUL R75, R93.reuse, R75 ;  /* 0x0000004b5d4b7220 */ /* 0x040fe20000400000 */
[C---:B------:R-:W-:Y:S01]  /*c640*/  FMUL R79, R93.reuse, R79 ;  /* 0x0000004f5d4f7220 */ /* 0x040fe20000400000 */
[--C-:B0-----:R-:W-:Y:S02]  /*c650*/  HADD2.F32 R3, -RZ, R138.reuse.H0_H0 ;  /* 0x2000008aff037230 */ /* 0x101fe40000004100 */
[C---:B------:R-:W-:Y:S01]  /*c660*/  FMUL R63, R93.reuse, R63 ;  /* 0x0000003f5d3f7220 */ /* 0x040fe20000400000 */
[----:B------:R-:W-:Y:S01]  /*c670*/  FMUL R64, R93, R64 ;  /* 0x000000405d407220 */ /* 0x000fe20000400000 */
[----:B------:R-:W-:Y:S01]  /*c680*/  FFMA R62, R99, R0, R62 ;  /* 0x00000000633e7223 */ /* 0x000fe2000000003e */
[----:B------:R-:W-:Y:S02]  /*c690*/  HADD2.F32 R0, -RZ, R138.H1_H1 ;  /* 0x3000008aff007230 */ /* 0x000fe40000004100 */
[----:B------:R-:W-:Y:S01]  /*c6a0*/  FMUL R65, R93, R65 ;  /* 0x000000415d417220 */ /* 0x000fe20000400000 */
[--C-:B-1----:R-:W-:Y:S02]  /*c6b0*/  HADD2.F32 R5, -RZ, R136.reuse.H0_H0 ;  /* 0x20000088ff057230 */ /* 0x102fe40000004100 */
[C---:B------:R-:W-:Y:S01]  /*c6c0*/  FFMA R63, R99.reuse, R2, R63 ;  /* 0x00000002633f7223 */ /* 0x040fe2000000003f */
[--C-:B------:R-:W-:Y:S02]  /*c6d0*/  HADD2.F32 R2, -RZ, R137.reuse.H1_H1 ;  /* 0x30000089ff027230 */ /* 0x100fe40000004100 */
[----:B------:R-:W-:Y:S01]  /*c6e0*/  FFMA R64, R99, R3, R64 ;  /* 0x0000000363407223 */ /* 0x000fe20000000040 */
[----:B------:R-:W-:Y:S02]  /*c6f0*/  HADD2.F32 R3, -RZ, R137.H0_H0 ;  /* 0x20000089ff037230 */ /* 0x000fe40000004100 */
[----:B------:R-:W-:Y:S01]  /*c700*/  FMUL R66, R93, R66 ;  /* 0x000000425d427220 */ /* 0x000fe20000400000 */
[----:B------:R-:W-:Y:S01]  /*c710*/  FFMA R65, R99, R0, R65 ;  /* 0x0000000063417223 */ /* 0x000fe20000000041 */
[----:B------:R-:W-:Y:S02]  /*c720*/  HADD2.F32 R0, -RZ, R136.H1_H1 ;  /* 0x30000088ff007230 */ /* 0x000fe40000004100 */
[C---:B------:R-:W-:Y:S01]  /*c730*/  FMUL R67, R93.reuse, R67 ;  /* 0x000000435d437220 */ /* 0x040fe20000400000 */
[C---:B------:R-:W-:Y:S01]  /*c740*/  FMUL R68, R93.reuse, R68 ;  /* 0x000000445d447220 */ /* 0x040fe20000400000 */
[----:B------:R-:W-:Y:S01]  /*c750*/  FMUL R69, R93, R69 ;  /* 0x000000455d457220 */ /* 0x000fe20000400000 */
[C---:B------:R-:W-:Y:S01]  /*c760*/  FFMA R66, R99.reuse, R3, R66 ;  /* 0x0000000363427223 */ /* 0x040fe20000000042 */
[--C-:B------:R-:W-:Y:S02]  /*c770*/  HADD2.F32 R3, -RZ, R135.reuse.H0_H0 ;  /* 0x20000087ff037230 */ /* 0x100fe40000004100 */
[C---:B------:R-:W-:Y:S01]  /*c780*/  FFMA R67, R99.reuse, R2, R67 ;  /* 0x0000000263437223 */ /* 0x040fe20000000043 */
[--C-:B------:R-:W-:Y:S02]  /*c790*/  HADD2.F32 R2, -RZ, R134.reuse.H1_H1 ;  /* 0x30000086ff027230 */ /* 0x100fe40000004100 */
[----:B------:R-:W-:Y:S01]  /*c7a0*/  FFMA R68, R99, R5, R68 ;  /* 0x0000000563447223 */ /* 0x000fe20000000044 */
[----:B------:R-:W-:Y:S01]  /*c7b0*/  HADD2.F32 R5, -RZ, R134.H0_H0 ;  /* 0x20000086ff057230 */ /* 0x000fe20000004100 */
[----:B------:R-:W-:Y:S01]  /*c7c0*/  ISETP.GE.AND P4, PT, R193, UR37, PT ;  /* 0x00000025c1007c0c */ /* 0x000fe2000bf86270 */
[----:B------:R-:W-:Y:S01]  /*c7d0*/  FFMA R69, R99, R0, R69 ;  /* 0x0000000063457223 */ /* 0x000fe20000000045 */
[----:B------:R-:W-:Y:S01]  /*c7e0*/  HADD2.F32 R0, -RZ, R135.H1_H1 ;  /* 0x30000087ff007230 */ /* 0x000fe20000004100 */
[----:B------:R-:W-:Y:S01]  /*c7f0*/  F2FP.F16.F32.PACK_AB R4, R61, R60 ;  /* 0x0000003c3d04723e */ /* 0x000fe200000000ff */
[C---:B------:R-:W-:Y:S01]  /*c800*/  FMUL R71, R93.reuse, R71 ;  /* 0x000000475d477220 */ /* 0x040fe20000400000 */
[C---:B------:R-:W-:Y:S01]  /*c810*/  FMUL R72, R93.reuse, R72 ;  /* 0x000000485d487220 */ /* 0x040fe20000400000 */
[----:B------:R-:W-:Y:S01]  /*c820*/  FMUL R73, R93, R73 ;  /* 0x000000495d497220 */ /* 0x000fe20000400000 */
[----:B------:R-:W-:Y:S01]  /*c830*/  FFMA R70, R99, R3, R70 ;  /* 0x0000000363467223 */ /* 0x000fe20000000046 */
[--C-:B------:R-:W-:Y:S01]  /*c840*/  HADD2.F32 R3, -RZ, R133.reuse.H0_H0 ;  /* 0x20000085ff037230 */ /* 0x100fe20000004100 */
[----:B--2---:R-:W-:Y:S01]  /*c850*/  F2FP.F16.F32.PACK_AB R15, R63, R62 ;  /* 0x0000003e3f0f723e */ /* 0x004fe200000000ff */
[----:B------:R-:W-:Y:S01]  /*c860*/  FFMA R71, R99, R0, R71 ;  /* 0x0000000063477223 */ /* 0x000fe20000000047 */
[----:B------:R-:W-:Y:S01]  /*c870*/  HADD2.F32 R0, -RZ, R132.H0_H0 ;  /* 0x20000084ff007230 */ /* 0x000fe20000004100 */
[----:B------:R-:W-:Y:S01]  /*c880*/  F2FP.F16.F32.PACK_AB R14, R65, R64 ;  /* 0x00000040410e723e */ /* 0x000fe200000000ff */
[----:B------:R-:W-:Y:S01]  /*c890*/  FFMA R72, R99, R5, R72 ;  /* 0x0000000563487223 */ /* 0x000fe20000000048 */
[----:B------:R-:W-:Y:S01]  /*c8a0*/  HADD2.F32 R5, -RZ, R130.H0_H0 ;  /* 0x20000082ff057230 */ /* 0x000fe20000004100 */
[----:B------:R-:W-:Y:S01]  /*c8b0*/  F2FP.F16.F32.PACK_AB R21, R67, R66 ;  /* 0x000000424315723e */ /* 0x000fe200000000ff */
[----:B------:R-:W-:Y:S01]  /*c8c0*/  FFMA R73, R99, R2, R73 ;  /* 0x0000000263497223 */ /* 0x000fe20000000049 */
[----:B------:R-:W-:Y:S02]  /*c8d0*/  HADD2.F32 R2, -RZ, R132.H1_H1 ;  /* 0x30000084ff027230 */ /* 0x000fe40000004100 */
[----:B------:R-:W-:Y:S01]  /*c8e0*/  FMUL R74, R93, R74 ;  /* 0x0000004a5d4a7220 */ /* 0x000fe20000400000 */
[----:B------:R-:W-:Y:S01]  /*c8f0*/  F2FP.F16.F32.PACK_AB R24, R69, R68 ;  /* 0x000000444518723e */ /* 0x000fe200000000ff */
[C---:B------:R-:W-:Y:S01]  /*c900*/  FMUL R83, R93.reuse, R83 ;  /* 0x000000535d537220 */ /* 0x040fe20000400000 */
        /* <DEDUP_REMOVED lines=31> */
[----:B------:R-:W-:Y:S01]  /*cb00*/  FMUL R86, R93, R86 ;  /* 0x000000565d567220 */ /* 0x000fe20000400000 */
        /* <DEDUP_REMOVED lines=15> */
.L_x_1211:
[----:B------:R-:W-:Y:S05]  /*cc00*/  BSYNC.RECONVERGENT B0 ;  /* 0x0000000000007941 */ /* 0x000fea0003800200 */
.L_x_1210:
[----:B------:R-:W-:Y:S04]  /*cc10*/  BSSY.RECONVERGENT B0, `(.L_x_1212) ;  /* 0x0000009000007945 */ /* 0x000fe80003800200 */
[----:B------:R-:W-:Y:S05]  /*cc20*/  @P4 BRA `(.L_x_1213) ;  /* 0x00000000001c4947 */ /* 0x000fea0003800000 */
[C---:B------:R-:W-:Y:S01]  /*cc30*/  VIADD R2, R88.reuse, 0x48 ;  /* 0x0000004858027836 */ /* 0x040fe20000000000 */
[----:B-1----:R-:W-:Y:S01]  /*cc40*/  PRMT R103, R15, 0x7632, R103 ;  /* 0x000076320f677816 */ /* 0x002fe20000000067 */
[----:B------:R-:W-:Y:S03]  /*cc50*/  VIADD R0, R88, 0x49 ;  /* 0x0000004958007836 */ /* 0x000fe60000000000 */
[----:B------:R-:W-:Y:S02]  /*cc60*/  ISETP.GE.OR P1, PT, R2, UR38, P3 ;  /* 0x0000002602007c0c */ /* 0x000fe40009f26670 */
[----:B------:R-:W-:Y:S11]  /*cc70*/  ISETP.GE.OR P0, PT, R0, UR38, P3 ;  /* 0x0000002600007c0c */ /* 0x000ff60009f06670 */
[----:B------:R2:W-:Y:S04]  /*cc80*/  @!P1 STG.E.U16 desc[UR54][R8.64+0x30], R15 ;  /* 0x0000300f08009986 */ /* 0x0005e8000c101536 */
[----:B------:R2:W-:Y:S02]  /*cc90*/  @!P0 STG.E.U16 desc[UR54][R206.64+0x30], R103 ;  /* 0x00003067ce008986 */ /* 0x0005e4000c101536 */
.L_x_1213:
[----:B------:R-:W-:Y:S05]  /*cca0*/  BSYNC.RECONVERGENT B0 ;  /* 0x0000000000007941 */ /* 0x000fea0003800200 */
.L_x_1212:
        /* <DEDUP_REMOVED lines=9> */
.L_x_1215:
[----:B------:R-:W-:Y:S05]  /*cd40*/  BSYNC.RECONVERGENT B0 ;  /* 0x0000000000007941 */ /* 0x000fea0003800200 */
.L_x_1214:
[----:B------:R-:W-:Y:S04]  /*cd50*/  BSSY.RECONVERGENT B0, `(.L_x_1216) ;  /* 0x0000009000007945 */ /* 0x000fe80003800200 */
[----:B------:R-:W-:Y:S05]  /*cd60*/  @P4 BRA `(.L_x_1217) ;  /* 0x00000000001c4947 */ /* 0x000fea0003800000 */
[C---:B------:R-:W-:Y:S01]  /*cd70*/  VIADD R2, R88.reuse, 0x50 ;  /* 0x0000005058027836 */ /* 0x040fe20000000000 */
[----:B0--3--:R-:W-:Y:S01]  /*cd80*/  PRMT R6, R21, 0x7632, R6 ;  /* 0x0000763215067816 */ /* 0x009fe20000000006 */
[----:B------:R-:W-:Y:S03]  /*cd90*/  VIADD R0, R88, 0x51 ;  /* 0x0000005158007836 */ /* 0x000fe60000000000 */
[----:B------:R-:W-:Y:S02]  /*cda0*/  ISETP.GE.OR P1, PT, R2, UR38, P3 ;  /* 0x0000002602007c0c */ /* 0x000fe40009f26670 */
[----:B------:R-:W-:Y:S11]  /*cdb0*/  ISETP.GE.OR P0, PT, R0, UR38, P3 ;  /* 0x0000002600007c0c */ /* 0x000ff60009f06670 */
[----:B------:R4:W-:Y:S04]  /*cdc0*/  @!P1 STG.E.U16 desc[UR54][R10.64+0x30], R21 ;  /* 0x000030150a009986 */ /* 0x0009e8000c101536 */
[----:B------:R4:W-:Y:S02]  /*cdd0*/  @!P0 STG.E.U16 desc[UR54][R12.64+0x30], R6 ;  /* 0x000030060c008986 */ /* 0x0009e4000c101536 */
.L_x_1217:
[----:B------:R-:W-:Y:S05]  /*cde0*/  BSYNC.RECONVERGENT B0 ;  /* 0x0000000000007941 */ /* 0x000fea0003800200 */
.L_x_1216:
[----:B------:R-:W-:Y:S04]  /*cdf0*/  BSSY.RECONVERGENT B0, `(.L_x_1218) ;  /* 0x0000009000007945 */ /* 0x000fe80003800200 */
[----:B------:R-:W-:Y:S05]  /*ce00*/  @P5 BRA `(.L_x_1219) ;  /* 0x00000000001c5947 */ /* 0x000fea0003800000 */
[----:B------:R-:W-:Y:S01]  /*ce10*/  VIADD R2, R88, 0x58 ;  /* 0x0000005858027836 */ /* 0x000fe20000000000 */
[----:B-12---:R-:W-:Y:S01]  /*ce20*/  PRMT R9, R24, 0x7632, R9 ;  /* 0x0000763218097816 */ /* 0x006fe20000000009 */
[----:B------:R-:W-:Y:S03]  /*ce30*/  VIADD R0, R88, 0x59 ;  /* 0x0000005958007836 */ /* 0x000fe60000000000 */
[----:B------:R-:W-:Y:S02]  /*ce40*/  ISETP.GE.OR P1, PT, R2, UR38, P3 ;  /* 0x0000002602007c0c */ /* 0x000fe40009f26670 */
[----:B------:R-:W-:Y:S11]  /*ce50*/  ISETP.GE.OR P0, PT, R0, UR38, P3 ;  /* 0x0000002600007c0c */ /* 0x000ff60009f06670 */
[----:B------:R1:W-:Y:S04]  /*ce60*/  @!P1 STG.E.U16 desc[UR54][R16.64+0x20], R24 ;  /* 0x0000201810009986 */ /* 0x0003e8000c101536 */
[----:B------:R1:W-:Y:S02]  /*ce70*/  @!P0 STG.E.U16 desc[UR54][R18.64+0x20], R9 ;  /* 0x0000200912008986 */ /* 0x0003e4000c101536 */
.L_x_1219:
[----:B------:R-:W-:Y:S05]  /*ce80*/  BSYNC.RECONVERGENT B0 ;  /* 0x0000000000007941 */ /* 0x000fea0003800200 */
.L_x_1218:
[----:B------:R-:W-:Y:S04]  /*ce90*/  BSSY.RECONVERGENT B0, `(.L_x_1220) ;  /* 0x0000009000007945 */ /* 0x000fe80003800200 */
[----:B------:R-:W-:Y:S05]  /*cea0*/  @P4 BRA `(.L_x_1221) ;  /* 0x00000000001c4947 */ /* 0x000fea0003800000 */
[C---:B------:R-:W-:Y:S01]  /*ceb0*/  VIADD R2, R88.reuse, 0x58 ;  /* 0x0000005858027836 */ /* 0x040fe20000000000 */
[----:B-12---:R-:W-:Y:S01]  /*cec0*/  PRMT R9, R25, 0x7632, R9 ;  /* 0x0000763219097816 */ /* 0x006fe20000000009 */
[----:B------:R-:W-:Y:S03]  /*ced0*/  VIADD R0, R88, 0x59 ;  /* 0x0000005958007836 */ /* 0x000fe60000000000 */
[----:B------:R-:W-:Y:S02]  /*cee0*/  ISETP.GE.OR P1, PT, R2, UR38, P3 ;  /* 0x0000002602007c0c */ /* 0x000fe40009f26670 */
[----:B------:R-:W-:Y:S11]  /*cef0*/  ISETP.GE.OR P0, PT, R0, UR38, P3 ;  /* 0x0000002600007c0c */ /* 0x000ff60009f06670 */
[----:B------:R1:W-:Y:S04]  /*cf00*/  @!P1 STG.E.U16 desc[UR54][R16.64+0x30], R25 ;  /* 0x0000301910009986 */ /* 0x0003e8000c101536 */
[----:B------:R1:W-:Y:S02]  /*cf10*/  @!P0 STG.E.U16 desc[UR54][R18.64+0x30], R9 ;  /* 0x0000300912008986 */ /* 0x0003e4000c101536 */
.L_x_1221:
[----:B------:R-:W-:Y:S05]  /*cf20*/  BSYNC.RECONVERGENT B0 ;  /* 0x0000000000007941 */ /* 0x000fea0003800200 */
.L_x_1220:
        /* <DEDUP_REMOVED lines=9> */
.L_x_1223:
[----:B------:R-:W-:Y:S05]  /*cfc0*/  BSYNC.RECONVERGENT B0 ;  /* 0x0000000000007941 */ /* 0x000fea0003800200 */
.L_x_1222:
        /* <DEDUP_REMOVED lines=9> */
.L_x_1225:
[----:B------:R-:W-:Y:S05]  /*d060*/  BSYNC.RECONVERGENT B0 ;  /* 0x0000000000007941 */ /* 0x000fea0003800200 */
.L_x_1224:
[----:B------:R-:W-:Y:S04]  /*d070*/  BSSY.RECONVERGENT B0, `(.L_x_1226) ;  /* 0x0000009000007945 */ /* 0x000fe80003800200 */
[----:B------:R-:W-:Y:S05]  /*d080*/  @P5 BRA `(.L_x_1227) ;  /* 0x00000000001c5947 */ /* 0x000fea0003800000 */
[C---:B------:R-:W-:Y:S01]  /*d090*/  VIADD R2, R88.reuse, 0x68 ;  /* 0x0000006858027836 */ /* 0x040fe20000000000 */
[----:B---34-:R-:W-:Y:S01]  /*d0a0*/  PRMT R13, R77, 0x7632, R13 ;  /* 0x000076324d0d7816 */ /* 0x018fe2000000000d */
[----:B------:R-:W-:Y:S03]  /*d0b0*/  VIADD R0, R88, 0x69 ;  /* 0x0000006958007836 */ /* 0x000fe60000000000 */
[----:B------:R-:W-:Y:S02]  /*d0c0*/  ISETP.GE.OR P1, PT, R2, UR38, P3 ;  /* 0x0000002602007c0c */ /* 0x000fe40009f26670 */
[----:B------:R-:W-:Y:S11]  /*d0d0*/  ISETP.GE.OR P0, PT, R0, UR38, P3 ;  /* 0x0000002600007c0c */ /* 0x000ff60009f06670 */
[----:B------:R3:W-:Y:S04]  /*d0e0*/  @!P1 STG.E.U16 desc[UR54][R28.64+0x20], R77 ;  /* 0x0000204d1c009986 */ /* 0x0007e8000c101536 */
[----:B------:R3:W-:Y:S02]  /*d0f0*/  @!P0 STG.E.U16 desc[UR54][R26.64+0x20], R13 ;  /* 0x0000200d1a008986 */ /* 0x0007e4000c101536 */
.L_x_1227:
[----:B------:R-:W-:Y:S05]  /*d100*/  BSYNC.RECONVERGENT B0 ;  /* 0x0000000000007941 */ /* 0x000fea0003800200 */
.L_x_1226:
        /* <DEDUP_REMOVED lines=9> */
.L_x_1229:
[----:B------:R-:W-:Y:S05]  /*d1a0*/  BSYNC.RECONVERGENT B0 ;  /* 0x0000000000007941 */ /* 0x000fea0003800200 */
.L_x_1228:
        /* <DEDUP_REMOVED lines=9> */
.L_x_1231:
[----:B------:R-:W-:Y:S05]  /*d240*/  BSYNC.RECONVERGENT B0 ;  /* 0x0000000000007941 */ /* 0x000fea0003800200 */
.L_x_1230:
        /* <DEDUP_REMOVED lines=9> */
.L_x_1233:
[----:B------:R-:W-:Y:S05]  /*d2e0*/  BSYNC.RECONVERGENT B0 ;  /* 0x0000000000007941 */ /* 0x000fea0003800200 */
.L_x_1232:
        /* <DEDUP_REMOVED lines=9> */
.L_x_1235:
[----:B------:R-:W-:Y:S05]  /*d380*/  BSYNC.RECONVERGENT B0 ;  /* 0x0000000000007941 */ /* 0x000fea0003800200 */
.L_x_1234:
[----:B------:R-:W-:Y:S01]  /*d390*/  IADD3 R0, PT, PT, R89, 0x1, RZ ;  /* 0x0000000159007810 */ /* 0x000fe20007ffe0ff */
[----:B------:R-:W-:Y:S01]  /*d3a0*/  BSSY.RECONVERGENT B0, `(.L_x_1236) ;  /* 0x000000a000007945 */ /* 0x000fe20003800200 */
[----:B------:R-:W-:Y:S03]  /*d3b0*/  F2FP.F16.F32.PACK_AB R86, R87, R86 ;  /* 0x000000565756723e */ /* 0x000fe600000000ff */
[----:B------:R-:W-:Y:S05]  /*d3c0*/  @P4 BRA `(.L_x_1237) ;  /* 0x00000000001c4947 */ /* 0x000fea0003800000 */
[----:B------:R-:W-:Y:S01]  /*d3d0*/  VIADD R2, R88, 0x78 ;  /* 0x0000007858027836 */ /* 0x000fe20000000000 */
[----:B-1----:R-:W-:Y:S01]  /*d3e0*/  PRMT R16, R86, 0x7632, R16 ;  /* 0x0000763256107816 */ /* 0x002fe20000000010 */
[----:B0-----:R-:W-:Y:S03]  /*d3f0*/  VIADD R3, R88, 0x79 ;  /* 0x0000007958037836 */ /* 0x001fe60000000000 */
[----:B------:R-:W-:Y:S02]  /*d400*/  ISETP.GE.OR P1, PT, R2, UR38, P3 ;  /* 0x0000002602007c0c */ /* 0x000fe40009f26670 */
[----:B------:R-:W-:Y:S11]  /*d410*/  ISETP.GE.OR P0, PT, R3, UR38, P3 ;  /* 0x0000002603007c0c */ /* 0x000ff60009f06670 */
[----:B------:R0:W-:Y:S04]  /*d420*/  @!P1 STG.E.U16 desc[UR54][R218.64+0x30], R86 ;  /* 0x00003056da009986 */ /* 0x0001e8000c101536 */
[----:B------:R0:W-:Y:S02]  /*d430*/  @!P0 STG.E.U16 desc[UR54][R32.64+0x30], R16 ;  /* 0x0000301020008986 */ /* 0x0001e4000c101536 */
.L_x_1237:
[----:B------:R-:W-:Y:S05]  /*d440*/  BSYNC.RECONVERGENT B0 ;  /* 0x0000000000007941 */ /* 0x000fea0003800200 */
.L_x_1236:
[----:B------:R-:W-:Y:S01]  /*d450*/  R2UR UR4, R173 ;  /* 0x00000000ad0472ca */ /* 0x000fe200000e0000 */
[----:B------:R-:W-:Y:S01]  /*d460*/  UISETP.NE.AND UP0, UPT, UR56, URZ, UPT ;  /* 0x000000ff3800728c */ /* 0x000fe2000bf05270 */
[----:B------:R-:W-:Y:S01]  /*d470*/  ISETP.NE.AND P0, PT, R177, 0x2, PT ;  /* 0x00000002b100780c */ /* 0x000fe20003f05270 */
[----:B------:R-:W-:Y:S01]  /*d480*/  UIADD3 UR11, UPT, UPT, UR39, UR61, URZ ;  /* 0x0000003d270b7290 */ /* 0x000fe2000fffe0ff */
[----:B------:R-:W-:Y:S02]  /*d490*/  ISETP.NE.AND P1, PT, R0, 0x4, PT ;  /* 0x000000040000780c */ /* 0x000fe40003f25270 */
[----:B0-----:R-:W-:Y:S02]  /*d4a0*/  SEL R3, RZ, 0x1, P0 ;  /* 0x00000001ff037807 */ /* 0x001fe40000000000 */
[----:B------:R-:W-:Y:S02]  /*d4b0*/  SEL R2, RZ, 0x1, P1 ;  /* 0x00000001ff027807 */ /* 0x000fe40000800000 */
[----:B------:R-:W-:Y:S02]  /*d4c0*/  LOP3.LUT R174, R174, R3, RZ, 0x3c, !PT ;  /* 0x00000003aeae7212 */ /* 0x000fe400078e3cff */
[----:B------:R-:W-:Y:S01]  /*d4d0*/  LOP3.LUT R175, R175, R2, RZ, 0x3c, !PT ;  /* 0x00000002afaf7212 */ /* 0x000fe200078e3cff */
[----:B------:R-:W-:Y:S01]  /*d4e0*/  UIADD3 UR10, UPT, UPT, UR40, UR4, URZ ;  /* 0x00000004280a7290 */ /* 0x000fe2000fffe0ff */
[----:B------:R-:W-:Y:S02]  /*d4f0*/  SEL R22, R177, RZ, P0 ;  /* 0x000000ffb1167207 */ /* 0x000fe40000000000 */
[----:B------:R-:W-:Y:S01]  /*d500*/  SEL R89, R0, RZ, P1 ;  /* 0x000000ff00597207 */ /* 0x000fe20000800000 */
[----:B------:R-:W-:Y:S08]  /*d510*/  BRA.U UP0, `(.L_x_1238) ;  /* 0xffffff71004c7547 */ /* 0x000ff0000b83ffff */
[----:B------:R-:W-:Y:S05]  /*d520*/  EXIT ;  /* 0x000000000000794d */ /* 0x000fea0003800000 */
.L_x_1048:
[----:B0-----:R0:W1:Y:S02]  /*d530*/  SYNCS.PHASECHK.TRANS64.TRYWAIT P0, [R0+URZ+0x120], R3 ;  /* 0x00012003000075a7 */ /* 0x00106400080011ff */
[----:B-1----:R-:W-:Y:S05]  /*d540*/  @!P0 NANOSLEEP.SYNCS 0x989680 ;  /* 0x009896800000895d */ /* 0x002fea0003900000 */
[----:B------:R-:W1:Y:S02]  /*d550*/  @!P0 SYNCS.PHASECHK.TRANS64 P0, [R0+URZ+0x120], R3 ;  /* 0x00012003000085a7 */ /* 0x000e6400080010ff */
[----:B-1----:R-:W-:Y:S05]  /*d560*/  @!P0 BRA `(.L_x_1048) ;  /* 0xfffffffc00f08947 */ /* 0x002fea000383ffff */
[----:B------:R-:W-:Y:S05]  /*d570*/  BRA `(.L_x_1239) ;  /* 0xffffff4000847947 */ /* 0x000fea000383ffff */
.L_x_1051:
[----:B0-----:R-:W-:-:S07]  /*d580*/  MOV R0, UR33 ;  /* 0x0000002100007c02 */ /* 0x001fce0008000f00 */
.L_x_1240:
[----:B0-----:R0:W1:Y:S02]  /*d590*/  SYNCS.PHASECHK.TRANS64.TRYWAIT P0, [R0+URZ+0x48], R3 ;  /* 0x00004803000075a7 */ /* 0x00106400080011ff */
[----:B-1----:R-:W-:Y:S05]  /*d5a0*/  @!P0 NANOSLEEP.SYNCS 0x989680 ;  /* 0x009896800000895d */ /* 0x002fea0003900000 */
[----:B------:R-:W1:Y:S02]  /*d5b0*/  @!P0 SYNCS.PHASECHK.TRANS64 P0, [R0+URZ+0x48], R3 ;  /* 0x00004803000085a7 */ /* 0x000e6400080010ff */
[----:B-1----:R-:W-:Y:S05]  /*d5c0*/  @!P0 BRA `(.L_x_1240) ;  /* 0xfffffffc00f08947 */ /* 0x002fea000383ffff */
[----:B------:R-:W-:Y:S05]  /*d5d0*/  BRA `(.L_x_1050) ;  /* 0xffffff4000d47947 */ /* 0x000fea000383ffff */
.L_x_1058:
[----:B0-----:R-:W-:-:S07]  /*d5e0*/  MOV R0, UR17 ;  /* 0x0000001100007c02 */ /* 0x001fce0008000f00 */
.L_x_1241:
[----:B0-----:R0:W1:Y:S02]  /*d5f0*/  SYNCS.PHASECHK.TRANS64.TRYWAIT P0, [R0+URZ+0x48], R3 ;  /* 0x00004803000075a7 */ /* 0x00106400080011ff */
[----:B-1----:R-:W-:Y:S05]  /*d600*/  @!P0 NANOSLEEP.SYNCS 0x989680 ;  /* 0x009896800000895d */ /* 0x002fea0003900000 */
[----:B------:R-:W1:Y:S02]  /*d610*/  @!P0 SYNCS.PHASECHK.TRANS64 P0, [R0+URZ+0x48], R3 ;  /* 0x00004803000085a7 */ /* 0x000e6400080010ff */
[----:B-1----:R-:W-:Y:S05]  /*d620*/  @!P0 BRA `(.L_x_1241) ;  /* 0xfffffffc00f08947 */ /* 0x002fea000383ffff */
[----:B------:R-:W-:Y:S05]  /*d630*/  BRA `(.L_x_1057) ;  /* 0xffffff4400947947 */ /* 0x000fea000383ffff */
.L_x_1063:
[----:B0-----:R0:W1:Y:S02]  /*d640*/  SYNCS.PHASECHK.TRANS64.TRYWAIT P0, [R3+URZ+0xb0], R0 ;  /* 0x0000b000030075a7 */ /* 0x00106400080011ff */
[----:B-1----:R-:W-:Y:S05]  /*d650*/  @!P0 NANOSLEEP.SYNCS 0x989680 ;  /* 0x009896800000895d */ /* 0x002fea0003900000 */
[----:B------:R-:W1:Y:S02]  /*d660*/  @!P0 SYNCS.PHASECHK.TRANS64 P0, [R3+URZ+0xb0], R0 ;  /* 0x0000b000030085a7 */ /* 0x000e6400080010ff */
[----:B-1----:R-:W-:Y:S05]  /*d670*/  @!P0 BRA `(.L_x_1063) ;  /* 0xfffffffc00f08947 */ /* 0x002fea000383ffff */
[----:B------:R-:W-:Y:S05]  /*d680*/  BRA `(.L_x_1242) ;  /* 0xffffff4800387947 */ /* 0x000fea000383ffff */
.L_x_1067:
[----:B0-----:R-:W-:-:S07]  /*d690*/  MOV R0, UR4 ;  /* 0x0000000400007c02 */ /* 0x001fce0008000f00 */
.L_x_1243:
[----:B0-----:R0:W1:Y:S02]  /*d6a0*/  SYNCS.PHASECHK.TRANS64.TRYWAIT P0, [R0+URZ], R3 ;  /* 0x00000003000075a7 */ /* 0x00106400080011ff */
[----:B-1----:R-:W-:Y:S05]  /*d6b0*/  @!P0 NANOSLEEP.SYNCS 0x989680 ;  /* 0x009896800000895d */ /* 0x002fea0003900000 */
[----:B------:R-:W1:Y:S02]  /*d6c0*/  @!P0 SYNCS.PHASECHK.TRANS64 P0, [R0+URZ], R3 ;  /* 0x00000003000085a7 */ /* 0x000e6400080010ff */
[----:B-1----:R-:W-:Y:S05]  /*d6d0*/  @!P0 BRA `(.L_x_1243) ;  /* 0xfffffffc00f08947 */ /* 0x002fea000383ffff */
[----:B------:R-:W-:Y:S05]  /*d6e0*/  BRA `(.L_x_1244) ;  /* 0xffffff4c00e47947 */ /* 0x000fea000383ffff */
.L_x_1068:
[----:B------:R-:W-:-:S07]  /*d6f0*/  MOV R0, UR5 ;  /* 0x0000000500007c02 */ /* 0x000fce0008000f00 */
.L_x_1245:
[----:B0-----:R0:W1:Y:S02]  /*d700*/  SYNCS.PHASECHK.TRANS64.TRYWAIT P0, [R0+URZ], R3 ;  /* 0x00000003000075a7 */ /* 0x00106400080011ff */
[----:B-1----:R-:W-:Y:S05]  /*d710*/  @!P0 NANOSLEEP.SYNCS 0x989680 ;  /* 0x009896800000895d */ /* 0x002fea0003900000 */
[----:B------:R-:W1:Y:S02]  /*d720*/  @!P0 SYNCS.PHASECHK.TRANS64 P0, [R0+URZ], R3 ;  /* 0x00000003000085a7 */ /* 0x000e6400080010ff */
[----:B-1----:R-:W-:Y:S05]  /*d730*/  @!P0 BRA `(.L_x_1245) ;  /* 0xfffffffc00f08947 */ /* 0x002fea000383ffff */
[----:B------:R-:W-:Y:S05]  /*d740*/  BRA `(.L_x_1246) ;  /* 0xffffff4c00f07947 */ /* 0x000fea000383ffff */
.L_x_1069:
[----:B------:R-:W-:-:S07]  /*d750*/  MOV R0, UR5 ;  /* 0x0000000500007c02 */ /* 0x000fce0008000f00 */
.L_x_1247:
[----:B0-----:R0:W1:Y:S02]  /*d760*/  SYNCS.PHASECHK.TRANS64.TRYWAIT P0, [R0+URZ], R3 ;  /* 0x00000003000075a7 */ /* 0x00106400080011ff */
[----:B-1----:R-:W-:Y:S05]  /*d770*/  @!P0 NANOSLEEP.SYNCS 0x989680 ;  /* 0x009896800000895d */ /* 0x002fea0003900000 */
[----:B------:R-:W1:Y:S02]  /*d780*/  @!P0 SYNCS.PHASECHK.TRANS64 P0, [R0+URZ], R3 ;  /* 0x00000003000085a7 */ /* 0x000e6400080010ff */
[----:B-1----:R-:W-:Y:S05]  /*d790*/  @!P0 BRA `(.L_x_1247) ;  /* 0xfffffffc00f08947 */ /* 0x002fea000383ffff */
[----:B------:R-:W-:Y:S05]  /*d7a0*/  BRA `(.L_x_1248) ;  /* 0xffffff4c00fc7947 */ /* 0x000fea000383ffff */
.L_x_1070:
[----:B------:R-:W-:-:S07]  /*d7b0*/  MOV R0, UR5 ;  /* 0x0000000500007c02 */ /* 0x000fce0008000f00 */
.L_x_1249:
[----:B0-----:R0:W1:Y:S02]  /*d7c0*/  SYNCS.PHASECHK.TRANS64.TRYWAIT P0, [R0+URZ], R3 ;  /* 0x00000003000075a7 */ /* 0x00106400080011ff */
[----:B-1----:R-:W-:Y:S05]  /*d7d0*/  @!P0 NANOSLEEP.SYNCS 0x989680 ;  /* 0x009896800000895d */ /* 0x002fea0003900000 */
[----:B------:R-:W1:Y:S02]  /*d7e0*/  @!P0 SYNCS.PHASECHK.TRANS64 P0, [R0+URZ], R3 ;  /* 0x00000003000085a7 */ /* 0x000e6400080010ff */
[----:B-1----:R-:W-:Y:S05]  /*d7f0*/  @!P0 BRA `(.L_x_1249) ;  /* 0xfffffffc00f08947 */ /* 0x002fea000383ffff */
[----:B------:R-:W-:Y:S05]  /*d800*/  BRA `(.L_x_1250) ;  /* 0xffffff5000087947 */ /* 0x000fea000383ffff */
.L_x_1071:
[----:B------:R-:W-:-:S07]  /*d810*/  MOV R0, UR5 ;  /* 0x0000000500007c02 */ /* 0x000fce0008000f00 */
.L_x_1251:
[----:B0-----:R0:W1:Y:S02]  /*d820*/  SYNCS.PHASECHK.TRANS64.TRYWAIT P0, [R0+URZ], R3 ;  /* 0x00000003000075a7 */ /* 0x00106400080011ff */
[----:B-1----:R-:W-:Y:S05]  /*d830*/  @!P0 NANOSLEEP.SYNCS 0x989680 ;  /* 0x009896800000895d */ /* 0x002fea0003900000 */
[----:B------:R-:W1:Y:S02]  /*d840*/  @!P0 SYNCS.PHASECHK.TRANS64 P0, [R0+URZ], R3 ;  /* 0x00000003000085a7 */ /* 0x000e6400080010ff */
[----:B-1----:R-:W-:Y:S05]  /*d850*/  @!P0 BRA `(.L_x_1251) ;  /* 0xfffffffc00f08947 */ /* 0x002fea000383ffff */
[----:B------:R-:W-:Y:S05]  /*d860*/  BRA `(.L_x_1252) ;  /* 0xffffff5000147947 */ /* 0x000fea000383ffff */
.L_x_1072:
[----:B------:R-:W-:-:S07]  /*d870*/  MOV R0, UR5 ;  /* 0x0000000500007c02 */ /* 0x000fce0008000f00 */
.L_x_1253:
[----:B0-----:R0:W1:Y:S02]  /*d880*/  SYNCS.PHASECHK.TRANS64.TRYWAIT P0, [R0+URZ], R3 ;  /* 0x00000003000075a7 */ /* 0x00106400080011ff */
[----:B-1----:R-:W-:Y:S05]  /*d890*/  @!P0 NANOSLEEP.SYNCS 0x989680 ;  /* 0x009896800000895d */ /* 0x002fea0003900000 */
[----:B------:R-:W1:Y:S02]  /*d8a0*/  @!P0 SYNCS.PHASECHK.TRANS64 P0, [R0+URZ], R3 ;  /* 0x00000003000085a7 */ /* 0x000e6400080010ff */
[----:B-1----:R-:W-:Y:S05]  /*d8b0*/  @!P0 BRA `(.L_x_1253) ;  /* 0xfffffffc00f08947 */ /* 0x002fea000383ffff */
[----:B------:R-:W-:Y:S05]  /*d8c0*/  BRA `(.L_x_1254) ;  /* 0xffffff5000207947 */ /* 0x000fea000383ffff */
.L_x_1073:
[----:B------:R-:W-:-:S07]  /*d8d0*/  MOV R0, UR5 ;  /* 0x0000000500007c02 */ /* 0x000fce0008000f00 */
.L_x_1255:
[----:B0-----:R0:W1:Y:S02]  /*d8e0*/  SYNCS.PHASECHK.TRANS64.TRYWAIT P0, [R0+URZ], R3 ;  /* 0x00000003000075a7 */ /* 0x00106400080011ff */
[----:B-1----:R-:W-:Y:S05]  /*d8f0*/  @!P0 NANOSLEEP.SYNCS 0x989680 ;  /* 0x009896800000895d */ /* 0x002fea0003900000 */
[----:B------:R-:W1:Y:S02]  /*d900*/  @!P0 SYNCS.PHASECHK.TRANS64 P0, [R0+URZ], R3 ;  /* 0x00000003000085a7 */ /* 0x000e6400080010ff */
[----:B-1----:R-:W-:Y:S05]  /*d910*/  @!P0 BRA `(.L_x_1255) ;  /* 0xfffffffc00f08947 */ /* 0x002fea000383ffff */
[----:B------:R-:W-:Y:S05]  /*d920*/  BRA `(.L_x_1256) ;  /* 0xffffff50002c7947 */ /* 0x000fea000383ffff */
.L_x_1074:
[----:B------:R-:W-:-:S07]  /*d930*/  MOV R0, UR5 ;  /* 0x0000000500007c02 */ /* 0x000fce0008000f00 */
.L_x_1257:
[----:B0-----:R0:W1:Y:S02]  /*d940*/  SYNCS.PHASECHK.TRANS64.TRYWAIT P0, [R0+URZ], R3 ;  /* 0x00000003000075a7 */ /* 0x00106400080011ff */
[----:B-1----:R-:W-:Y:S05]  /*d950*/  @!P0 NANOSLEEP.SYNCS 0x989680 ;  /* 0x009896800000895d */ /* 0x002fea0003900000 */
[----:B------:R-:W1:Y:S02]  /*d960*/  @!P0 SYNCS.PHASECHK.TRANS64 P0, [R0+URZ], R3 ;  /* 0x00000003000085a7 */ /* 0x000e6400080010ff */
[----:B-1----:R-:W-:Y:S05]  /*d970*/  @!P0 BRA `(.L_x_1257) ;  /* 0xfffffffc00f08947 */ /* 0x002fea000383ffff */
[----:B------:R-:W-:Y:S05]  /*d980*/  BRA `(.L_x_1258) ;  /* 0xffffff5000387947 */ /* 0x000fea000383ffff */
.L_x_1077:
[----:B0-----:R0:W1:Y:S02]  /*d990*/  SYNCS.PHASECHK.TRANS64.TRYWAIT P0, [R2+URZ+0x110], R5 ;  /* 0x00011005020075a7 */ /* 0x00106400080011ff */
[----:B-1----:R-:W-:Y:S05]  /*d9a0*/  @!P0 NANOSLEEP.SYNCS 0x989680 ;  /* 0x009896800000895d */ /* 0x002fea0003900000 */
[----:B------:R-:W1:Y:S02]  /*d9b0*/  @!P0 SYNCS.PHASECHK.TRANS64 P0, [R2+URZ+0x110], R5 ;  /* 0x00011005020085a7 */ /* 0x000e6400080010ff */
[----:B-1----:R-:W-:Y:S05]  /*d9c0*/  @!P0 BRA `(.L_x_1077) ;  /* 0xfffffffc00f08947 */ /* 0x002fea000383ffff */
[----:B------:R-:W-:Y:S05]  /*d9d0*/  BRA `(.L_x_1259) ;  /* 0xffffff5000947947 */ /* 0x000fea000383ffff */
.L_x_1078:
[----:B------:R-:W-:-:S07]  /*d9e0*/  MOV R2, UR4 ;  /* 0x0000000400027c02 */ /* 0x000fce0008000f00 */
.L_x_1260:
[----:B0-----:R0:W1:Y:S02]  /*d9f0*/  SYNCS.PHASECHK.TRANS64.TRYWAIT P0, [R2+URZ+0xc0], R5 ;  /* 0x0000c005020075a7 */ /* 0x00106400080011ff */
[----:B-1----:R-:W-:Y:S05]  /*da00*/  @!P0 NANOSLEEP.SYNCS 0x989680 ;  /* 0x009896800000895d */ /* 0x002fea0003900000 */
[----:B------:R-:W1:Y:S02]  /*da10*/  @!P0 SYNCS.PHASECHK.TRANS64 P0, [R2+URZ+0xc0], R5 ;  /* 0x0000c005020085a7 */ /* 0x000e6400080010ff */
[----:B-1----:R-:W-:Y:S05]  /*da20*/  @!P0 BRA `(.L_x_1260) ;  /* 0xfffffffc00f08947 */ /* 0x002fea000383ffff */
[----:B------:R-:W-:Y:S05]  /*da30*/  BRA `(.L_x_1261) ;  /* 0xffffff5000a47947 */ /* 0x000fea000383ffff */
.L_x_1079:
[----:B0-----:R0:W1:Y:S02]  /*da40*/  SYNCS.PHASECHK.TRANS64.TRYWAIT P0, [R2+URZ+0xb0], R5 ;  /* 0x0000b005020075a7 */ /* 0x00106400080011ff */
[----:B-1----:R-:W-:Y:S05]  /*da50*/  @!P0 NANOSLEEP.SYNCS 0x989680 ;  /* 0x009896800000895d */ /* 0x002fea0003900000 */
[----:B------:R-:W1:Y:S02]  /*da60*/  @!P0 SYNCS.PHASECHK.TRANS64 P0, [R2+URZ+0xb0], R5 ;  /* 0x0000b005020085a7 */ /* 0x000e6400080010ff */
[----:B-1----:R-:W-:Y:S05]  /*da70*/  @!P0 BRA `(.L_x_1079) ;  /* 0xfffffffc00f08947 */ /* 0x002fea000383ffff */
[----:B------:R-:W-:Y:S05]  /*da80*/  BRA `(.L_x_1262) ;  /* 0xffffff5000d47947 */ /* 0x000fea000383ffff */
.L_x_1082:
[----:B------:R-:W-:-:S07]  /*da90*/  MOV R0, UR4 ;  /* 0x0000000400007c02 */ /* 0x000fce0008000f00 */
.L_x_1263:
[----:B0-----:R0:W1:Y:S02]  /*daa0*/  SYNCS.PHASECHK.TRANS64.TRYWAIT P0, [R0+URZ+0xc0], R3 ;  /* 0x0000c003000075a7 */ /* 0x00106400080011ff */
[----:B-1----:R-:W-:Y:S05]  /*dab0*/  @!P0 NANOSLEEP.SYNCS 0x989680 ;  /* 0x009896800000895d */ /* 0x002fea0003900000 */
[----:B------:R-:W1:Y:S02]  /*dac0*/  @!P0 SYNCS.PHASECHK.TRANS64 P0, [R0+URZ+0xc0], R3 ;  /* 0x0000c003000085a7 */ /* 0x000e6400080010ff */
[----:B-1----:R-:W-:Y:S05]  /*dad0*/  @!P0 BRA `(.L_x_1263) ;  /* 0xfffffffc00f08947 */ /* 0x002fea000383ffff */
[----:B------:R-:W-:Y:S05]  /*dae0*/  BRA `(.L_x_1081) ;  /* 0xffffff5400287947 */ /* 0x000fea000383ffff */
.L_x_1091:
[----:B0-----:R-:W-:-:S04]  /*daf0*/  MOV R0, UR5 ;  /* 0x0000000500007c02 */ /* 0x001fc80008000f00 */
[----:B------:R0:W1:Y:S03]  /*db00*/  SYNCS.PHASECHK.TRANS64.TRYWAIT P0, [R0+URZ+0x8], R7 ;  /* 0x00000807000075a7 */ /* 0x00006600080011ff */
[----:B-1----:R-:W-:Y:S05]  /*db10*/  @!P0 NANOSLEEP.SYNCS 0x989680 ;  /* 0x009896800000895d */ /* 0x002fea0003900000 */
[----:B------:R-:W1:Y:S02]  /*db20*/  @!P0 SYNCS.PHASECHK.TRANS64 P0, [R0+URZ+0x8], R7 ;  /* 0x00000807000085a7 */ /* 0x000e6400080010ff */
[----:B-1----:R-:W-:Y:S05]  /*db30*/  @!P0 BRA `(.L_x_1091) ;  /* 0xfffffffc00ec8947 */ /* 0x002fea000383ffff */
[----:B------:R-:W-:Y:S05]  /*db40*/  BRA `(.L_x_1090) ;  /* 0xffffff5400dc7947 */ /* 0x000fea000383ffff */
.L_x_1093:
[----:B------:R-:W-:Y:S01]  /*db50*/  BSSY B0, `(.L_x_1264) ;  /* 0x0000006000007945 */ /* 0x000fe20003800000 */
[----:B------:R-:W-:-:S07]  /*db60*/  MOV R15, 0xffffffff ;  /* 0xffffffff000f7802 */ /* 0x000fce0000000f00 */
[----:B0----5:R-:W-:Y:S05]  /*db70*/  WARPSYNC.COLLECTIVE R15, `(.L_x_1265) ;  /* 0x000000000f0c7348 */ /* 0x021fea0003c00000 */
[----:B------:R-:W-:Y:S02]  /*db80*/  ELECT P6, UR79, PT ;  /* 0x00000000004f782f */ /* 0x000fe400038c0000 */
[----:B------:R-:W-:Y:S01]  /*db90*/  MOV R14, UR79 ;  /* 0x0000004f000e7c02 */ /* 0x000fe20008000f00 */
[----:B0----5:R-:W-:Y:S10]  /*dba0*/  ENDCOLLECTIVE ;  /* 0x000000000000791b */ /* 0x021ff40003800000 */
.L_x_1265:
[----:B------:R-:W-:Y:S05]  /*dbb0*/  BSYNC B0 ;  /* 0x0000000000007941 */ /* 0x000fea0003800000 */
.L_x_1264:
[----:B------:R-:W-:Y:S05]  /*dbc0*/  BRA `(.L_x_1266) ;  /* 0xffffff58000c7947 */ /* 0x000fea000383ffff */
.L_x_1095:
[----:B0-----:R-:W-:-:S04]  /*dbd0*/  MOV R0, UR5 ;  /* 0x0000000500007c02 */ /* 0x001fc80008000f00 */
[----:B------:R0:W1:Y:S03]  /*dbe0*/  SYNCS.PHASECHK.TRANS64.TRYWAIT P0, [R0+URZ+0x8], R5 ;  /* 0x00000805000075a7 */ /* 0x00006600080011ff */
[----:B-1----:R-:W-:Y:S05]  /*dbf0*/  @!P0 NANOSLEEP.SYNCS 0x989680 ;  /* 0x009896800000895d */ /* 0x002fea0003900000 */
[----:B------:R-:W1:Y:S02]  /*dc00*/  @!P0 SYNCS.PHASECHK.TRANS64 P0, [R0+URZ+0x8], R5 ;  /* 0x00000805000085a7 */ /* 0x000e6400080010ff */
[----:B-1----:R-:W-:Y:S05]  /*dc10*/  @!P0 BRA `(.L_x_1095) ;  /* 0xfffffffc00ec8947 */ /* 0x002fea000383ffff */
[----:B------:R-:W-:Y:S05]  /*dc20*/  BRA `(.L_x_1094) ;  /* 0xffffff5800107947 */ /* 0x000fea000383ffff */
.L_x_1096:
[----:B0-----:R0:W1:Y:S02]  /*dc30*/  SYNCS.PHASECHK.TRANS64.TRYWAIT P0, [R0+URZ+0xb0], R5 ;  /* 0x0000b005000075a7 */ /* 0x00106400080011ff */
[----:B-1----:R-:W-:Y:S05]  /*dc40*/  @!P0 NANOSLEEP.SYNCS 0x989680 ;  /* 0x009896800000895d */ /* 0x002fea0003900000 */
[----:B------:R-:W1:Y:S02]  /*dc50*/  @!P0 SYNCS.PHASECHK.TRANS64 P0, [R0+URZ+0xb0], R5 ;  /* 0x0000b005000085a7 */ /* 0x000e6400080010ff */
[----:B-1----:R-:W-:Y:S05]  /*dc60*/  @!P0 BRA `(.L_x_1096) ;  /* 0xfffffffc00f08947 */ /* 0x002fea000383ffff */
[----:B------:R-:W-:Y:S05]  /*dc70*/  BRA `(.L_x_1267) ;  /* 0xffffff5800fc7947 */ /* 0x000fea000383ffff */
.L_x_1098:
[----:B------:R-:W-:-:S07]  /*dc80*/  MOV R0, UR31 ;  /* 0x0000001f00007c02 */ /* 0x000fce0008000f00 */
.L_x_1268:
[----:B0-----:R0:W1:Y:S02]  /*dc90*/  SYNCS.PHASECHK.TRANS64.TRYWAIT P1, [R0+URZ+0xf0], R5 ;  /* 0x0000f005000075a7 */ /* 0x00106400080211ff */
[----:B-1----:R-:W-:Y:S05]  /*dca0*/  @!P1 NANOSLEEP.SYNCS 0x989680 ;  /* 0x009896800000995d */ /* 0x002fea0003900000 */
[----:B------:R-:W1:Y:S02]  /*dcb0*/  @!P1 SYNCS.PHASECHK.TRANS64 P1, [R0+URZ+0xf0], R5 ;  /* 0x0000f005000095a7 */ /* 0x000e6400080210ff */
[----:B-1----:R-:W-:Y:S05]  /*dcc0*/  @!P1 BRA `(.L_x_1268) ;  /* 0xfffffffc00f09947 */ /* 0x002fea000383ffff */
[----:B------:R-:W-:Y:S05]  /*dcd0*/  BRA `(.L_x_1269) ;  /* 0xffffff5c00487947 */ /* 0x000fea000383ffff */
.L_x_1101:
[----:B------:R-:W-:Y:S07]  /*dce0*/  MOV R0, UR5 ;  /* 0x0000000500007c02 */ /* 0x000fee0008000f00 */
.L_x_1270:
[----:B0-----:R0:W1:Y:S02]  /*dcf0*/  SYNCS.PHASECHK.TRANS64.TRYWAIT P0, [R0+URZ], R5 ;  /* 0x00000005000075a7 */ /* 0x00106400080011ff */
[----:B-1----:R-:W-:Y:S05]  /*dd00*/  @!P0 NANOSLEEP.SYNCS 0x989680 ;  /* 0x009896800000895d */ /* 0x002fea0003900000 */
[----:B------:R-:W1:Y:S02]  /*dd10*/  @!P0 SYNCS.PHASECHK.TRANS64 P0, [R0+URZ], R5 ;  /* 0x00000005000085a7 */ /* 0x000e6400080010ff */
[----:B-1----:R-:W-:Y:S05]  /*dd20*/  @!P0 BRA `(.L_x_1270) ;  /* 0xfffffffc00f08947 */ /* 0x002fea000383ffff */
[----:B------:R-:W-:Y:S05]  /*dd30*/  BRA `(.L_x_1100) ;  /* 0xffffff5c005c7947 */ /* 0x000fea000383ffff */
.L_x_1105:
[----:B0-----:R-:W-:-:S07]  /*dd40*/  MOV R0, UR4 ;  /* 0x0000000400007c02 */ /* 0x001fce0008000f00 */
.L_x_1271:
[----:B0-----:R0:W1:Y:S02]  /*dd50*/  SYNCS.PHASECHK.TRANS64.TRYWAIT P0, [R0+URZ], R3 ;  /* 0x00000003000075a7 */ /* 0x00106400080011ff */
[----:B-1----:R-:W-:Y:S05]  /*dd60*/  @!P0 NANOSLEEP.SYNCS 0x989680 ;  /* 0x009896800000895d */ /* 0x002fea0003900000 */
[----:B------:R-:W1:Y:S02]  /*dd70*/  @!P0 SYNCS.PHASECHK.TRANS64 P0, [R0+URZ], R3 ;  /* 0x00000003000085a7 */ /* 0x000e6400080010ff */
[----:B-1----:R-:W-:Y:S05]  /*dd80*/  @!P0 BRA `(.L_x_1271) ;  /* 0xfffffffc00f08947 */ /* 0x002fea000383ffff */
[----:B------:R-:W-:Y:S05]  /*dd90*/  BRA `(.L_x_1272) ;  /* 0xffffff6000507947 */ /* 0x000fea000383ffff */
.L_x_1106:
[----:B------:R-:W-:-:S07]  /*dda0*/  MOV R0, UR5 ;  /* 0x0000000500007c02 */ /* 0x000fce0008000f00 */
.L_x_1273:
[----:B0-----:R0:W1:Y:S02]  /*ddb0*/  SYNCS.PHASECHK.TRANS64.TRYWAIT P0, [R0+URZ], R3 ;  /* 0x00000003000075a7 */ /* 0x00106400080011ff */
[----:B-1----:R-:W-:Y:S05]  /*ddc0*/  @!P0 NANOSLEEP.SYNCS 0x989680 ;  /* 0x009896800000895d */ /* 0x002fea0003900000 */
[----:B------:R-:W1:Y:S02]  /*ddd0*/  @!P0 SYNCS.PHASECHK.TRANS64 P0, [R0+URZ], R3 ;  /* 0x00000003000085a7 */ /* 0x000e6400080010ff */
[----:B-1----:R-:W-:Y:S05]  /*dde0*/  @!P0 BRA `(.L_x_1273) ;  /* 0xfffffffc00f08947 */ /* 0x002fea000383ffff */
[----:B------:R-:W-:Y:S05]  /*ddf0*/  BRA `(.L_x_1274) ;  /* 0xffffff60005c7947 */ /* 0x000fea000383ffff */
.L_x_1107:
[----:B------:R-:W-:-:S07]  /*de00*/  MOV R0, UR5 ;  /* 0x0000000500007c02 */ /* 0x000fce0008000f00 */
.L_x_1275:
[----:B0-----:R0:W1:Y:S02]  /*de10*/  SYNCS.PHASECHK.TRANS64.TRYWAIT P0, [R0+URZ], R3 ;  /* 0x00000003000075a7 */ /* 0x00106400080011ff */
[----:B-1----:R-:W-:Y:S05]  /*de20*/  @!P0 NANOSLEEP.SYNCS 0x989680 ;  /* 0x009896800000895d */ /* 0x002fea0003900000 */
[----:B------:R-:W1:Y:S02]  /*de30*/  @!P0 SYNCS.PHASECHK.TRANS64 P0, [R0+URZ], R3 ;  /* 0x00000003000085a7 */ /* 0x000e6400080010ff */
[----:B-1----:R-:W-:Y:S05]  /*de40*/  @!P0 BRA `(.L_x_1275) ;  /* 0xfffffffc00f08947 */ /* 0x002fea000383ffff */
[----:B------:R-:W-:Y:S05]  /*de50*/  BRA `(.L_x_1276) ;  /* 0xffffff6000687947 */ /* 0x000fea000383ffff */
.L_x_1110:
[----:B------:R-:W-:-:S07]  /*de60*/  MOV R0, UR26 ;  /* 0x0000001a00007c02 */ /* 0x000fce0008000f00 */
.L_x_1277:
[----:B0-----:R0:W1:Y:S02]  /*de70*/  SYNCS.PHASECHK.TRANS64.TRYWAIT P1, [R0+URZ+0x130], R3 ;  /* 0x00013003000075a7 */ /* 0x00106400080211ff */
[----:B-1----:R-:W-:Y:S05]  /*de80*/  @!P1 NANOSLEEP.SYNCS 0x989680 ;  /* 0x009896800000995d */ /* 0x002fea0003900000 */
[----:B------:R-:W1:Y:S02]  /*de90*/  @!P1 SYNCS.PHASECHK.TRANS64 P1, [R0+URZ+0x130], R3 ;  /* 0x00013003000095a7 */ /* 0x000e6400080210ff */
[----:B-1----:R-:W-:Y:S05]  /*dea0*/  @!P1 BRA `(.L_x_1277) ;  /* 0xfffffffc00f09947 */ /* 0x002fea000383ffff */
[----:B------:R-:W-:Y:S05]  /*deb0*/  BRA `(.L_x_1278) ;  /* 0xffffff6000b47947 */ /* 0x000fea000383ffff */
.L_x_1114:
[----:B-1----:R1:W2:Y:S02]  /*dec0*/  SYNCS.PHASECHK.TRANS64.TRYWAIT P0, [R8+URZ+0xb0], R5 ;  /* 0x0000b005080075a7 */ /* 0x0022a400080011ff */
[----:B--2---:R-:W-:Y:S05]  /*ded0*/  @!P0 NANOSLEEP.SYNCS 0x989680 ;  /* 0x009896800000895d */ /* 0x004fea0003900000 */
[----:B------:R-:W2:Y:S02]  /*dee0*/  @!P0 SYNCS.PHASECHK.TRANS64 P0, [R8+URZ+0xb0], R5 ;  /* 0x0000b005080085a7 */ /* 0x000ea400080010ff */
[----:B--2---:R-:W-:Y:S05]  /*def0*/  @!P0 BRA `(.L_x_1114) ;  /* 0xfffffffc00f08947 */ /* 0x004fea000383ffff */
[----:B------:R-:W-:Y:S05]  /*df00*/  BRA `(.L_x_1279) ;  /* 0xffffff6400f07947 */ /* 0x000fea000383ffff */
.L_x_1116:
[----:B0-----:R0:W1:Y:S02]  /*df10*/  SYNCS.PHASECHK.TRANS64.TRYWAIT P0, [R180+URZ+0xd0], R5 ;  /* 0x0000d005b40075a7 */ /* 0x00106400080011ff */
[----:B-1----:R-:W-:Y:S05]  /*df20*/  @!P0 NANOSLEEP.SYNCS 0x989680 ;  /* 0x009896800000895d */ /* 0x002fea0003900000 */
[----:B------:R-:W1:Y:S02]  /*df30*/  @!P0 SYNCS.PHASECHK.TRANS64 P0, [R180+URZ+0xd0], R5 ;  /* 0x0000d005b40085a7 */ /* 0x000e6400080010ff */
[----:B-1----:R-:W-:Y:S05]  /*df40*/  @!P0 BRA `(.L_x_1116) ;  /* 0xfffffffc00f08947 */ /* 0x002fea000383ffff */
[----:B------:R-:W-:Y:S05]  /*df50*/  BRA `(.L_x_1280) ;  /* 0xffffff6c00887947 */ /* 0x000fea000383ffff */
        .weak           $__internal_9_$__cuda_sm10x_tcgen05_guardrail_trap_col_being_dealloced_not_returned_by_alloc
        .type           $__internal_9_$__cuda_sm10x_tcgen05_guardrail_trap_col_being_dealloced_not_returned_by_alloc,@function
        .size           $__internal_9_$__cuda_sm10x_tcgen05_guardrail_trap_col_being_dealloced_not_returned_by_alloc,($__internal_10_$__cuda_sm10x_tcgen05_guardrail_trap_phase_invalid_during_alloc - $__internal_9_$__cuda_sm10x_tcgen05_guardrail_trap_col_being_dealloced_not_returned_by_alloc)
$__internal_9_$__cuda_sm10x_tcgen05_guardrail_trap_col_being_dealloced_not_returned_by_alloc:
[----:B------:R-:W-:Y:S05]  /*df60*/  BPT.TRAP 0x1 ;  /* 0x000000040000795c */ /* 0x000fea0000300000 */
[----:B------:R-:W-:-:S04]  /*df70*/  HFMA2 R3, -RZ, RZ, 0, 0 ;  /* 0x00000000ff037431 */ /* 0x000fc800000001ff */
[----:B------:R-:W-:Y:S05]  /*df80*/  RET.REL.NODEC R2 `(_ZN7cutlass13device_kernelINS_4gemm6kernel13GemmUniversalIN4cute5tupleIJiiiiEEENS1_10collective13CollectiveMmaINS1_35MainloopSm100TmaUmmaWarpSpecializedILi9ELi2ELi4ENS5_IJNS4_1CILi2EEESB_NSA_ILi1EEEEEEEENS5_IJNSA_ILi256EEENSA_ILi128EEENSA_ILi64EEEEEENS_6half_tENS5_IJlSC_lEEESJ_SK_NS4_8TiledMMAINS4_8MMA_AtomIJNS4_26SM100_MMA_F16BF16_2x1SM_SSISJ_SJ_fLi256ELi128ELNS4_4UMMA5MajorE0ELSP_0ELNSO_7ScaleInE0ELSQ_0EEEEEENS4_6LayoutINS5_IJSC_SC_SC_EEENS5_IJNSA_ILi0EEESV_SV_EEEEENS5_IJNS4_10UnderscoreESY_SY_EEEEENS4_28SM100_TMA_2SM_LOAD_MULTICASTENS4_14ComposedLayoutINS4_7SwizzleILi3ELi4ELi3EEENS4_18smem_ptr_flag_bitsILi16EEENST_INS5_IJNSA_ILi8EEESH_EEENS5_IJSH_SC_EEEEEEEvNS4_8identityENS4_18SM100_TMA_2SM_LOADES1B_vS1C_EENS_8epilogue10collective18CollectiveEpilogueINS1F_26Sm100NoSmemWarpSpecializedEJNS5_IJSG_SH_EEESJ_NS5_IJSC_llEEESJ_S1K_NS1F_6fusion15FusionCallbacksIS1I_NS1L_17LinearCombinationISJ_fSJ_fLNS_15FloatRoundStyleE2EEENS5_IJSG_SG_SH_EEES1J_JEEENS4_5SM1004TMEM4LOAD26SM100_TMEM_LOAD_16dp256b8xES17_S17_EEEvvEEEEvNT_6ParamsE) ;  /* 0xffffff20021c7950 */ /* 0x000fea0003c3ffff */
        .weak           $__internal_10_$__cuda_sm10x_tcgen05_guardrail_trap_phase_invalid_during_alloc
        .type           $__internal_10_$__cuda_sm10x_tcgen05_guardrail_trap_phase_invalid_during_alloc,@function
        .size           $__internal_10_$__cuda_sm10x_tcgen05_guardrail_trap_phase_invalid_during_alloc,($__internal_11_$__cuda_sm10x_tcgen05_guardrail_trap_unallocated_columns_being_dealloced - $__internal_10_$__cuda_sm10x_tcgen05_guardrail_trap_phase_invalid_during_alloc)
$__internal_10_$__cuda_sm10x_tcgen05_guardrail_trap_phase_invalid_during_alloc:
[----:B------:R-:W-:Y:S05]  /*df90*/  BPT.TRAP 0x1 ;  /* 0x000000040000795c */ /* 0x000fea0000300000 */
[----:B------:R-:W-:-:S04]  /*dfa0*/  MOV R5, 0x0 ;  /* 0x0000000000057802 */ /* 0x000fc80000000f00 */
[----:B------:R-:W-:Y:S05]  /*dfb0*/  RET.REL.NODEC R4 `(_ZN7cutlass13device_kernelINS_4gemm6kernel13GemmUniversalIN4cute5tupleIJiiiiEEENS1_10collective13CollectiveMmaINS1_35MainloopSm100TmaUmmaWarpSpecializedILi9ELi2ELi4ENS5_IJNS4_1CILi2EEESB_NSA_ILi1EEEEEEEENS5_IJNSA_ILi256EEENSA_ILi128EEENSA_ILi64EEEEEENS_6half_tENS5_IJlSC_lEEESJ_SK_NS4_8TiledMMAINS4_8MMA_AtomIJNS4_26SM100_MMA_F16BF16_2x1SM_SSISJ_SJ_fLi256ELi128ELNS4_4UMMA5MajorE0ELSP_0ELNSO_7ScaleInE0ELSQ_0EEEEEENS4_6LayoutINS5_IJSC_SC_SC_EEENS5_IJNSA_ILi0EEESV_SV_EEEEENS5_IJNS4_10UnderscoreESY_SY_EEEEENS4_28SM100_TMA_2SM_LOAD_MULTICASTENS4_14ComposedLayoutINS4_7SwizzleILi3ELi4ELi3EEENS4_18smem_ptr_flag_bitsILi16EEENST_INS5_IJNSA_ILi8EEESH_EEENS5_IJSH_SC_EEEEEEEvNS4_8identityENS4_18SM100_TMA_2SM_LOADES1B_vS1C_EENS_8epilogue10collective18CollectiveEpilogueINS1F_26Sm100NoSmemWarpSpecializedEJNS5_IJSG_SH_EEESJ_NS5_IJSC_llEEESJ_S1K_NS1F_6fusion15FusionCallbacksIS1I_NS1L_17LinearCombinationISJ_fSJ_fLNS_15FloatRoundStyleE2EEENS5_IJSG_SG_SH_EEES1J_JEEENS4_5SM1004TMEM4LOAD26SM100_TMEM_LOAD_16dp256b8xES17_S17_EEEvvEEEEvNT_6ParamsE) ;  /* 0xffffff2004107950 */ /* 0x000fea0003c3ffff */
        .weak           $__internal_11_$__cuda_sm10x_tcgen05_guardrail_trap_unallocated_columns_being_dealloced
        .type           $__internal_11_$__cuda_sm10x_tcgen05_guardrail_trap_unallocated_columns_being_dealloced,@function
        .size           $__internal_11_$__cuda_sm10x_tcgen05_guardrail_trap_unallocated_columns_being_dealloced,(.L_x_2132 - $__internal_11_$__cuda_sm10x_tcgen05_guardrail_trap_unallocated_columns_being_dealloced)
$__internal_11_$__cuda_sm10x_tcgen05_guardrail_trap_unallocated_columns_being_dealloced:
[----:B------:R-:W-:Y:S05]  /*dfc0*/  BPT.TRAP 0x1 ;  /* 0x000000040000795c */ /* 0x000fea0000300000 */
[----:B------:R-:W-:-:S04]  /*dfd0*/  HFMA2 R3, -RZ, RZ, 0, 0 ;  /* 0x00000000ff037431 */ /* 0x000fc800000001ff */
[----:B------:R-:W-:Y:S05]  /*dfe0*/  RET.REL.NODEC R2 `(_ZN7cutlass13device_kernelINS_4gemm6kernel13GemmUniversalIN4cute5tupleIJiiiiEEENS1_10collective13CollectiveMmaINS1_35MainloopSm100TmaUmmaWarpSpecializedILi9ELi2ELi4ENS5_IJNS4_1CILi2EEESB_NSA_ILi1EEEEEEEENS5_IJNSA_ILi256EEENSA_ILi128EEENSA_ILi64EEEEEENS_6half_tENS5_IJlSC_lEEESJ_SK_NS4_8TiledMMAINS4_8MMA_AtomIJNS4_26SM100_MMA_F16BF16_2x1SM_SSISJ_SJ_fLi256ELi128ELNS4_4UMMA5MajorE0ELSP_0ELNSO_7ScaleInE0ELSQ_0EEEEEENS4_6LayoutINS5_IJSC_SC_SC_EEENS5_IJNSA_ILi0EEESV_SV_EEEEENS5_IJNS4_10UnderscoreESY_SY_EEEEENS4_28SM100_TMA_2SM_LOAD_MULTICASTENS4_14ComposedLayoutINS4_7SwizzleILi3ELi4ELi3EEENS4_18smem_ptr_flag_bitsILi16EEENST_INS5_IJNSA_ILi8EEESH_EEENS5_IJSH_SC_EEEEEEEvNS4_8identityENS4_18SM100_TMA_2SM_LOADES1B_vS1C_EENS_8epilogue10collective18CollectiveEpilogueINS1F_26Sm100NoSmemWarpSpecializedEJNS5_IJSG_SH_EEESJ_NS5_IJSC_llEEESJ_S1K_NS1F_6fusion15FusionCallbacksIS1I_NS1L_17LinearCombinationISJ_fSJ_fLNS_15FloatRoundStyleE2EEENS5_IJSG_SG_SH_EEES1J_JEEENS4_5SM1004TMEM4LOAD26SM100_TMEM_LOAD_16dp256b8xES17_S17_EEEvvEEEEvNT_6ParamsE) ;  /* 0xffffff2002047950 */ /* 0x000fea0003c3ffff */
.L_x_1281:
        /* <DEDUP_REMOVED lines=9> */
.L_x_2132:


//--------------------- .text._ZN7cutlass13device_kernelINS_4gemm6kernel13GemmUniversalIN4cute5tupleIJiiiiEEENS1_10collective13CollectiveMmaINS1_35MainloopSm100TmaUmmaWarpSpecializedILi6ELi2ELi4ENS5_IJNS4_1CILi2EEESB_NSA_ILi1EEEEEEEENS5_IJNSA_ILi128EEESF_NSA_ILi64EEEEEENS_6half_tENS5_IJlSC_lEEESI_SJ_NS4_8TiledMMAINS4_8MMA_AtomIJNS4_20SM100_MMA_F16BF16_SSISI_SI_fLi128ELi128ELNS4_4UMMA5MajorE0ELSO_0ELNSN_7ScaleInE0ELSP_0EEEEEENS4_6LayoutINS5_IJSC_SC_SC_EEENS5_IJNSA_ILi0EEESU_SU_EEEEENS5_IJNS4_10UnderscoreESX_SX_EEEEENS4_23SM90_TMA_LOAD_MULTICASTENS4_14ComposedLayoutINS4_7SwizzleILi3ELi4ELi3EEENS4_18smem_ptr_flag_bitsILi16EEENSS_INS5_IJNSA_ILi8EEESG_EEENS5_IJSG_SC_EEEEEEEvNS4_8identityES10_S1A_vS1B_EENS_8epilogue10collective18CollectiveEpilogueINS1D_23Sm100TmaWarpSpecializedILi4ELi2ELi32ELb1ELb0EEEJSH_NS5_IJNSS_ISF_SC_EENSS_INSA_ILi32EEESC_EEEEESI_NS5_IJSC_llEEESI_S1M_NS1D_6fusion15FusionCallbacksIS1H_NS1N_17LinearCombinationISI_fSI_fLNS_15FloatRoundStyleE2EEESH_S1L_JEEENS4_5SM1004TMEM4LOAD26SM100_TMEM_LOAD_16dp256b4xENS4_13SM90_TMA_LOADENS11_IS13_S15_NSS_INS5_IJSG_S16_EEENS5_IJSC_SG_EEEEEEENS4_17SM75_U16x8_LDSM_TENS4_14SM90_TMA_STOREES21_NS4_17SM90_U16x8_STSM_TENS4_39AutoVectorizingCopyWithAssumedAlignmentILi128EEEEEEvvEEEEvNT_6ParamsE --------------------------
	.section	.text._ZN7cutlass13device_kernelINS_4gemm6kernel13GemmUniversalIN4cute5tupleIJiiiiEEENS1_10collective13CollectiveMmaINS1_35MainloopSm100TmaUmmaWarpSpecializedILi6ELi2ELi4ENS5_IJNS4_1CILi2EEESB_NSA_ILi1EEEEEEEENS5_IJNSA_ILi128EEESF_NSA_ILi64EEEEEENS_6half_tENS5_IJlSC_lEEESI_SJ_NS4_8TiledMMAINS4_8MMA_AtomIJNS4_20SM100_MMA_F16BF16_SSISI_SI_fLi128ELi128ELNS4_4UMMA5MajorE0ELSO_0ELNSN_7ScaleInE0ELSP_0EEEEEENS4_6LayoutINS5_IJSC_SC_SC_EEENS5_IJNSA_ILi0EEESU_SU_EEEEENS5_IJNS4_10UnderscoreESX_SX_EEEEENS4_23SM90_TMA_LOAD_MULTICASTENS4_14ComposedLayoutINS4_7SwizzleILi3ELi4ELi3EEENS4_18smem_ptr_flag_bitsILi16EEENSS_INS5_IJNSA_ILi8EEESG_EEENS5_IJSG_SC_EEEEEEEvNS4_8identityES10_S1A_vS1B_EENS_8epilogue10collective18CollectiveEpilogueINS1D_23Sm100TmaWarpSpecializedILi4ELi2ELi32ELb1ELb0EEEJSH_NS5_IJNSS_ISF_SC_EENSS_INSA_ILi32EEESC_EEEEESI_NS5_IJSC_llEEESI_S1M_NS1D_6fusion15FusionCallbacksIS1H_NS1N_17LinearCombinationISI_fSI_fLNS_15FloatRoundStyleE2EEESH_S1L_JEEENS4_5SM1004TMEM4LOAD26SM100_TMEM_LOAD_16dp256b4xENS4_13SM90_TMA_LOADENS11_IS13_S15_NSS_INS5_IJSG_S16_EEENS5_IJSC_SG_EEEEEEENS4_17SM75_U16x8_LDSM_TENS4_14SM90_TMA_STOREES21_NS4_17SM90_U16x8_STSM_TENS4_39AutoVectorizingCopyWithAssumedAlignmentILi128EEEEEEvvEEEEvNT_6ParamsE,"ax",@progbits
	.align	128
.text._ZN7cutlass13device_kernelINS_4gemm6kernel13GemmUniversalIN4cute5tupleIJiiiiEEENS1_10collective13CollectiveMmaINS1_35MainloopSm100TmaUmmaWarpSpecializedILi6ELi2ELi4ENS5_IJNS4_1CILi2EEESB_NSA_ILi1EEEEEEEENS5_IJNSA_ILi128EEESF_NSA_ILi64EEEEEENS_6half_tENS5_IJlSC_lEEESI_SJ_NS4_8TiledMMAINS4_8MMA_AtomIJNS4_20SM100_MMA_F16BF16_SSISI_SI_fLi128ELi128ELNS4_4UMMA5MajorE0ELSO_0ELNSN_7ScaleInE0ELSP_0EEEEEENS4_6LayoutINS5_IJSC_SC_SC_EEENS5_IJNSA_ILi0EEESU_SU_EEEEENS5_IJNS4_10UnderscoreESX_SX_EEEEENS4_23SM90_TMA_LOAD_MULTICASTENS4_14ComposedLayoutINS4_7SwizzleILi3ELi4ELi3EEENS4_18smem_ptr_flag_bitsILi16EEENSS_INS5_IJNSA_ILi8EEESG_EEENS5_IJSG_SC_EEEEEEEvNS4_8identityES10_S1A_vS1B_EENS_8epilogue10collective18CollectiveEpilogueINS1D_23Sm100TmaWarpSpecializedILi4ELi2ELi32ELb1ELb0EEEJSH_NS5_IJNSS_ISF_SC_EENSS_INSA_ILi32EEESC_EEEEESI_NS5_IJSC_llEEESI_S1M_NS1D_6fusion15FusionCallbacksIS1H_NS1N_17LinearCombinationISI_fSI_fLNS_15FloatRoundStyleE2EEESH_S1L_JEEENS4_5SM1004TMEM4LOAD26SM100_TMEM_LOAD_16dp256b4xENS4_13SM90_TMA_LOADENS11_IS13_S15_NSS_INS5_IJSG_S16_EEENS5_IJSC_SG_EEEEEEENS4_17SM75_U16x8_LDSM_TENS4_14SM90_TMA_STOREES21_NS4_17SM90_U16x8_STSM_TENS4_39AutoVectorizingCopyWithAssumedAlignmentILi128EEEEEEvvEEEEvNT_6ParamsE:
        .type           _ZN7cutlass13device_kernelINS_4gemm6kernel13GemmUniversalIN4cute5tupleIJiiiiEEENS1_10collective13CollectiveMmaINS1_35MainloopSm100TmaUmmaWarpSpecializedILi6ELi2ELi4ENS5_IJNS4_1CILi2EEESB_NSA_ILi1EEEEEEEENS5_IJNSA_ILi128EEESF_NSA_ILi64EEEEEENS_6half_tENS5_IJlSC_lEEESI_SJ_NS4_8TiledMMAINS4_8MMA_AtomIJNS4_20SM100_MMA_F16BF16_SSISI_SI_fLi128ELi128ELNS4_4UMMA5MajorE0ELSO_0ELNSN_7ScaleInE0ELSP_0EEEEEENS4_6LayoutINS5_IJSC_SC_SC_EEENS5_IJNSA_ILi0EEESU_SU_EEEEENS5_IJNS4_10UnderscoreESX_SX_EEEEENS4_23SM90_TMA_LOAD_MULTICASTENS4_14ComposedLayoutINS4_7SwizzleILi3ELi4ELi3EEENS4_18smem_ptr_flag_bitsILi16EEENSS_INS5_IJNSA_ILi8EEESG_EEENS5_IJSG_SC_EEEEEEEvNS4_8identityES10_S1A_vS1B_EENS_8epilogue10collective18CollectiveEpilogueINS1D_23Sm100TmaWarpSpecializedILi4ELi2ELi32ELb1ELb0EEEJSH_NS5_IJNSS_ISF_SC_EENSS_INSA_ILi32EEESC_EEEEESI_NS5_IJSC_llEEESI_S1M_NS1D_6fusion15FusionCallbacksIS1H_NS1N_17LinearCombinationISI_fSI_fLNS_15FloatRoundStyleE2EEESH_S1L_JEEENS4_5SM1004TMEM4LOAD26SM100_TMEM_LOAD_16dp256b4xENS4_13SM90_TMA_LOADENS11_IS13_S15_NSS_INS5_IJSG_S16_EEENS5_IJSC_SG_EEEEEEENS4_17SM75_U16x8_LDSM_TENS4_14SM90_TMA_STOREES21_NS4_17SM90_U16x8_STSM_TENS4_39AutoVectorizingCopyWithAssumedAlignmentILi128EEEEEEvvEEEEvNT_6ParamsE,@function
        .size           _ZN7cutlass13device_kernelINS_4gemm6kernel13GemmUniversalIN4cute5tupleIJiiiiEEENS1_10collective13CollectiveMmaINS1_35MainloopSm100TmaUmmaWarpSpecializedILi6ELi2ELi4ENS5_IJNS4_1CILi2EEESB_NSA_ILi1EEEEEEEENS5_IJNSA_ILi128EEESF_NSA_ILi64EEEEEENS_6half_tENS5_IJlSC_lEEESI_SJ_NS4_8TiledMMAINS4_8MMA_AtomIJNS4_20SM100_MMA_F16BF16_SSISI_SI_fLi128ELi128ELNS4_4UMMA5MajorE0ELSO_0ELNSN_7ScaleInE0ELSP_0EEEEEENS4_6LayoutINS5_IJSC_SC_SC_EEENS5_IJNSA_ILi0EEESU_SU_EEEEENS5_IJNS4_10UnderscoreESX_SX_EEEEENS4_23SM90_TMA_LOAD_MULTICASTENS4_14ComposedLayoutINS4_7SwizzleILi3ELi4ELi3EEENS4_18smem_ptr_flag_bitsILi16EEENSS_INS5_IJNSA_ILi8EEESG_EEENS5_IJSG_SC_EEEEEEEvNS4_8identityES10_S1A_vS1B_EENS_8epilogue10collective18CollectiveEpilogueINS1D_23Sm100TmaWarpSpecializedILi4ELi2ELi32ELb1ELb0EEEJSH_NS5_IJNSS_ISF_SC_EENSS_INSA_ILi32EEESC_EEEEESI_NS5_IJSC_llEEESI_S1M_NS1D_6fusion15FusionCallbacksIS1H_NS1N_17LinearCombinationISI_fSI_fLNS_15FloatRoundStyleE2EEESH_S1L_JEEENS4_5SM1004TMEM4LOAD26SM100_TMEM_LOAD_16dp256b4xENS4_13SM90_TMA_LOADENS11_IS13_S15_NSS_INS5_IJSG_S16_EEENS5_IJSC_SG_EEEEEEENS4_17SM75_U16x8_LDSM_TENS4_14SM90_TMA_STOREES21_NS4_17SM90_U16x8_STSM_TENS4_39AutoVectorizingCopyWithAssumedAlignmentILi128EEEEEEvvEEEEvNT_6ParamsE,(.L_x_2136 - _ZN7cutlass13device_kernelINS_4gemm6kernel13GemmUniversalIN4cute5tupleIJiiiiEEENS1_10collective13CollectiveMmaINS1_35MainloopSm100TmaUmmaWarpSpecializedILi6ELi2ELi4ENS5_IJNS4_1CILi2EEESB_NSA_ILi1EEEEEEEENS5_IJNSA_ILi128EEESF_NSA_ILi64EEEEEENS_6half_tENS5_IJlSC_lEEESI_SJ_NS4_8TiledMMAINS4_8MMA_AtomIJNS4_20SM100_MMA_F16BF16_SSISI_SI_fLi128ELi128ELNS4_4UMMA5MajorE0ELSO_0ELNSN_7ScaleInE0ELSP_0EEEEEENS4_6LayoutINS5_IJSC_SC_SC_EEENS5_IJNSA_ILi0EEESU_SU_EEEEENS5_IJNS4_10UnderscoreESX_SX_EEEEENS4_23SM90_TMA_LOAD_MULTICASTENS4_14ComposedLayoutINS4_7SwizzleILi3ELi4ELi3EEENS4_18smem_ptr_flag_bitsILi16EEENSS_INS5_IJNSA_ILi8EEESG_EEENS5_IJSG_SC_EEEEEEEvNS4_8identityES10_S1A_vS1B_EENS_8epilogue10collective18CollectiveEpilogueINS1D_23Sm100TmaWarpSpecializedILi4ELi2ELi32ELb1ELb0EEEJSH_NS5_IJNSS_ISF_SC_EENSS_INSA_ILi32EEESC_EEEEESI_NS5_IJSC_llEEESI_S1M_NS1D_6fusion15FusionCallbacksIS1H_NS1N_17LinearCombinationISI_fSI_fLNS_15FloatRoundStyleE2EEESH_S1L_JEEENS4_5SM1004TMEM4LOAD26SM100_TMEM_LOAD_16dp256b4xENS4_13SM90_TMA_LOADENS11_IS13_S15_NSS_INS5_IJSG_S16_EEENS5_IJSC_SG_EEEEEEENS4_17SM75_U16x8_LDSM_TENS4_14SM90_TMA_STOREES21_NS4_17SM90_U16x8_STSM_TENS4_39AutoVectorizingCopyWithAssumedAlignmentILi128EEEEEEvvEEEEvNT_6ParamsE)
        .other          _ZN7cutlass13device_kernelINS_4gemm6kernel13GemmUniversalIN4cute5tupleIJiiiiEEENS1_10collective13CollectiveMmaINS1_35MainloopSm100TmaUmmaWarpSpecializedILi6ELi2ELi4ENS5_IJNS4_1CILi2EEESB_NSA_ILi1EEEEEEEENS5_IJNSA_ILi128EEESF_NSA_ILi64EEEEEENS_6half_tENS5_IJlSC_lEEESI_SJ_NS4_8TiledMMAINS4_8MMA_AtomIJNS4_20SM100_MMA_F16BF16_SSISI_SI_fLi128ELi128ELNS4_4UMMA5MajorE0ELSO_0ELNSN_7ScaleInE0ELSP_0EEEEEENS4_6LayoutINS5_IJSC_SC_SC_EEENS5_IJNSA_ILi0EEESU_SU_EEEEENS5_IJNS4_10UnderscoreESX_SX_EEEEENS4_23SM90_TMA_LOAD_MULTICASTENS4_14ComposedLayoutINS4_7SwizzleILi3ELi4ELi3EEENS4_18smem_ptr_flag_bitsILi16EEENSS_INS5_IJNSA_ILi8EEESG_EEENS5_IJSG_SC_EEEEEEEvNS4_8identityES10_S1A_vS1B_EENS_8epilogue10collective18CollectiveEpilogueINS1D_23Sm100TmaWarpSpecializedILi4ELi2ELi32ELb1ELb0EEEJSH_NS5_IJNSS_ISF_SC_EENSS_INSA_ILi32EEESC_EEEEESI_NS5_IJSC_llEEESI_S1M_NS1D_6fusion15FusionCallbacksIS1H_NS1N_17LinearCombinationISI_fSI_fLNS_15FloatRoundStyleE2EEESH_S1L_JEEENS4_5SM1004TMEM4LOAD26SM100_TMEM_LOAD_16dp256b4xENS4_13SM90_TMA_LOADENS11_IS13_S15_NSS_INS5_IJSG_S16_EEENS5_IJSC_SG_EEEEEEENS4_17SM75_U16x8_LDSM_TENS4_14SM90_TMA_STOREES21_NS4_17SM90_U16x8_STSM_TENS4_39AutoVectorizingCopyWithAssumedAlignmentILi128EEEEEEvvEEEEvNT_6ParamsE,@"STO_CUDA_ENTRY STV_DEFAULT"
_ZN7cutlass13device_kernelINS_4gemm6kernel13GemmUniversalIN4cute5tupleIJiiiiEEENS1_10collective13CollectiveMmaINS1_35MainloopSm100TmaUmmaWarpSpecializedILi6ELi2ELi4ENS5_IJNS4_1CILi2EEESB_NSA_ILi1EEEEEEEENS5_IJNSA_ILi128EEESF_NSA_ILi64EEEEEENS_6half_tENS5_IJlSC_lEEESI_SJ_NS4_8TiledMMAINS4_8MMA_AtomIJNS4_20SM100_MMA_F16BF16_SSISI_SI_fLi128ELi128ELNS4_4UMMA5MajorE0ELSO_0ELNSN_7ScaleInE0ELSP_0EEEEEENS4_6LayoutINS5_IJSC_SC_SC_EEENS5_IJNSA_ILi0EEESU_SU_EEEEENS5_IJNS4_10UnderscoreESX_SX_EEEEENS4_23SM90_TMA_LOAD_MULTICASTENS4_14ComposedLayoutINS4_7SwizzleILi3ELi4ELi3EEENS4_18smem_ptr_flag_bitsILi16EEENSS_INS5_IJNSA_ILi8EEESG_EEENS5_IJSG_SC_EEEEEEEvNS4_8identityES10_S1A_vS1B_EENS_8epilogue10collective18CollectiveEpilogueINS1D_23Sm100TmaWarpSpecializedILi4ELi2ELi32ELb1ELb0EEEJSH_NS5_IJNSS_ISF_SC_EENSS_INSA_ILi32EEESC_EEEEESI_NS5_IJSC_llEEESI_S1M_NS1D_6fusion15FusionCallbacksIS1H_NS1N_17LinearCombinationISI_fSI_fLNS_15FloatRoundStyleE2EEESH_S1L_JEEENS4_5SM1004TMEM4LOAD26SM100_TMEM_LOAD_16dp256b4xENS4_13SM90_TMA_LOADENS11_IS13_S15_NSS_INS5_IJSG_S16_EEENS5_IJSC_SG_EEEEEEENS4_17SM75_U16x8_LDSM_TENS4_14SM90_TMA_STOREES21_NS4_17SM90_U16x8_STSM_TENS4_39AutoVectorizingCopyWithAssumedAlignmentILi128EEEEEEvvEEEEvNT_6ParamsE:
[----:B------:R-:W1:Y:S01]  /*0000*/  LDC R1, c[0x0][0x37c] ;  /* 0x0000df00ff017b82 */ /* 0x000e620000000800 */
[----:B------:R-:W2:Y:S01]  /*0010*/  S2R R89, SR_TID.X ;  /* 0x0000000000597919 */ /* 0x000ea20000002100 */
[----:B------:R-:W3:Y:S01]  /*0020*/  LDCU.64 UR8, c[0x0][0x890] ;  /* 0x00011200ff0877ac */ /* 0x000ee20008000a00 */
[----:B------:R-:W-:Y:S02]  /*0030*/  PRMT R77, RZ, 0x7610, R77 ;  /* 0x00007610ff4d7816 */ /* 0x000fe4000000004d */
[----:B------:R-:W-:Y:S01]  /*0040*/  ELECT P3, URZ, PT ;  /* 0x0000000000ff782f */ /* 0x000fe20003860000 */
[----:B---3--:R-:W-:-:S04]  /*0050*/  UISETP.NE.U32.AND UP0, UPT, UR8, URZ, UPT ;  /* 0x000000ff0800728c */ /* 0x008fc8000bf05070 */
[----:B------:R-:W-:Y:S01]  /*0060*/  UISETP.NE.AND.EX UP0, UPT, UR9, URZ, UPT, UP0 ;  /* 0x000000ff0900728c */ /* 0x000fe2000bf05300 */
[----:B--2---:R-:W-:-:S05]  /*0070*/  SHF.R.U32.HI R78, RZ, 0x5, R89 ;  /* 0x00000005ff4e7819 */ /* 0x004fca0000011659 */
[----:B------:R-:W2:Y:S02]  /*0080*/  SHFL.IDX PT, R0, R78, RZ, 0x1f ;  /* 0x00001fff4e007589 */ /* 0x000ea400000e0000 */
[----:B--2---:R-:W-:Y:S01]  /*0090*/  R2UR UR25, R0 ;  /* 0x00000000001972ca */ /* 0x004fe200000e0000 */
[----:B-1----:R-:W-:-:S14]  /*00a0*/  BRA.U UP0, `(.L_x_1282) ;  /* 0x0000000100307547 */ /* 0x002fdc000b800000 */
[----:B------:R-:W1:Y:S02]  /*00b0*/  LDCU.64 UR4, c[0x0][0x888] ;  /* 0x00011100ff0477ac */ /* 0x000e640008000a00 */
[----:B-1----:R-:W-:-:S04]  /*00c0*/  UISETP.NE.U32.AND UP0, UPT, UR4, URZ, UPT ;  /* 0x000000ff0400728c */ /* 0x002fc8000bf05070 */
[----:B------:R-:W-:-:S09]  /*00d0*/  UISETP.NE.AND.EX UP0, UPT, UR5, URZ, UPT, UP0 ;  /* 0x000000ff0500728c */ /* 0x000fd2000bf05300 */
[----:B------:R-:W-:Y:S05]  /*00e0*/  BRA.U !UP0, `(.L_x_1283) ;  /* 0x0000000108147547 */ /* 0x000fea000b800000 */
[----:B------:R-:W1:Y:S01]  /*00f0*/  LDC.64 R2, c[0x0][0x888] ;  /* 0x00022200ff027b82 */ /* 0x000e620000000a00 */
[----:B------:R-:W1:Y:S02]  /*0100*/  LDCU.64 UR4, c[0x0][0x358] ;  /* 0x00006b00ff0477ac */ /* 0x000e640008000a00 */
[----:B-1----:R1:W5:Y:S01]  /*0110*/  LDG.E R45, desc[UR4][R2.64] ;  /* 0x00000004022d7981 */ /* 0x002362000c1e1900 */
[----:B------:R-:W-:Y:S01]  /*0120*/  HFMA2 R77, -RZ, RZ, 0, 5.9604644775390625e-08 ;  /* 0x00000001ff4d7431 */ /* 0x000fe200000001ff */
[----:B------:R-:W-:Y:S05]  /*0130*/  BRA `(.L_x_1282) ;  /* 0x00000000000c7947 */ /* 0x000fea0003800000 */
.L_x_1283:
[----:B------:R-:W1:Y:S01]  /*0140*/  LDCU UR4, c[0x0][0x880] ;  /* 0x00011000ff0477ac */ /* 0x000e620008000800 */
[----:B------:R-:W-:Y:S01]  /*0150*/  HFMA2 R77, -RZ, RZ, 0, 5.9604644775390625e-08 ;  /* 0x00000001ff4d7431 */ /* 0x000fe200000001ff */
[----:B-1----:R-:W-:-:S07]  /*0160*/  MOV R45, UR4 ;  /* 0x00000004002d7c02 */ /* 0x002fce0008000f00 */
.L_x_1282:
        /* <DEDUP_REMOVED lines=8> */
[----:B------:R-:W2:Y:S01]  /*01f0*/  LDC.64 R42, c[0x0][0x8a8] ;  /* 0x00022a00ff2a7b82 */ /* 0x000ea20000000a00 */
[----:B------:R-:W2:Y:S02]  /*0200*/  LDCU.64 UR4, c[0x0][0x358] ;  /* 0x00006b00ff0477ac */ /* 0x000ea40008000a00 */
[----:B--2---:R2:W5:Y:S01]  /*0210*/  LDG.E R42, desc[UR4][R42.64] ;  /* 0x000000042a2a7981 */ /* 0x004562000c1e1900 */
[----:B------:R-:W-:Y:S05]  /*0220*/  BRA `(.L_x_1284) ;  /* 0x0000000000087947 */ /* 0x000fea0003800000 */
.L_x_1285:
[----:B------:R-:W2:Y:S02]  /*0230*/  LDCU UR4, c[0x0][0x8a0] ;  /* 0x00011400ff0477ac */ /* 0x000ea40008000800 */
[----:B--2---:R-:W-:Y:S02]  /*0240*/  MOV R42, UR4 ;  /* 0x00000004002a7c02 */ /* 0x004fe40008000f00 */
.L_x_1284:
[----:B------:R-:W-:Y:S01]  /*0250*/  IMAD.U32 R0, RZ, RZ, UR25 ;  /* 0x00000019ff007e24 */ /* 0x000fe2000f8e00ff */
[----:B------:R-:W-:Y:S04]  /*0260*/  BSSY.RECONVERGENT B0, `(.L_x_1286) ;  /* 0x000000c000007945 */ /* 0x000fe80003800200 */
[C---:B------:R-:W-:Y:S02]  /*0270*/  ISETP.NE.OR P1, PT, R0.reuse, 0x1, !P3 ;  /* 0x000000010000780c */ /* 0x040fe40005f25670 */
[----:B------:R-:W-:-:S11]  /*0280*/  ISETP.NE.OR P0, PT, R0, 0x3, !P3 ;  /* 0x000000030000780c */ /* 0x000fd60005f05670 */
[----:B------:R-:W-:Y:S05]  /*0290*/  @P1 BRA `(.L_x_1287) ;  /* 0x0000000000201947 */ /* 0x000fea0003800000 */
[----:B------:R-:W3:Y:S02]  /*02a0*/  LDCU.64 UR4, c[0x0][0x348] ;  /* 0x00006900ff0477ac */ /* 0x000ee40008000a00 */
[----:B---3--:R-:W-:Y:S02]  /*02b0*/  UIADD3 UR6, UP1, UPT, UR4, 0x80, URZ ;  /* 0x0000008004067890 */ /* 0x008fe4000ff3e0ff */
[----:B------:R-:W-:Y:S02]  /*02c0*/  UIADD3 UR4, UP0, UPT, UR4, 0x180, URZ ;  /* 0x0000018004047890 */ /* 0x000fe4000ff1e0ff */
[----:B------:R-:W-:Y:S02]  /*02d0*/  UIADD3.X UR7, UPT, UPT, URZ, UR5, URZ, UP1, !UPT ;  /* 0x00000005ff077290 */ /* 0x000fe40008ffe4ff */
[----:B------:R-:W-:-:S07]  /*02e0*/  UIADD3.X UR5, UPT, UPT, URZ, UR5, URZ, UP0, !UPT ;  /* 0x00000005ff057290 */ /* 0x000fce00087fe4ff */
[----:B------:R3:W-:Y:S02]  /*02f0*/  UTMACCTL.PF [UR6] ;  /* 0x00000000060079b9 */ /* 0x0007e40008040000 */
[----:B------:R3:W-:Y:S02]  /*0300*/  UTMACCTL.PF [UR4] ;  /* 0x00000000040079b9 */ /* 0x0007e40008040000 */
[----:B---3--:R-:W-:Y:S01]  /*0310*/  NOP ;  /* 0x0000000000007918 */ /* 0x008fe20000000000 */
.L_x_1287:
[----:B------:R-:W-:Y:S05]  /*0320*/  BSYNC.RECONVERGENT B0 ;  /* 0x0000000000007941 */ /* 0x000fea0003800200 */
.L_x_1286:
[----:B------:R-:W-:Y:S04]  /*0330*/  BSSY.RECONVERGENT B0, `(.L_x_1288) ;  /* 0x000000a000007945 */ /* 0x000fe80003800200 */
        /* <DEDUP_REMOVED lines=9> */
.L_x_1289:
[----:B------:R-:W-:Y:S05]  /*03d0*/  BSYNC.RECONVERGENT B0 ;  /* 0x0000000000007941 */ /* 0x000fea0003800200 */
.L_x_1288:
[----:B------:R-:W3:Y:S01]  /*03e0*/  LDCU.64 UR4, c[0x0][0x888] ;  /* 0x00011100ff0477ac */ /* 0x000ee20008000a00 */
[----:B------:R-:W-:Y:S02]  /*03f0*/  UISETP.EQ.U32.AND UP1, UPT, UR8, URZ, UPT ;  /* 0x000000ff0800728c */ /* 0x000fe4000bf22070 */
[----:B------:R-:W-:Y:S02]  /*0400*/  UPLOP3.LUT UP3, UPT, UPT, UPT, UPT, 0x80, 0x8 ;  /* 0x000000000008789c */ /* 0x000fe40003f6f070 */
[----:B---3--:R-:W-:-:S04]  /*0410*/  UISETP.NE.U32.AND UP0, UPT, UR4, URZ, UPT ;  /* 0x000000ff0400728c */ /* 0x008fc8000bf05070 */
[----:B------:R-:W-:-:S04]  /*0420*/  UISETP.NE.AND.EX UP0, UPT, UR5, URZ, UPT, UP0 ;  /* 0x000000ff0500728c */ /* 0x000fc8000bf05300 */
[----:B------:R-:W-:-:S04]  /*0430*/  UISETP.EQ.OR.EX UP2, UPT, UR9, URZ, !UP0, UP1 ;  /* 0x000000ff0900728c */ /* 0x000fc8000c742710 */
[----:B------:R-:W-:-:S06]  /*0440*/  UP2UR UR4, UPR, URZ, 0x4 ;  /* 0x00000004ff047883 */ /* 0x000fcc0008000000 */
[----:B------:R-:W-:Y:S01]  /*0450*/  MOV R80, UR4 ;  /* 0x0000000400507c02 */ /* 0x000fe20008000f00 */
[----:B------:R-:W-:Y:S06]  /*0460*/  BRA.U !UP2, `(.L_x_1290) ;  /* 0x000000010a207547 */ /* 0x000fec000b800000 */
[----:B------:R-:W-:Y:S01]  /*0470*/  UISETP.NE.U32.AND UP1, UPT, UR8, URZ, UPT ;  /* 0x000000ff0800728c */ /* 0x000fe2000bf25070 */
[----:B-----5:R-:W-:Y:S01]  /*0480*/  FSETP.NEU.AND P0, PT, R45, RZ, PT ;  /* 0x000000ff2d00720b */ /* 0x020fe20003f0d000 */
[----:B------:R-:W-:Y:S02]  /*0490*/  USEL UR4, URZ, 0xffffffff, UP0 ;  /* 0xffffffffff047887 */ /* 0x000fe40008000000 */
[----:B------:R-:W-:-:S10]  /*04a0*/  UISETP.NE.AND.EX UP1, UPT, UR9, URZ, UPT, UP1 ;  /* 0x000000ff0900728c */ /* 0x000fd4000bf25310 */
[----:B------:R-:W-:Y:S01]  /*04b0*/  VOTEU.ANY UP0, P0 ;  /* 0x0000000000ff7886 */ /* 0x000fe20000000100 */
[----:B------:R-:W-:-:S04]  /*04c0*/  @!UP1 USEL UR4, URZ, 0xffffffff, UP0 ;  /* 0xffffffffff049887 */ /* 0x000fc80008000000 */
[----:B------:R-:W-:-:S04]  /*04d0*/  ULOP3.LUT UR4, UR4, 0x1, URZ, 0xc0, !UPT ;  /* 0x0000000104047892 */ /* 0x000fc8000f8ec0ff */
[----:B------:R-:W-:-:S11]  /*04e0*/  UISETP.NE.U32.AND UP3, UPT, UR4, 0x1, UPT ;  /* 0x000000010400788c */ /* 0x000fd6000bf65070 */
.L_x_1290:
[----:B-1----:R-:W1:Y:S01]  /*04f0*/  SHFL.IDX PT, R2, R78, RZ, 0x1f ;  /* 0x00001fff4e027589 */ /* 0x002e6200000e0000 */
        /* <DEDUP_REMOVED lines=17> */
[----:B-1----:R1:W3:Y:S01]  /*0610*/  SYNCS.EXCH.64 URZ, [UR4], UR8 ;  /* 0x0000000804ff75b2 */ /* 0x0022e20008000100 */
        /* <DEDUP_REMOVED lines=12> */
.L_x_1291:
        /* <DEDUP_REMOVED lines=26> */
.L_x_1292:
        /* <DEDUP_REMOVED lines=16> */
.L_x_1293:
[----:B------:R-:W2:Y:S01]  /*0980*/  SHFL.IDX PT, R2, R78, RZ, 0x1f ;  /* 0x00001fff4e027589 */ /* 0x000ea200000e0000 */
[----:B------:R-:W-:Y:S01]  /*0990*/  NOP ;  /* 0x0000000000007918 */ /* 0x000fe20000000000 */
[----:B--2---:R-:W-:-:S13]  /*09a0*/  ISETP.NE.AND P0, PT, R2, 0x4, PT ;  /* 0x000000040200780c */ /* 0x004fda0003f05270 */
[----:B------:R-:W-:Y:S05]  /*09b0*/  @P0 BRA `(.L_x_1294) ;  /* 0x00000000004c0947 */ /* 0x000fea0003800000 */
[----:B-1----:R-:W1:Y:S01]  /*09c0*/  S2UR UR6, SR_CgaCtaId ;  /* 0x00000000000679c3 */ /* 0x002e620000008800 */
[----:B------:R-:W-:Y:S01]  /*09d0*/  UMOV UR4, 0x3a0 ;  /* 0x000003a000047882 */ /* 0x000fe20000000000 */
[----:B------:R-:W-:Y:S01]  /*09e0*/  UMOV UR5, 0x400 ;  /* 0x0000040000057882 */ /* 0x000fe20000000000 */
[----:B------:R-:W-:Y:S01]  /*09f0*/  USEL UR4, UR4, 0x320, UP3 ;  /* 0x0000032004047887 */ /* 0x000fe20009800000 */
[----:B------:R-:W-:Y:S01]  /*0a00*/  UMOV UR8, 0x1 ;  /* 0x0000000100087882 */ /* 0x000fe20000000000 */
[----:B------:R-:W-:Y:S01]  /*0a10*/  ELECT P0, URZ, PT ;  /* 0x0000000000ff782f */ /* 0x000fe20003800000 */
[----:B------:R-:W-:-:S04]  /*0a20*/  UIADD3 UR8, UPT, UPT, -UR8, 0x100000, URZ ;  /* 0x0010000008087890 */ /* 0x000fc8000fffe1ff */
[----:B------:R-:W-:Y:S02]  /*0a30*/  USHF.L.U32 UR9, UR8, 0xb, URZ ;  /* 0x0000000b08097899 */ /* 0x000fe400080006ff */
[----:B------:R-:W-:Y:S02]  /*0a40*/  USHF.L.U32 UR8, UR8, 0x1, URZ ;  /* 0x0000000108087899 */ /* 0x000fe400080006ff */
[----:B-1----:R-:W-:Y:S02]  /*0a50*/  ULEA UR6, UR6, UR5, 0x18 ;  /* 0x0000000506067291 */ /* 0x002fe4000f8ec0ff */
[----:B------:R-:W-:-:S04]  /*0a60*/  UIADD3 UR4, UPT, UPT, -UR4, 0x100000, URZ ;  /* 0x0010000004047890 */ /* 0x000fc8000fffe1ff */
[----:B------:R-:W-:Y:S02]  /*0a70*/  USHF.L.U32 UR5, UR4, 0xb, URZ ;  /* 0x0000000b04057899 */ /* 0x000fe400080006ff */
[----:B------:R-:W-:Y:S01]  /*0a80*/  USHF.L.U32 UR4, UR4, 0x1, URZ ;  /* 0x0000000104047899 */ /* 0x000fe200080006ff */
[----:B------:R-:W1:Y:S03]  /*0a90*/  FENCE.VIEW.ASYNC.S ;  /* 0x00000000000073c6 */ /* 0x000e660000000000 */
[----:B-1----:R2:W1:Y:S08]  /*0aa0*/  SYNCS.EXCH.64 URZ, [UR6+0xb0], UR8 ;  /* 0x0000b00806ff75b2 */ /* 0x0024700008000100 */
[----:B------:R2:W1:Y:S01]  /*0ab0*/  SYNCS.EXCH.64 URZ, [UR6+0xc0], UR4 ;  /* 0x0000c00406ff75b2 */ /* 0x0004620008000100 */
[----:B------:R2:W1:Y:S01]  /*0ac0*/  SYNCS.EXCH.64 URZ, [UR6+0xb8], UR8 ;  /* 0x0000b80806ff75b2 */ /* 0x0004620008000100 */
[----:B------:R2:W1:Y:S02]  /*0ad0*/  SYNCS.EXCH.64 URZ, [UR6+0xc8], UR4 ;  /* 0x0000c80406ff75b2 */ /* 0x0004640008000100 */
[----:B--2---:R-:W-:Y:S01]  /*0ae0*/  NOP ;  /* 0x0000000000007918 */ /* 0x004fe20000000000 */
.L_x_1294:
        /* <DEDUP_REMOVED lines=26> */
.L_x_1295:
        /* <DEDUP_REMOVED lines=18> */
.L_x_1296:
[----:B-1----:R-:W1:Y:S01]  /*0db0*/  LDCU UR4, c[0x0][0x36c] ;  /* 0x00006d80ff0477ac */ /* 0x002e620008000800 */
[----:B------:R-:W-:Y:S01]  /*0dc0*/  ISETP.NE.OR P3, PT, R0, 0x2, !P3 ;  /* 0x000000020000780c */ /* 0x000fe20005f65670 */
[----:B------:R-:W-:Y:S01]  /*0dd0*/  NOP ;  /* 0x0000000000007918 */ /* 0x000fe20000000000 */
[----:B------:R-:W-:Y:S01]  /*0de0*/  LOP3.LUT R0, R89, 0x1f, RZ, 0xc0, !PT ;  /* 0x0000001f59007812 */ /* 0x000fe200078ec0ff */
[----:B------:R-:W-:Y:S02]  /*0df0*/  UISETP.NE.AND UP4, UPT, UR25, URZ, UPT ;  /* 0x000000ff1900728c */ /* 0x000fe4000bf85270 */
[----:B-1----:R-:W-:-:S09]  /*0e00*/  UISETP.EQ.U32.AND UP5, UPT, UR4, 0x1, UPT ;  /* 0x000000010400788c */ /* 0x002fd2000bfa2070 */
[----:B------:R-:W-:Y:S05]  /*0e10*/  BRA.U !UP5, `(.L_x_1297) ;  /* 0x000000010d087547 */ /* 0x000fea000b800000 */
[----:B--234-:R-:W-:Y:S01]  /*0e20*/  UCGABAR_ARV ;  /* 0x00000000000079c7 */ /* 0x01cfe20008000000 */
[----:B------:R-:W-:Y:S05]  /*0e30*/  BRA `(.L_x_1298) ;  /* 0x0000000000047947 */ /* 0x000fea0003800000 */
.L_x_1297:
[----:B--234-:R-:W-:Y:S01]  /*0e40*/  NOP ;  /* 0x0000000000007918 */ /* 0x01cfe20000000000 */
.L_x_1298:
[----:B------:R-:W1:Y:S01]  /*0e50*/  S2UR UR29, SR_CTAID.Y ;  /* 0x00000000001d79c3 */ /* 0x000e620000002600 */
        /* <DEDUP_REMOVED lines=8> */
[----:B------:R-:W4:Y:S01]  /*0ee0*/  S2UR UR20, SR_CTAID.X ;  /* 0x00000000001479c3 */ /* 0x000f220000002500 */
[----:B------:R-:W-:-:S05]  /*0ef0*/  CS2R.32 R79, SR_CgaSize ;  /* 0x00000000004f7805 */ /* 0x000fca0000008a00 */
[----:B------:R-:W-:-:S05]  /*0f00*/  IMAD R79, R79, -0xa0, RZ ;  /* 0xffffff604f4f7824 */ /* 0x000fca00078e02ff */
[----:B------:R-:W-:-:S14]  /*0f10*/  R2UR UR7, R79 ;  /* 0x000000004f0772ca */ /* 0x000fdc00000e0000 */
[----:B------:R-:W3:Y:S01]  /*0f20*/  LDCU UR7, c[0x0][UR7+0x2a4] ;  /* 0x00005480070777ac */ /* 0x000ee20008000800 */
[----:B------:R-:W-:-:S05]  /*0f30*/  CS2R.32 R79, SR_CgaSize ;  /* 0x00000000004f7805 */ /* 0x000fca0000008a00 */
[----:B------:R-:W-:-:S05]  /*0f40*/  IMAD R79, R79, -0xa0, RZ ;  /* 0xffffff604f4f7824 */ /* 0x000fca00078e02ff */
[----:B------:R-:W-:-:S14]  /*0f50*/  R2UR UR63, R79 ;  /* 0x000000004f3f72ca */ /* 0x000fdc00000e0000 */
[----:B------:R-:W3:Y:S01]  /*0f60*/  LDCU UR63, c[0x0][UR63+0x2a0] ;  /* 0x000054003f3f77ac */ /* 0x000ee20008000800 */
[----:B------:R-:W-:Y:S02]  /*0f70*/  ULOP3.LUT UR46, UR47, 0x1, URZ, 0xc0, !UPT ;  /* 0x000000012f2e7892 */ /* 0x000fe4000f8ec0ff */
[----:B------:R-:W-:Y:S02]  /*0f80*/  USHF.R.U32.HI UR32, URZ, 0x1, UR47 ;  /* 0x00000001ff207899 */ /* 0x000fe4000801162f */
[----:B------:R-:W-:Y:S02]  /*0f90*/  UISETP.GT.U32.AND UP1, UPT, UR46, 0xffff, UPT ;  /* 0x0000ffff2e00788c */ /* 0x000fe4000bf24070 */
[----:B------:R-:W-:Y:S01]  /*0fa0*/  USHF.L.U32 UR28, UR47, 0xb, URZ ;  /* 0x0000000b2f1c7899 */ /* 0x000fe200080006ff */
[----:B-1----:R-:W-:Y:S01]  /*0fb0*/  I2FP.F32.U32 R2, UR29 ;  /* 0x0000001d00027c45 */ /* 0x002fe20008201000 */
[----:B------:R-:W1:Y:S04]  /*0fc0*/  LDCU UR21, c[0x0][0xb24] ;  /* 0x00016480ff1577ac */ /* 0x000e680008000800 */
[----:B--2---:R-:W-:Y:S01]  /*0fd0*/  FMUL R2, R2, UR4 ;  /* 0x0000000402027c20 */ /* 0x004fe20008400000 */
[----:B------:R-:W-:Y:S01]  /*0fe0*/  ULOP3.LUT UR4, UR47, 0x2, URZ, 0xc0, !UPT ;  /* 0x000000022f047892 */ /* 0x000fe2000f8ec0ff */
[----:B----4-:R-:W-:Y:S01]  /*0ff0*/  I2FP.F32.U32 R3, UR20 ;  /* 0x0000001400037c45 */ /* 0x010fe20008201000 */
[----:B------:R-:W2:Y:S03]  /*1000*/  LDCU UR45, c[0x0][0xb24] ;  /* 0x00016480ff2d77ac */ /* 0x000ea60008000800 */
[----:B------:R-:W4:Y:S01]  /*1010*/  F2I.U32.TRUNC.NTZ R2, R2 ;  /* 0x0000000200027305 */ /* 0x000f22000020f000 */
[----:B---3--:R-:W-:Y:S01]  /*1020*/  FMUL R3, R3, UR5 ;  /* 0x0000000503037c20 */ /* 0x008fe20008400000 */
[----:B------:R-:W-:Y:S01]  /*1030*/  UISETP.GT.U32.AND UP0, UPT, UR4, 0xffff, UPT ;  /* 0x0000ffff0400788c */ /* 0x000fe2000bf04070 */
[----:B------:R-:W3:Y:S05]  /*1040*/  LDCU UR31, c[0x0][0xb30] ;  /* 0x00016600ff1f77ac */ /* 0x000eea0008000800 */
[----:B------:R-:W1:Y:S01]  /*1050*/  F2I.U32.TRUNC.NTZ R3, R3 ;  /* 0x0000000300037305 */ /* 0x000e62000020f000 */
[----:B------:R-:W-:-:S02]  /*1060*/  USEL UR26, UR4, 0xffff, !UP0 ;  /* 0x0000ffff041a7887 */ /* 0x000fc4000c000000 */
[----:B------:R-:W-:Y:S01]  /*1070*/  USHF.L.U32 UR27, UR47, 0xc, URZ ;  /* 0x0000000c2f1b7899 */ /* 0x000fe200080006ff */
[----:B------:R-:W-:Y:S01]  /*1080*/  UMOV UR34, 0x5 ;  /* 0x0000000500227882 */ /* 0x000fe20000000000 */
[----:B------:R-:W-:Y:S01]  /*1090*/  USEL UR24, UR46, 0xffff, !UP1 ;  /* 0x0000ffff2e187887 */ /* 0x000fe2000c800000 */
[----:B----4-:R-:W-:Y:S02]  /*10a0*/  R2UR UR6, R2 ;  /* 0x00000000020672ca */ /* 0x010fe400000e0000 */
[----:B------:R-:W-:Y:S02]  /*10b0*/  PRMT R2, RZ, 0x7610, R2 ;  /* 0x00007610ff027816 */ /* 0x000fe40000000002 */
[----:B-1----:R-:W-:-:S09]  /*10c0*/  R2UR UR5, R3 ;  /* 0x00000000030572ca */ /* 0x002fd200000e0000 */
[----:B------:R-:W-:-:S04]  /*10d0*/  UIADD3 UR4, UPT, UPT, -UR6, URZ, URZ ;  /* 0x000000ff06047290 */ /* 0x000fc8000fffe1ff */
[----:B------:R-:W-:Y:S02]  /*10e0*/  UIMAD UR4, UR7, UR4, UR29 ;  /* 0x00000004070472a4 */ /* 0x000fe4000f8e021d */
[----:B------:R-:W-:-:S04]  /*10f0*/  UIADD3 UR5, UPT, UPT, -UR5, URZ, URZ ;  /* 0x000000ff05057290 */ /* 0x000fc8000fffe1ff */
[----:B------:R-:W-:Y:S01]  /*1100*/  IMAD.U32 R79, RZ, RZ, UR4 ;  /* 0x00000004ff4f7e24 */ /* 0x000fe2000f8e00ff */
[----:B------:R-:W-:Y:S01]  /*1110*/  UIMAD UR63, UR63, UR5, UR20 ;  /* 0x000000053f3f72a4 */ /* 0x000fe2000f8e0214 */
[----:B--23--:R-:W-:Y:S11]  /*1120*/  BRA.U UP4, `(.L_x_1299) ;  /* 0x0000000104407547 */ /* 0x00cff6000b800000 */
[----:B------:R-:W-:-:S13]  /*1130*/  R2UR UR4, R79 ;  /* 0x000000004f0472ca */ /* 0x000fda00000e0000 */
        /* <DEDUP_REMOVED lines=15> */
.L_x_1299:
[----:B------:R-:W1:Y:S01]  /*1230*/  S2UR UR36, SR_CTAID.Z ;  /* 0x00000000002479c3 */ /* 0x000e620000002700 */
[----:B------:R-:W-:Y:S01]  /*1240*/  UISETP.GE.AND UP0, UPT, UR21, 0x1, UPT ;  /* 0x000000011500788c */ /* 0x000fe2000bf06270 */
[----:B------:R-:W-:-:S08]  /*1250*/  UMOV UR33, 0x3 ;  /* 0x0000000300217882 */ /* 0x000fd00000000000 */
[----:B------:R-:W-:Y:S05]  /*1260*/  BRA.U !UP0, `(.L_x_1300) ;  /* 0x0000000108d47547 */ /* 0x000fea000b800000 */
[----:B------:R-:W2:Y:S01]  /*1270*/  LDCU.128 UR12, c[0x0][0xb10] ;  /* 0x00016200ff0c77ac */ /* 0x000ea20008000c00 */
[----:B------:R-:W3:Y:S01]  /*1280*/  LDCU UR6, c[0x0][0x370] ;  /* 0x00006e00ff0677ac */ /* 0x000ee20008000800 */
[----:B------:R-:W4:Y:S01]  /*1290*/  LDCU UR5, c[0x0][0x374] ;  /* 0x00006e80ff0577ac */ /* 0x000f220008000800 */
[----:B------:R-:W1:Y:S01]  /*12a0*/  LDCU UR30, c[0x0][0xb0c] ;  /* 0x00016180ff1e77ac */ /* 0x000e620008000800 */
[----:B------:R-:W1:Y:S01]  /*12b0*/  LDCU UR4, c[0x0][0xb20] ;  /* 0x00016400ff0477ac */ /* 0x000e620008000800 */
[----:B------:R-:W1:Y:S01]  /*12c0*/  LDCU.64 UR8, c[0x0][0xb28] ;  /* 0x00016500ff0877ac */ /* 0x000e620008000a00 */
[----:B--2---:R-:W-:Y:S02]  /*12d0*/  UISETP.NE.AND UP0, UPT, UR14, 0x1, UPT ;  /* 0x000000010e00788c */ /* 0x004fe4000bf05270 */
[----:B----4-:R-:W-:Y:S02]  /*12e0*/  UIMAD.WIDE.U32 UR10, UR5, UR15, URZ ;  /* 0x0000000f050a72a5 */ /* 0x010fe4000f8e00ff */
[----:B---3--:R-:W-:-:S02]  /*12f0*/  UIMAD.WIDE.U32 UR18, UR6, UR12, URZ ;  /* 0x0000000c061272a5 */ /* 0x008fc4000f8e00ff */
[----:B-1----:R-:W-:Y:S02]  /*1300*/  UISETP.NE.AND UP1, UPT, UR30, 0x1, UPT ;  /* 0x000000011e00788c */ /* 0x002fe4000bf25270 */
[----:B------:R-:W-:Y:S01]  /*1310*/  UISETP.NE.AND UP2, UPT, UR21, 0x1, UPT ;  /* 0x000000011500788c */ /* 0x000fe2000bf45270 */
[----:B------:R-:W-:Y:S02]  /*1320*/  UMOV UR10, UR11 ;  /* 0x0000000b000a7c82 */ /* 0x000fe40008000000 */
[----:B------:R-:W-:Y:S01]  /*1330*/  UMOV UR18, UR19 ;  /* 0x0000001300127c82 */ /* 0x000fe20008000000 */
[----:B------:R-:W-:Y:S02]  /*1340*/  @UP0 USHF.R.U32.HI UR5, URZ, UR4, UR10 ;  /* 0x00000004ff050299 */ /* 0x000fe4000801160a */
[----:B------:R-:W-:Y:S02]  /*1350*/  UIMAD.WIDE.U32 UR22, UR29, UR15, URZ ;  /* 0x0000000f1d1672a5 */ /* 0x000fe4000f8e00ff */
[----:B------:R-:W-:-:S02]  /*1360*/  UIMAD.WIDE.U32 UR10, UR5, UR8, URZ ;  /* 0x00000008050a72a5 */ /* 0x000fc4000f8e00ff */
[----:B------:R-:W-:Y:S02]  /*1370*/  @UP1 USHF.R.U32.HI UR6, URZ, UR13, UR18 ;  /* 0x0000000dff061299 */ /* 0x000fe40008011612 */
[----:B------:R-:W-:Y:S02]  /*1380*/  UIMAD.WIDE.U32 UR16, UR20, UR12, URZ ;  /* 0x0000000c141072a5 */ /* 0x000fe4000f8e00ff */
[----:B------:R-:W-:Y:S01]  /*1390*/  UIMAD.WIDE.U32 UR18, UR6, UR8, URZ ;  /* 0x00000008061272a5 */ /* 0x000fe2000f8e00ff */
[----:B------:R-:W-:Y:S01]  /*13a0*/  UMOV UR22, UR23 ;  /* 0x0000001700167c82 */ /* 0x000fe20008000000 */
[----:B------:R-:W-:Y:S01]  /*13b0*/  UMOV UR10, UR11 ;  /* 0x0000000b000a7c82 */ /* 0x000fe20008000000 */
[----:B------:R-:W-:Y:S02]  /*13c0*/  USHF.R.U32.HI UR22, URZ, UR4, UR22 ;  /* 0x00000004ff167299 */ /* 0x000fe40008011616 */
[----:B------:R-:W-:Y:S02]  /*13d0*/  @UP2 USHF.R.U32.HI UR5, URZ, UR9, UR10 ;  /* 0x00000009ff052299 */ /* 0x000fe4000801160a */
[----:B------:R-:W-:Y:S01]  /*13e0*/  UMOV UR7, UR19 ;  /* 0x0000001300077c82 */ /* 0x000fe20008000000 */
[----:B------:R-:W-:Y:S01]  /*13f0*/  UMOV UR16, UR17 ;  /* 0x0000001100107c82 */ /* 0x000fe20008000000 */
[----:B------:R-:W-:-:S02]  /*1400*/  @UP2 USHF.R.U32.HI UR6, URZ, UR9, UR7 ;  /* 0x00000009ff062299 */ /* 0x000fc40008011607 */
[----:B------:R-:W-:Y:S02]  /*1410*/  USHF.R.U32.HI UR13, URZ, UR13, UR16 ;  /* 0x0000000dff0d7299 */ /* 0x000fe40008011610 */
[----:B------:R-:W-:Y:S02]  /*1420*/  USEL UR4, UR29, UR22, !UP0 ;  /* 0x000000161d047287 */ /* 0x000fe4000c000000 */
[----:B------:R-:W-:Y:S02]  /*1430*/  UIMAD UR7, UR5, UR21, URZ ;  /* 0x00000015050772a4 */ /* 0x000fe4000f8e02ff */
[----:B------:R-:W-:Y:S02]  /*1440*/  USEL UR5, UR20, UR13, !UP1 ;  /* 0x0000000d14057287 */ /* 0x000fe4000c800000 */
[----:B------:R-:W-:Y:S02]  /*1450*/  UIMAD UR12, UR6, UR21, URZ ;  /* 0x00000015060c72a4 */ /* 0x000fe4000f8e02ff */
[----:B------:R-:W-:-:S02]  /*1460*/  UISETP.GE.AND UP0, UPT, UR4, UR7, UPT ;  /* 0x000000070400728c */ /* 0x000fc4000bf06270 */
[----:B------:R-:W-:Y:S02]  /*1470*/  UIMAD.WIDE.U32 UR10, UR4, UR8, URZ ;  /* 0x00000008040a72a5 */ /* 0x000fe4000f8e00ff */
[----:B------:R-:W-:Y:S02]  /*1480*/  UISETP.GE.OR UP0, UPT, UR5, UR12, UP0 ;  /* 0x0000000c0500728c */ /* 0x000fe40008706670 */
[----:B------:R-:W-:Y:S02]  /*1490*/  UIMAD.WIDE.U32 UR12, UR5, UR8, URZ ;  /* 0x00000008050c72a5 */ /* 0x000fe4000f8e00ff */
[----:B------:R-:W-:Y:S01]  /*14a0*/  UIADD3 UR10, UPT, UPT, -UR4, URZ, URZ ;  /* 0x000000ff040a7290 */ /* 0x000fe2000fffe1ff */
[----:B------:R-:W-:Y:S01]  /*14b0*/  UMOV UR8, UR11 ;  /* 0x0000000b00087c82 */ /* 0x000fe20008000000 */
[----:B------:R-:W-:Y:S02]  /*14c0*/  UIADD3 UR11, UPT, UPT, -UR5, URZ, URZ ;  /* 0x000000ff050b7290 */ /* 0x000fe4000fffe1ff */
[----:B------:R-:W-:-:S03]  /*14d0*/  USHF.R.U32.HI UR8, URZ, UR9, UR8 ;  /* 0x00000009ff087299 */ /* 0x000fc60008011608 */
[----:B------:R-:W-:Y:S01]  /*14e0*/  @!UP0 UMOV UR7, UR13 ;  /* 0x0000000d00078c82 */ /* 0x000fe20008000000 */
[----:B------:R-:W-:Y:S02]  /*14f0*/  UIMAD UR29, UR14, UR10, UR29 ;  /* 0x0000000a0e1d72a4 */ /* 0x000fe4000f8e021d */
[----:B------:R-:W-:Y:S02]  /*1500*/  USEL UR8, UR4, UR8, !UP2 ;  /* 0x0000000804087287 */ /* 0x000fe4000d000000 */
[----:B------:R-:W-:Y:S02]  /*1510*/  @!UP0 USHF.R.U32.HI UR7, URZ, UR9, UR7 ;  /* 0x00000009ff078299 */ /* 0x000fe40008011607 */
[----:B------:R-:W-:Y:S02]  /*1520*/  UIADD3 UR9, UPT, UPT, -UR8, URZ, URZ ;  /* 0x000000ff08097290 */ /* 0x000fe4000fffe1ff */
[----:B------:R-:W-:Y:S02]  /*1530*/  @!UP0 USEL UR7, UR5, UR7, !UP2 ;  /* 0x0000000705078287 */ /* 0x000fe4000d000000 */
[----:B------:R-:W-:-:S02]  /*1540*/  UIMAD UR9, UR21, UR9, UR4 ;  /* 0x00000009150972a4 */ /* 0x000fc4000f8e0204 */
[----:B------:R-:W-:Y:S02]  /*1550*/  @!UP0 UIADD3 UR8, UPT, UPT, UR8, -UR7, URZ ;  /* 0x8000000708088290 */ /* 0x000fe4000fffe0ff */
[----:B------:R-:W-:Y:S02]  /*1560*/  @!UP0 UIMAD UR6, UR9, UR6, UR7 ;  /* 0x00000006090682a4 */ /* 0x000fe4000f8e0207 */
[----:B------:R-:W-:Y:S02]  /*1570*/  @!UP0 UIMAD UR4, UR8, UR21, UR5 ;  /* 0x00000015080482a4 */ /* 0x000fe4000f8e0205 */
[----:B------:R-:W-:Y:S02]  /*1580*/  UIMAD UR20, UR30, UR11, UR20 ;  /* 0x0000000b1e1472a4 */ /* 0x000fe4000f8e0214 */
[----:B------:R-:W-:Y:S01]  /*1590*/  UIMAD UR29, UR4, UR14, UR29 ;  /* 0x0000000e041d72a4 */ /* 0x000fe2000f8e021d */
[----:B------:R-:W-:Y:S02]  /*15a0*/  @!UP0 UMOV UR5, UR6 ;  /* 0x0000000600058c82 */ /* 0x000fe40008000000 */
[----:B------:R-:W-:-:S12]  /*15b0*/  UIMAD UR20, UR5, UR30, UR20 ;  /* 0x0000001e051472a4 */ /* 0x000fd8000f8e0214 */
.L_x_1300:
[----:B------:R-:W-:Y:S02]  /*15c0*/  UISETP.NE.AND UP1, UPT, UR31, 0x1, UPT ;  /* 0x000000011f00788c */ /* 0x000fe4000bf25270 */
[----:B------:R-:W-:Y:S02]  /*15d0*/  ULOP3.LUT UR24, UR24, 0xffff, URZ, 0xc0, !UPT ;  /* 0x0000ffff18187892 */ /* 0x000fe4000f8ec0ff */
[----:B------:R-:W-:Y:S02]  /*15e0*/  ULOP3.LUT UR21, UR26, 0xffff, URZ, 0xc0, !UPT ;  /* 0x0000ffff1a157892 */ /* 0x000fe4000f8ec0ff */
[----:B------:R-:W-:Y:S02]  /*15f0*/  UISETP.NE.AND UP0, UPT, UR25, 0x2, UPT ;  /* 0x000000021900788c */ /* 0x000fe4000bf05270 */
[----:B------:R-:W-:Y:S02]  /*1600*/  ULOP3.LUT UR28, UR28, 0x1000, URZ, 0xc0, !UPT ;  /* 0x000010001c1c7892 */ /* 0x000fe4000f8ec0ff */
[----:B------:R-:W-:-:S02]  /*1610*/  ULOP3.LUT UR27, UR27, 0x1000, URZ, 0xc0, !UPT ;  /* 0x000010001b1b7892 */ /* 0x000fc4000f8ec0ff */
[----:B------:R-:W-:Y:S02]  /*1620*/  USHF.L.U32 UR24, UR34, UR24, URZ ;  /* 0x0000001822187299 */ /* 0x000fe400080006ff */
[----:B------:R-:W-:Y:S01]  /*1630*/  USHF.L.U32 UR21, UR33, UR21, URZ ;  /* 0x0000001521157299 */ /* 0x000fe200080006ff */
[----:B------:R-:W-:Y:S11]  /*1640*/  BRA.U UP1, `(.L_x_1301) ;  /* 0x0000000101447547 */ /* 0x000ff6000b800000 */
[----:B------:R-:W2:Y:S01]  /*1650*/  LDCU.128 UR8, c[0x0][0xb10] ;  /* 0x00016200ff0877ac */ /* 0x000ea20008000c00 */
[----:B------:R-:W3:Y:S01]  /*1660*/  LDCU UR12, c[0x0][0xb0c] ;  /* 0x00016180ff0c77ac */ /* 0x000ee20008000800 */
[----:B------:R-:W4:Y:S01]  /*1670*/  LDCU UR13, c[0x0][0xb20] ;  /* 0x00016400ff0d77ac */ /* 0x000f220008000800 */
[----:B--2---:R-:W-:Y:S02]  /*1680*/  UIMAD.WIDE.U32 UR6, UR20, UR8, URZ ;  /* 0x00000008140672a5 */ /* 0x004fe4000f8e00ff */
[----:B------:R-:W-:Y:S02]  /*1690*/  UIMAD.WIDE.U32 UR4, UR29, UR11, URZ ;  /* 0x0000000b1d0472a5 */ /* 0x000fe4000f8e00ff */
[----:B---3--:R-:W-:Y:S02]  /*16a0*/  UISETP.NE.AND UP2, UPT, UR12, 0x1, UPT ;  /* 0x000000010c00788c */ /* 0x008fe4000bf45270 */
[----:B------:R-:W-:Y:S01]  /*16b0*/  UISETP.NE.AND UP1, UPT, UR10, 0x1, UPT ;  /* 0x000000010a00788c */ /* 0x000fe2000bf25270 */
[----:B------:R-:W-:-:S02]  /*16c0*/  UMOV UR6, UR7 ;  /* 0x0000000700067c82 */ /* 0x000fc40008000000 */
[----:B------:R-:W-:Y:S01]  /*16d0*/  UMOV UR4, UR5 ;  /* 0x0000000500047c82 */ /* 0x000fe20008000000 */
[----:B------:R-:W-:Y:S02]  /*16e0*/  USHF.R.U32.HI UR9, URZ, UR9, UR6 ;  /* 0x00000009ff097299 */ /* 0x000fe40008011606 */
[----:B----4-:R-:W-:Y:S02]  /*16f0*/  USHF.R.U32.HI UR4, URZ, UR13, UR4 ;  /* 0x0000000dff047299 */ /* 0x010fe40008011604 */
[----:B------:R-:W-:Y:S02]  /*1700*/  USEL UR5, UR20, UR9, !UP2 ;  /* 0x0000000914057287 */ /* 0x000fe4000d000000 */
[----:B------:R-:W-:-:S04]  /*1710*/  USEL UR4, UR29, UR4, !UP1 ;  /* 0x000000041d047287 */ /* 0x000fc8000c800000 */
[----:B------:R-:W-:Y:S02]  /*1720*/  UIADD3 UR6, UPT, UPT, UR5, -UR4, URZ ;  /* 0x8000000405067290 */ /* 0x000fe4000fffe0ff */
[----:B------:R-:W-:Y:S02]  /*1730*/  UIADD3 UR4, UPT, UPT, -UR5, UR4, URZ ;  /* 0x0000000405047290 */ /* 0x000fe4000fffe1ff */
[----:B------:R-:W-:Y:S02]  /*1740*/  UIMAD UR29, UR6, UR10, UR29 ;  /* 0x0000000a061d72a4 */ /* 0x000fe4000f8e021d */
[----:B------:R-:W-:-:S12]  /*1750*/  UIMAD UR20, UR4, UR12, UR20 ;  /* 0x0000000c041472a4 */ /* 0x000fd8000f8e0214 */
.L_x_1301:
[----:B------:R-:W-:Y:S05]  /*1760*/  BRA.U !UP5, `(.L_x_1302) ;  /* 0x000000010d0c7547 */ /* 0x000fea000b800000 */
[----:B------:R-:W-:Y:S01]  /*1770*/  UCGABAR_WAIT ;  /* 0x0000000000007dc7 */ /* 0x000fe20008000000 */
[----:B------:R-:W-:Y:S01]  /*1780*/  CCTL.IVALL ;  /* 0x00000000ff00798f */ /* 0x000fe20002000000 */
[----:B------:R-:W-:Y:S05]  /*1790*/  BRA `(.L_x_1303) ;  /* 0x0000000000047947 */ /* 0x000fea0003800000 */
.L_x_1302:
[----:B------:R-:W-:Y:S06]  /*17a0*/  BAR.SYNC.DEFER_BLOCKING 0x0 ;  /* 0x0000000000007b1d */ /* 0x000fec0000010000 */
.L_x_1303:
[----:B------:R-:W-:Y:S05]  /*17b0*/  BRA.U UP0, `(.L_x_1304) ;  /* 0x0000001500307547 */ /* 0x000fea000b800000 */
[----:B------:R-:W2:Y:S01]  /*17c0*/  LDCU UR6, c[0x0][0x38c] ;  /* 0x00007180ff0677ac */ /* 0x000ea20008000800 */
[----:B------:R-:W-:Y:S01]  /*17d0*/  PLOP3.LUT P1, PT, PT, PT, UP3, 0x80, 0x8 ;  /* 0x000000000008781c */ /* 0x000fe20003f2f038 */
[----:B------:R-:W-:Y:S01]  /*17e0*/  IMAD.MOV.U32 R12, RZ, RZ, 0x1 ;  /* 0x00000001ff0c7424 */ /* 0x000fe200078e00ff */
[----:B------:R-:W-:Y:S01]  /*17f0*/  ISETP.EQ.OR P2, PT, R0, RZ, P3 ;  /* 0x000000ff0000720c */ /* 0x000fe20001f42670 */
[----:B------:R-:W-:Y:S01]  /*1800*/  UISETP.NE.AND UP1, UPT, UR25, URZ, UPT ;  /* 0x000000ff1900728c */ /* 0x000fe2000bf25270 */
[----:B------:R-:W-:Y:S02]  /*1810*/  PLOP3.LUT P1, PT, P1, PT, PT, 0x8, 0x80 ;  /* 0x000000000080781c */ /* 0x000fe40000f2e170 */
[----:B------:R-:W-:Y:S01]  /*1820*/  CS2R R10, SRZ ;  /* 0x00000000000a7805 */ /* 0x000fe2000001ff00 */
[----:B------:R-:W-:Y:S01]  /*1830*/  IMAD.MOV.U32 R9, RZ, RZ, RZ ;  /* 0x000000ffff097224 */ /* 0x000fe200078e00ff */
[----:B------:R-:W3:Y:S01]  /*1840*/  LDCU UR40, c[0x0][0x370] ;  /* 0x00006e00ff2877ac */ /* 0x000ee20008000800 */
[----:B------:R-:W-:Y:S01]  /*1850*/  IMAD.MOV.U32 R8, RZ, RZ, 0x1 ;  /* 0x00000001ff087424 */ /* 0x000fe200078e00ff */
[----:B------:R-:W4:Y:S01]  /*1860*/  LDCU.64 UR30, c[0x0][0x348] ;  /* 0x00006900ff1e77ac */ /* 0x000f220008000a00 */
[----:B------:R-:W1:Y:S01]  /*1870*/  LDCU UR39, c[0x0][0x374] ;  /* 0x00006e80ff2777ac */ /* 0x000e620008000800 */
[----:B--2---:R-:W-:-:S02]  /*1880*/  UIADD3 UR5, UPT, UPT, UR6, 0x3f, URZ ;  /* 0x0000003f06057890 */ /* 0x004fc4000fffe0ff */
[----:B------:R-:W-:Y:S02]  /*1890*/  UIADD3 UR48, UPT, UPT, UR6, 0x7e, URZ ;  /* 0x0000007e06307890 */ /* 0x000fe4000fffe0ff */
[----:B------:R-:W-:Y:S02]  /*18a0*/  USHF.R.S32.HI UR4, URZ, 0x1f, UR5 ;  /* 0x0000001fff047899 */ /* 0x000fe40008011405 */
[----:B------:R-:W-:Y:S02]  /*18b0*/  USEL UR26, UR52, 0x2, UP1 ;  /* 0x00000002341a7887 */ /* 0x000fe40008800000 */
[----:B------:R-:W-:Y:S02]  /*18c0*/  ULEA.HI UR4, UR4, UR5, URZ, 0x6 ;  /* 0x0000000504047291 */ /* 0x000fe4000f8f30ff */
[----:B------:R-:W-:Y:S02]  /*18d0*/  USHF.L.U32 UR5, UR32, 0x6, URZ ;  /* 0x0000000620057899 */ /* 0x000fe400080006ff */
[----:B------:R-:W-:-:S02]  /*18e0*/  USHF.R.S32.HI UR42, URZ, 0x6, UR4 ;  /* 0x00000006ff2a7899 */ /* 0x000fc40008011404 */
[----:B------:R-:W-:Y:S02]  /*18f0*/  UIADD3 UR4, UPT, UPT, UR6, -0x1, URZ ;  /* 0xffffffff06047890 */ /* 0x000fe4000fffe0ff */
[----:B------:R-:W-:Y:S02]  /*1900*/  UISETP.LT.U32.AND UP0, UPT, UR42, 0x6, UPT ;  /* 0x000000062a00788c */ /* 0x000fe4000bf01070 */
[----:B------:R-:W-:Y:S02]  /*1910*/  UISETP.GE.U32.AND UP2, UPT, UR4, -0x7f, UPT ;  /* 0xffffff810400788c */ /* 0x000fe4000bf46070 */
[----:B------:R-:W-:Y:S02]  /*1920*/  USEL UR41, UR42, 0x6, UP0 ;  /* 0x000000062a297887 */ /* 0x000fe40008000000 */
[----:B------:R-:W-:Y:S02]  /*1930*/  ULOP3.LUT UR43, UR5, 0x40, URZ, 0xe2, !UPT ;  /* 0x00000040052b7892 */ /* 0x000fe4000f8ee2ff */
[----:B------:R-:W-:-:S02]  /*1940*/  UIADD3 UR25, UPT, UPT, UR41, -0x1, URZ ;  /* 0xffffffff29197890 */ /* 0x000fc4000fffe0ff */
[----:B------:R-:W-:Y:S01]  /*1950*/  UIADD3 UR44, UPT, UPT, UR42, -UR41, URZ ;  /* 0x800000292a2c7290 */ /* 0x000fe2000fffe0ff */
[----:B------:R-:W-:Y:S02]  /*1960*/  UMOV UR5, URZ ;  /* 0x000000ff00057c82 */ /* 0x000fe40008000000 */
[----:B------:R-:W-:-:S04]  /*1970*/  @UP2 UIADD3 UR25, UPT, UPT, UR41, URZ, URZ ;  /* 0x000000ff29192290 */ /* 0x000fc8000fffe0ff */
[----:B-1-34-:R-:W-:-:S12]  /*1980*/  UIADD3 UR25, UPT, UPT, UR25, 0x1, URZ ;  /* 0x0000000119197890 */ /* 0x01afd8000fffe0ff */
.L_x_1324:
        /* <DEDUP_REMOVED lines=10> */
.L_x_1426:
[----:B------:R-:W-:Y:S01]  /*1a30*/  VIADD R9, R9, 0x1 ;  /* 0x0000000109097836 */ /* 0x000fe20000000000 */
[----:B------:R2:W-:Y:S04]  /*1a40*/  SYNCS.ARRIVE.TRANS64.A1T0 RZ, [R0+URZ+0x110], RZ ;  /* 0x000110ff00ff79a7 */ /* 0x0005e800081000ff */
[----:B------:R-:W-:-:S04]  /*1a50*/  ISETP.NE.AND P0, PT, R9, 0x2, PT ;  /* 0x000000020900780c */ /* 0x000fc80003f05270 */
[----:B------:R-:W-:Y:S02]  /*1a60*/  SEL R9, R9, RZ, P0 ;  /* 0x000000ff09097207 */ /* 0x000fe40000000000 */
[----:B--2---:R-:W-:-:S04]  /*1a70*/  SEL R0, RZ, 0x1, P0 ;  /* 0x00000001ff007807 */ /* 0x004fc80000000000 */
[----:B------:R-:W-:-:S07]  /*1a80*/  LOP3.LUT R8, R8, R0, RZ, 0x3c, !PT ;  /* 0x0000000008087212 */ /* 0x000fce00078e3cff */
.L_x_1305:
        /* <DEDUP_REMOVED lines=13> */
.L_x_1313:
[----:B------:R-:W-:Y:S01]  /*1b60*/  ULEA UR33, UR4, UR6, 0x3 ;  /* 0x0000000604217291 */ /* 0x000fe2000f8e18ff */
[----:B------:R-:W-:Y:S01]  /*1b70*/  @!P3 MOV R2, 0x8000 ;  /* 0x000080000002b802 */ /* 0x000fe20000000f00 */
[----:B--2-4-:R-:W-:Y:S10]  /*1b80*/  @P0 BRA `(.L_x_1308) ;  /* 0x00000000000c0947 */ /* 0x014ff40003800000 */
[----:B------:R-:W-:-:S04]  /*1b90*/  SHF.L.U32 R3, R12, 0x1f, RZ ;  /* 0x0000001f0c037819 */ /* 0x000fc800000006ff */
[----:B------:R-:W2:Y:S02]  /*1ba0*/  SYNCS.PHASECHK.TRANS64.TRYWAIT P0, [UR33+0x30], R3 ;  /* 0x00003003ff0075a7 */ /* 0x000ea40008001121 */
[----:B--2---:R-:W-:Y:S05]  /*1bb0*/  @!P0 BRA `(.L_x_1309) ;  /* 0x0000008400188947 */ /* 0x004fea0003800000 */
.L_x_1308:
[----:B------:R2:W-:Y:S01]  /*1bc0*/  @!P3 SYNCS.ARRIVE.TRANS64 RZ, [UR33], R2 ;  /* 0x00000002ffffb9a7 */ /* 0x0005e20008000021 */
[----:B------:R-:W-:-:S04]  /*1bd0*/  ULOP3.LUT UR5, UR26, 0x2, URZ, 0xfc, !UPT ;  /* 0x000000021a057892 */ /* 0x000fc8000f8efcff */
[----:B------:R-:W-:-:S09]  /*1be0*/  UISETP.NE.AND UP0, UPT, UR5, 0x2, UPT ;  /* 0x000000020500788c */ /* 0x000fd2000bf05270 */
[----:B------:R-:W-:Y:S05]  /*1bf0*/  BRA.U UP0, `(.L_x_1310) ;  /* 0x0000000100047547 */ /* 0x000fea000b800000 */
[----:B------:R-:W-:Y:S05]  /*1c00*/  BPT.TRAP 0x1 ;  /* 0x000000040000795c */ /* 0x000fea0000300000 */
.L_x_1310:
[----:B------:R-:W-:Y:S04]  /*1c10*/  BSSY.RECONVERGENT B0, `(.L_x_1311) ;  /* 0x0000003000007945 */ /* 0x000fe80003800200 */
[----:B------:R-:W-:Y:S05]  /*1c20*/  @P2 BRA `(.L_x_1312) ;  /* 0x0000000000042947 */ /* 0x000fea0003800000 */
[----:B------:R-:W-:Y:S05]  /*1c30*/  BPT.TRAP 0x1 ;  /* 0x000000040000795c */ /* 0x000fea0000300000 */
.L_x_1312:
[----:B------:R-:W-:Y:S05]  /*1c40*/  BSYNC.RECONVERGENT B0 ;  /* 0x0000000000007941 */ /* 0x000fea0003800200 */
.L_x_1311:
        /* <DEDUP_REMOVED lines=9> */
[----:B------:R-:W-:Y:S02]  /*1ce0*/  ULOP3.LUT UR4, UR27, UR4, URZ, 0xfc, !UPT ;  /* 0x000000041b047292 */ /* 0x000fe4000f8efcff */
[----:B------:R-:W-:Y:S01]  /*1cf0*/  USHF.L.U32 UR34, UR7, 0x6, URZ ;  /* 0x0000000607227899 */ /* 0x000fe200080006ff */
[----:B-1----:R-:W-:Y:S01]  /*1d00*/  SHF.L.U32 R0, R12, 0x1f, RZ ;  /* 0x0000001f0c007819 */ /* 0x002fe200000006ff */
[----:B------:R-:W-:Y:S02]  /*1d10*/  UIADD3 UR7, UPT, UPT, UR7, 0x1, URZ ;  /* 0x0000000107077890 */ /* 0x000fe4000fffe0ff */
[----:B------:R-:W-:Y:S01]  /*1d20*/  UIADD3 UR16, UP1, UPT, UR30, 0x80, URZ ;  /* 0x000000801e107890 */ /* 0x000fe2000ff3e0ff */
[----:B------:R3:W4:Y:S01]  /*1d30*/  SYNCS.PHASECHK.TRANS64.TRYWAIT P0, [UR8+0x30], R0 ;  /* 0x00003000ff0075a7 */ /* 0x0007220008001108 */
[----:B------:R-:W-:-:S02]  /*1d40*/  ULEA UR32, UR32, UR6, 0x1 ;  /* 0x0000000620207291 */ /* 0x000fc4000f8e08ff */
[----:B------:R-:W-:Y:S02]  /*1d50*/  ULEA UR4, UR4, UR6, 0x1 ;  /* 0x0000000604047291 */ /* 0x000fe4000f8e08ff */
[----:B------:R-:W-:Y:S02]  /*1d60*/  UIADD3.X UR15, UPT, UPT, URZ, UR31, URZ, UP0, !UPT ;  /* 0x0000001fff0f7290 */ /* 0x000fe400087fe4ff */
[----:B------:R-:W-:Y:S02]  /*1d70*/  UISETP.NE.AND UP0, UPT, UR7, UR25, UPT ;  /* 0x000000190700728c */ /* 0x000fe4000bf05270 */
[----:B------:R-:W-:Y:S02]  /*1d80*/  UIADD3.X UR17, UPT, UPT, URZ, UR31, URZ, UP1, !UPT ;  /* 0x0000001fff117290 */ /* 0x000fe40008ffe4ff */
[----:B------:R-:W-:Y:S02]  /*1d90*/  UIADD3 UR32, UPT, UPT, UR32, 0x8800, URZ ;  /* 0x0000880020207890 */ /* 0x000fe4000fffe0ff */
[----:B------:R-:W-:-:S02]  /*1da0*/  UIADD3 UR8, UPT, UPT, UR4, 0x20800, URZ ;  /* 0x0002080004087890 */ /* 0x000fc4000fffe0ff */
[----:B------:R-:W-:Y:S02]  /*1db0*/  UPRMT UR13, URZ, 0x5410, UR24 ;  /* 0x00005410ff0d7896 */ /* 0x000fe40008000018 */
[----:B------:R-:W-:Y:S01]  /*1dc0*/  UPRMT UR4, URZ, 0x5410, UR21 ;  /* 0x00005410ff047896 */ /* 0x000fe20008000015 */
[----:B------:R-:W-:Y:S01]  /*1dd0*/  UMOV UR18, 0x0 ;  /* 0x0000000000127882 */ /* 0x000fe20000000000 */
[----:B------:R-:W-:Y:S01]  /*1de0*/  UMOV UR19, 0x10000000 ;  /* 0x1000000000137882 */ /* 0x000fe20000000000 */
[----:B------:R-:W-:Y:S01]  /*1df0*/  UMOV UR12, UR36 ;  /* 0x00000024000c7c82 */ /* 0x000fe20008000000 */
[----:B------:R-:W-:Y:S01]  /*1e00*/  UMOV UR9, UR33 ;  /* 0x0000002100097c82 */ /* 0x000fe20008000000 */
[----:B------:R-:W-:Y:S02]  /*1e10*/  UMOV UR10, UR34 ;  /* 0x00000022000a7c82 */ /* 0x000fe40008000000 */
[----:B------:R1:W-:Y:S02]  /*1e20*/  UTMALDG.3D.MULTICAST [UR32], [UR16], UR13, desc[UR18] ;  /* 0x00001220100073b4 */ /* 0x0003e4000801180d */
[----:B------:R2:W-:Y:S01]  /*1e30*/  UTMALDG.3D.MULTICAST [UR8], [UR14], UR4, desc[UR18] ;  /* 0x000012080e0073b4 */ /* 0x0005e20008011804 */
[----:B-1----:R-:W-:Y:S01]  /*1e40*/  UMOV UR13, UR25 ;  /* 0x00000019000d7c82 */ /* 0x002fe20008000000 */
[----:B--2---:R-:W-:Y:S01]  /*1e50*/  UMOV UR4, UR5 ;  /* 0x0000000500047c82 */ /* 0x004fe20008000000 */
[----:B---3--:R-:W-:Y:S05]  /*1e60*/  BRA.U UP0, `(.L_x_1313) ;  /* 0xfffffffd003c7547 */ /* 0x008fea000b83ffff */
.L_x_1307:
        /* <DEDUP_REMOVED lines=8> */
.L_x_1320:
[----:B------:R-:W-:Y:S01]  /*1ef0*/  ULEA UR17, UR4, UR6, 0x3 ;  /* 0x0000000604117291 */ /* 0x000fe2000f8e18ff */
[----:B--2---:R-:W-:Y:S01]  /*1f00*/  @!P3 MOV R2, 0x8000 ;  /* 0x000080000002b802 */ /* 0x004fe20000000f00 */
[----:B--2-4-:R-:W-:Y:S10]  /*1f10*/  @P0 BRA `(.L_x_1315) ;  /* 0x00000000000c0947 */ /* 0x014ff40003800000 */
[----:B------:R-:W-:-:S04]  /*1f20*/  SHF.L.U32 R3, R12, 0x1f, RZ ;  /* 0x0000001f0c037819 */ /* 0x000fc800000006ff */
[----:B------:R-:W2:Y:S02]  /*1f30*/  SYNCS.PHASECHK.TRANS64.TRYWAIT P0, [UR17+0x30], R3 ;  /* 0x00003003ff0075a7 */ /* 0x000ea40008001111 */
[----:B--2---:R-:W-:Y:S05]  /*1f40*/  @!P0 BRA `(.L_x_1316) ;  /* 0x00000080004c8947 */ /* 0x004fea0003800000 */
.L_x_1315:
[----:B------:R2:W-:Y:S01]  /*1f50*/  @!P3 SYNCS.ARRIVE.TRANS64 RZ, [UR17], R2 ;  /* 0x00000002ffffb9a7 */ /* 0x0005e20008000011 */
[----:B------:R-:W-:-:S04]  /*1f60*/  ULOP3.LUT UR5, UR26, 0x2, URZ, 0xfc, !UPT ;  /* 0x000000021a057892 */ /* 0x000fc8000f8efcff */
[----:B------:R-:W-:-:S09]  /*1f70*/  UISETP.NE.AND UP0, UPT, UR5, 0x2, UPT ;  /* 0x000000020500788c */ /* 0x000fd2000bf05270 */
[----:B------:R-:W-:Y:S05]  /*1f80*/  BRA.U UP0, `(.L_x_1317) ;  /* 0x0000000100047547 */ /* 0x000fea000b800000 */
[----:B------:R-:W-:Y:S05]  /*1f90*/  BPT.TRAP 0x1 ;  /* 0x000000040000795c */ /* 0x000fea0000300000 */
.L_x_1317:
[----:B------:R-:W-:Y:S04]  /*1fa0*/  BSSY.RECONVERGENT B0, `(.L_x_1318) ;  /* 0x0000003000007945 */ /* 0x000fe80003800200 */
[----:B------:R-:W-:Y:S05]  /*1fb0*/  @P2 BRA `(.L_x_1319) ;  /* 0x0000000000042947 */ /* 0x000fea0003800000 */
[----:B------:R-:W-:Y:S05]  /*1fc0*/  BPT.TRAP 0x1 ;  /* 0x000000040000795c */ /* 0x000fea0000300000 */
.L_x_1319:
[----:B------:R-:W-:Y:S05]  /*1fd0*/  BSYNC.RECONVERGENT B0 ;  /* 0x0000000000007941 */ /* 0x000fea0003800200 */
.L_x_1318:
[----:B------:R-:W-:Y:S02]  /*1fe0*/  UIADD3 UR5, UPT, UPT, UR4, 0x1, URZ ;  /* 0x0000000104057890 */ /* 0x000fe4000fffe0ff */
[----:B------:R-:W-:Y:S02]  /*1ff0*/  USHF.L.U32 UR4, UR4, 0xd, URZ ;  /* 0x0000000d04047899 */ /* 0x000fe400080006ff */
[----:B------:R-:W-:Y:S02]  /*2000*/  UISETP.NE.AND UP0, UPT, UR5, 0x6, UPT ;  /* 0x000000060500788c */ /* 0x000fe4000bf05270 */
[----:B------:R-:W-:Y:S02]  /*2010*/  USHF.L.U32 UR18, UR13, 0x6, URZ ;  /* 0x000000060d127899 */ /* 0x000fe400080006ff */
[----:B------:R-:W-:Y:S02]  /*2020*/  USEL UR8, URZ, 0x1, UP0 ;  /* 0x00000001ff087887 */ /* 0x000fe40008000000 */
[----:B------:R-:W-:-:S02]  /*2030*/  USEL UR5, UR5, URZ, UP0 ;  /* 0x000000ff05057287 */ /* 0x000fc40008000000 */
[----:B------:R-:W-:Y:S02]  /*2040*/  UIADD3 UR22, UP0, UPT, UR30, 0x180, URZ ;  /* 0x000001801e167890 */ /* 0x000fe4000ff1e0ff */
[----:B------:R-:W-:Y:S01]  /*2050*/  ULEA UR7, UR5, UR6, 0x3 ;  /* 0x0000000605077291 */ /* 0x000fe2000f8e18ff */
[----:B------:R-:W-:Y:S01]  /*2060*/  LOP3.LUT R12, R12, UR8, RZ, 0x3c, !PT ;  /* 0x000000080c0c7c12 */ /* 0x000fe2000f8e3cff */
[----:B------:R-:W-:Y:S02]  /*2070*/  ULOP3.LUT UR8, UR27, UR4, URZ, 0xfc, !UPT ;  /* 0x000000041b087292 */ /* 0x000fe4000f8efcff */
[----:B------:R-:W-:Y:S01]  /*2080*/  UIADD3 UR13, UPT, UPT, UR13, 0x1, URZ ;  /* 0x000000010d0d7890 */ /* 0x000fe2000fffe0ff */
[----:B-1----:R-:W-:Y:S01]  /*2090*/  SHF.L.U32 R0, R12, 0x1f, RZ ;  /* 0x0000001f0c007819 */ /* 0x002fe200000006ff */
[----:B------:R-:W-:Y:S02]  /*20a0*/  UIADD3 UR14, UP1, UPT, UR30, 0x80, URZ ;  /* 0x000000801e0e7890 */ /* 0x000fe4000ff3e0ff */
[----:B------:R-:W-:Y:S01]  /*20b0*/  UIADD3.X UR23, UPT, UPT, URZ, UR31, URZ, UP0, !UPT ;  /* 0x0000001fff177290 */ /* 0x000fe200087fe4ff */
[----:B------:R3:W4:Y:S01]  /*20c0*/  SYNCS.PHASECHK.TRANS64.TRYWAIT P0, [UR7+0x30], R0 ;  /* 0x00003000ff0075a7 */ /* 0x0007220008001107 */
[----:B------:R-:W-:-:S02]  /*20d0*/  ULOP3.LUT UR7, UR28, UR4, URZ, 0xfc, !UPT ;  /* 0x000000041c077292 */ /* 0x000fc4000f8efcff */
[----:B------:R-:W-:Y:S02]  /*20e0*/  ULEA UR8, UR8, UR6, 0x1 ;  /* 0x0000000608087291 */ /* 0x000fe4000f8e08ff */
[----:B------:R-:W-:Y:S02]  /*20f0*/  ULEA UR7, UR7, UR6, 0x1 ;  /* 0x0000000607077291 */ /* 0x000fe4000f8e08ff */
[----:B------:R-:W-:Y:S02]  /*2100*/  UISETP.NE.AND UP0, UPT, UR13, UR29, UPT ;  /* 0x0000001d0d00728c */ /* 0x000fe4000bf05270 */
[----:B------:R-:W-:Y:S02]  /*2110*/  UIADD3 UR16, UPT, UPT, UR7, 0x8800, URZ ;  /* 0x0000880007107890 */ /* 0x000fe4000fffe0ff */
[----:B------:R-:W-:Y:S02]  /*2120*/  UIADD3.X UR15, UPT, UPT, URZ, UR31, URZ, UP1, !UPT ;  /* 0x0000001fff0f7290 */ /* 0x000fe40008ffe4ff */
[----:B------:R-:W-:-:S02]  /*2130*/  UPRMT UR7, URZ, 0x5410, UR24 ;  /* 0x00005410ff077896 */ /* 0x000fc40008000018 */
[----:B------:R-:W-:Y:S02]  /*2140*/  UIADD3 UR8, UPT, UPT, UR8, 0x20800, URZ ;  /* 0x0002080008087890 */ /* 0x000fe4000fffe0ff */
[----:B------:R-:W-:Y:S01]  /*2150*/  UPRMT UR4, URZ, 0x5410, UR21 ;  /* 0x00005410ff047896 */ /* 0x000fe20008000015 */
[----:B------:R-:W-:Y:S01]  /*2160*/  UMOV UR32, 0x0 ;  /* 0x0000000000207882 */ /* 0x000fe20000000000 */
[----:B------:R-:W-:Y:S01]  /*2170*/  UMOV UR33, 0x10000000 ;  /* 0x1000000000217882 */ /* 0x000fe20000000000 */
[----:B------:R-:W-:Y:S01]  /*2180*/  UMOV UR19, UR35 ;  /* 0x0000002300137c82 */ /* 0x000fe20008000000 */
[----:B------:R-:W-:Y:S01]  /*2190*/  UMOV UR20, UR36 ;  /* 0x0000002400147c82 */ /* 0x000fe20008000000 */
[----:B------:R-:W-:Y:S01]  /*21a0*/  UMOV UR12, UR36 ;  /* 0x00000024000c7c82 */ /* 0x000fe20008000000 */
[----:B------:R-:W-:Y:S01]  /*21b0*/  UMOV UR9, UR17 ;  /* 0x0000001100097c82 */ /* 0x000fe20008000000 */
[----:B------:R-:W-:Y:S01]  /*21c0*/  UMOV UR10, UR18 ;  /* 0x00000012000a7c82 */ /* 0x000fe20008000000 */
[----:B------:R-:W-:Y:S01]  /*21d0*/  UTMALDG.3D.MULTICAST [UR16], [UR14], UR7, desc[UR32] ;  /* 0x000020100e0073b4 */ /* 0x000fe20008011807 */
[----:B------:R1:W-:Y:S02]  /*21e0*/  UTMALDG.3D.MULTICAST [UR8], [UR22], UR4, desc[UR32] ;  /* 0x00002008160073b4 */ /* 0x0003e40008011804 */
[----:B-1----:R-:W-:Y:S01]  /*21f0*/  UMOV UR4, UR5 ;  /* 0x0000000500047c82 */ /* 0x002fe20008000000 */
[----:B---3--:R-:W-:Y:S05]  /*2200*/  BRA.U UP0, `(.L_x_1320) ;  /* 0xfffffffd00387547 */ /* 0x008fea000b83ffff */
.L_x_1314:
[C---:B------:R-:W-:Y:S01]  /*2210*/  LEA R3, R11.reuse, UR6, 0x3 ;  /* 0x000000060b037c11 */ /* 0x040fe2000f8e18ff */
[----:B------:R-:W-:Y:S01]  /*2220*/  NOP ;  /* 0x0000000000007918 */ /* 0x000fe20000000000 */
[----:B-1----:R-:W-:Y:S02]  /*2230*/  SHF.L.U32 R0, R10, 0x1f, RZ ;  /* 0x0000001f0a007819 */ /* 0x002fe400000006ff */
[----:B------:R-:W-:Y:S02]  /*2240*/  LEA R4, R11, UR6, 0x4 ;  /* 0x000000060b047c11 */ /* 0x000fe4000f8e20ff */
[----:B--2-4-:R-:W1:Y:S02]  /*2250*/  SYNCS.PHASECHK.TRANS64.TRYWAIT P0, [R3+URZ+0xb0], R0 ;  /* 0x0000b000030075a7 */ /* 0x014e6400080011ff */
[----:B-1----:R-:W-:Y:S05]  /*2260*/  @!P0 BRA `(.L_x_1321) ;  /* 0x0000007c009c8947 */ /* 0x002fea0003800000 */
.L_x_1429:
        /* <DEDUP_REMOVED lines=27> */
[----:B------:R-:W1:Y:S01]  /*2420*/  LDCU.64 UR10, c[0x0][0xb28] ;  /* 0x00016500ff0a77ac */ /* 0x000e620008000a00 */
[----:B------:R-:W-:Y:S02]  /*2430*/  UISETP.NE.AND UP3, UPT, UR45, 0x1, UPT ;  /* 0x000000012d00788c */ /* 0x000fe4000bf65270 */
[----:B--2---:R-:W-:Y:S02]  /*2440*/  UIMAD.WIDE.U32 UR16, UR39, UR15, URZ ;  /* 0x0000000f271072a5 */ /* 0x004fe4000f8e00ff */
[----:B------:R-:W-:Y:S02]  /*2450*/  UIMAD.WIDE.U32 UR8, UR40, UR12, URZ ;  /* 0x0000000c280872a5 */ /* 0x000fe4000f8e00ff */
[----:B------:R-:W-:-:S02]  /*2460*/  UISETP.NE.AND UP0, UPT, UR14, 0x1, UPT ;  /* 0x000000010e00788c */ /* 0x000fc4000bf05270 */
[----:B------:R-:W-:Y:S01]  /*2470*/  UIMAD.WIDE.U32 UR22, UR37, UR15, URZ ;  /* 0x0000000f251672a5 */ /* 0x000fe2000f8e00ff */
[----:B------:R-:W-:Y:S02]  /*2480*/  UMOV UR16, UR17 ;  /* 0x0000001100107c82 */ /* 0x000fe40008000000 */
[----:B------:R-:W-:Y:S01]  /*2490*/  UMOV UR8, UR9 ;  /* 0x0000000900087c82 */ /* 0x000fe20008000000 */
[----:B---3--:R-:W-:Y:S02]  /*24a0*/  USHF.R.U32.HI UR16, URZ, UR29, UR16 ;  /* 0x0000001dff107299 */ /* 0x008fe40008011610 */
[----:B----4-:R-:W-:Y:S02]  /*24b0*/  UISETP.NE.AND UP2, UPT, UR20, 0x1, UPT ;  /* 0x000000011400788c */ /* 0x010fe4000bf45270 */
[----:B------:R-:W-:Y:S02]  /*24c0*/  USHF.R.U32.HI UR8, URZ, UR13, UR8 ;  /* 0x0000000dff087299 */ /* 0x000fe40008011608 */
[----:B------:R-:W-:-:S02]  /*24d0*/  USEL UR7, UR39, UR16, !UP0 ;  /* 0x0000001027077287 */ /* 0x000fc4000c000000 */
[----:B------:R-:W-:Y:S02]  /*24e0*/  USEL UR8, UR40, UR8, !UP2 ;  /* 0x0000000828087287 */ /* 0x000fe4000d000000 */
[----:B-1----:R-:W-:Y:S01]  /*24f0*/  UIMAD.WIDE.U32 UR16, UR7, UR10, URZ ;  /* 0x0000000a071072a5 */ /* 0x002fe2000f8e00ff */
[----:B------:R-:W-:Y:S01]  /*2500*/  UMOV UR4, UR23 ;  /* 0x0000001700047c82 */ /* 0x000fe20008000000 */
[----:B------:R-:W-:Y:S02]  /*2510*/  UIMAD.WIDE.U32 UR18, UR38, UR12, URZ ;  /* 0x0000000c261272a5 */ /* 0x000fe4000f8e00ff */
[----:B------:R-:W-:-:S03]  /*2520*/  UIMAD.WIDE.U32 UR22, UR8, UR10, URZ ;  /* 0x0000000a081672a5 */ /* 0x000fc6000f8e00ff */
[----:B------:R-:W-:Y:S01]  /*2530*/  UMOV UR16, UR17 ;  /* 0x0000001100107c82 */ /* 0x000fe20008000000 */
[----:B------:R-:W-:Y:S02]  /*2540*/  USHF.R.U32.HI UR4, URZ, UR29, UR4 ;  /* 0x0000001dff047299 */ /* 0x000fe40008011604 */
[----:B------:R-:W-:Y:S01]  /*2550*/  @UP3 USHF.R.U32.HI UR7, URZ, UR11, UR16 ;  /* 0x0000000bff073299 */ /* 0x000fe20008011610 */
[----:B------:R-:W-:Y:S01]  /*2560*/  UMOV UR18, UR19 ;  /* 0x0000001300127c82 */ /* 0x000fe20008000000 */
[----:B------:R-:W-:Y:S01]  /*2570*/  UMOV UR22, UR23 ;  /* 0x0000001700167c82 */ /* 0x000fe20008000000 */
[----:B------:R-:W-:Y:S02]  /*2580*/  USHF.R.U32.HI UR13, URZ, UR13, UR18 ;  /* 0x0000000dff0d7299 */ /* 0x000fe40008011612 */
[----:B------:R-:W-:Y:S02]  /*2590*/  USEL UR4, UR37, UR4, !UP0 ;  /* 0x0000000425047287 */ /* 0x000fe4000c000000 */
[----:B------:R-:W-:-:S02]  /*25a0*/  @UP3 USHF.R.U32.HI UR8, URZ, UR11, UR22 ;  /* 0x0000000bff083299 */ /* 0x000fc40008011616 */
[----:B------:R-:W-:Y:S02]  /*25b0*/  UIMAD UR9, UR45, UR7, URZ ;  /* 0x000000072d0972a4 */ /* 0x000fe4000f8e02ff */
[----:B------:R-:W-:Y:S02]  /*25c0*/  USEL UR7, UR38, UR13, !UP2 ;  /* 0x0000000d26077287 */ /* 0x000fe4000d000000 */
[----:B------:R-:W-:Y:S02]  /*25d0*/  UIMAD UR12, UR45, UR8, URZ ;  /* 0x000000082d0c72a4 */ /* 0x000fe4000f8e02ff */
[----:B------:R-:W-:Y:S02]  /*25e0*/  UISETP.GE.AND UP0, UPT, UR4, UR9, UPT ;  /* 0x000000090400728c */ /* 0x000fe4000bf06270 */
[----:B------:R-:W-:Y:S02]  /*25f0*/  UIMAD.WIDE.U32 UR16, UR4, UR10, URZ ;  /* 0x0000000a041072a5 */ /* 0x000fe4000f8e00ff */
[----:B------:R-:W-:-:S02]  /*2600*/  UISETP.GE.OR UP0, UPT, UR7, UR12, UP0 ;  /* 0x0000000c0700728c */ /* 0x000fc40008706670 */
        /* <DEDUP_REMOVED lines=19> */
.L_x_1322:
        /* <DEDUP_REMOVED lines=20> */
.L_x_1323:
[----:B------:R-:W-:Y:S01]  /*2880*/  VIADD R11, R11, 0x1 ;  /* 0x000000010b0b7836 */ /* 0x000fe20000000000 */
[----:B------:R-:W-:Y:S01]  /*2890*/  R2UR UR4, R79 ;  /* 0x000000004f0472ca */ /* 0x000fe200000e0000 */
[----:B------:R-:W-:Y:S01]  /*28a0*/  UIADD3 UR20, UPT, UPT, UR38, UR63, URZ ;  /* 0x0000003f26147290 */ /* 0x000fe2000fffe0ff */
[----:B------:R-:W-:Y:S02]  /*28b0*/  PLOP3.LUT P1, PT, PT, PT, PT, 0x80, 0x8 ;  /* 0x000000000008781c */ /* 0x000fe40003f2f070 */
[----:B------:R-:W-:-:S04]  /*28c0*/  ISETP.NE.AND P0, PT, R11, 0x2, PT ;  /* 0x000000020b00780c */ /* 0x000fc80003f05270 */
[----:B-1----:R-:W-:Y:S02]  /*28d0*/  SEL R0, RZ, 0x1, P0 ;  /* 0x00000001ff007807 */ /* 0x002fe40000000000 */
        /* <DEDUP_REMOVED lines=9> */
.L_x_1431:
        /* <DEDUP_REMOVED lines=9> */
.L_x_1433:
        /* <DEDUP_REMOVED lines=9> */
.L_x_1435:
        /* <DEDUP_REMOVED lines=9> */
.L_x_1437:
        /* <DEDUP_REMOVED lines=9> */
.L_x_1439:
        /* <DEDUP_REMOVED lines=8> */
.L_x_1330:
[----:B-1----:R1:W2:Y:S02]  /*2c30*/  SYNCS.PHASECHK.TRANS64.TRYWAIT P0, [R0+URZ], R2 ;  /* 0x00000002000075a7 */ /* 0x0022a400080011ff */
[----:B--2---:R-:W-:Y:S05]  /*2c40*/  @!P0 NANOSLEEP.SYNCS 0x989680 ;  /* 0x009896800000895d */ /* 0x004fea0003900000 */
[----:B------:R-:W2:Y:S02]  /*2c50*/  @!P0 SYNCS.PHASECHK.TRANS64 P0, [R0+URZ], R2 ;  /* 0x00000002000085a7 */ /* 0x000ea400080010ff */
[----:B--2---:R-:W-:Y:S05]  /*2c60*/  @P0 EXIT ;  /* 0x000000000000094d */ /* 0x004fea0003800000 */
[----:B------:R-:W-:Y:S05]  /*2c70*/  BRA `(.L_x_1330) ;  /* 0xfffffffc00ec7947 */ /* 0x000fea000383ffff */
.L_x_1304:
        /* <DEDUP_REMOVED lines=10> */
.L_x_1335:
[----:B------:R-:W-:Y:S02]  /*2d20*/  LEA R2, R8, UR6, 0x3 ;  /* 0x0000000608027c11 */ /* 0x000fe4000f8e18ff */
[----:B------:R-:W-:-:S03]  /*2d30*/  SHF.L.U32 R4, R9, 0x1f, RZ ;  /* 0x0000001f09047819 */ /* 0x000fc600000006ff */
[----:B------:R-:W-:Y:S01]  /*2d40*/  VIADD R5, R2, 0x120 ;  /* 0x0000012002057836 */ /* 0x000fe20000000000 */
[----:B------:R-:W2:Y:S02]  /*2d50*/  SYNCS.PHASECHK.TRANS64.TRYWAIT P0, [R2+URZ+0x110], R4 ;  /* 0x00011004020075a7 */ /* 0x000ea400080011ff */
[----:B--2---:R-:W-:Y:S05]  /*2d60*/  @!P0 BRA `(.L_x_1332) ;  /* 0x0000007400688947 */ /* 0x004fea0003800000 */
.L_x_1440:
        /* <DEDUP_REMOVED lines=10> */
.L_x_1442:
        /* <DEDUP_REMOVED lines=17> */
.L_x_1443:
        /* <DEDUP_REMOVED lines=27> */
.L_x_1336:
        /* <DEDUP_REMOVED lines=11> */
.L_x_1338:
[----:B-1----:R1:W2:Y:S02]  /*3180*/  SYNCS.PHASECHK.TRANS64.TRYWAIT P0, [R0+URZ+0xc0], R2 ;  /* 0x0000c002000075a7 */ /* 0x0022a400080011ff */
[----:B--2---:R-:W-:Y:S05]  /*3190*/  @!P0 NANOSLEEP.SYNCS 0x989680 ;  /* 0x009896800000895d */ /* 0x004fea0003900000 */
[----:B------:R-:W2:Y:S02]  /*31a0*/  @!P0 SYNCS.PHASECHK.TRANS64 P0, [R0+URZ+0xc0], R2 ;  /* 0x0000c002000085a7 */ /* 0x000ea400080010ff */
[----:B--2---:R-:W-:Y:S05]  /*31b0*/  @P0 EXIT ;  /* 0x000000000000094d */ /* 0x004fea0003800000 */
[----:B------:R-:W-:Y:S05]  /*31c0*/  BRA `(.L_x_1338) ;  /* 0xfffffffc00ec7947 */ /* 0x000fea000383ffff */
.L_x_1331:
        /* <DEDUP_REMOVED lines=18> */
.L_x_1343:
[----:B------:R-:W-:Y:S05]  /*32f0*/  NANOSLEEP 0x64 ;  /* 0x000000640000795d */ /* 0x000fea0003800000 */
[----:B------:R-:W-:-:S05]  /*3300*/  UMOV UR4, 0x10 ;  /* 0x0000001000047882 */ /* 0x000fca0000000000 */
[----:B------:R-:W-:Y:S04]  /*3310*/  DEPBAR.LE SB2, 0x36 ;  /* 0x0000ad800000791a */ /* 0x000fe80000000000 */
[----:B------:R-:W2:Y:S02]  /*3320*/  UTCATOMSWS.FIND_AND_SET.ALIGN UP0, UR4, UR4 ;  /* 0x00000004000475e3 */ /* 0x000ea40008000800 */
[----:B--2---:R-:W-:Y:S01]  /*3330*/  MOV R4, UR4 ;  /* 0x0000000400047c02 */ /* 0x004fe20008000f00 */
[----:B------:R-:W-:Y:S05]  /*3340*/  BRA.U !UP0, `(.L_x_1343) ;  /* 0xfffffffd08e87547 */ /* 0x000fea000b83ffff */
.L_x_1342:
[-C--:B------:R-:W-:Y:S02]  /*3350*/  SHF.L.U32 R3, R3, R4.reuse, RZ ;  /* 0x0000000403037219 */ /* 0x080fe400000006ff */
[----:B------:R-:W-:Y:S01]  /*3360*/  SHF.L.U32 R0, R0, R4, RZ ;  /* 0x0000000400007219 */ /* 0x000fe200000006ff */
[----:B------:R-:W-:Y:S02]  /*3370*/  IMAD.SHL.U32 R4, R4, 0x20, RZ ;  /* 0x0000002004047824 */ /* 0x000fe400078e00ff */
[----:B------:R2:W-:Y:S04]  /*3380*/  ATOMS.OR RZ, [UR5+0x14], R3 ;  /* 0x00001403ffff798c */ /* 0x0005e8000b000005 */
[----:B------:R2:W-:Y:S04]  /*3390*/  ATOMS.OR RZ, [UR5+0x18], R0 ;  /* 0x00001800ffff798c */ /* 0x0005e8000b000005 */
[----:B------:R2:W-:Y:S01]  /*33a0*/  STS [UR6+0x160], R4 ;  /* 0x00016004ff007988 */ /* 0x0005e20008000806 */
[----:B------:R-:W-:Y:S05]  /*33b0*/  BRA `(.L_x_1341) ;  /* 0x0000000000107947 */ /* 0x000fea0003800000 */
.L_x_1340:
[----:B------:R-:W-:Y:S02]  /*33c0*/  MOV R0, 0xffffffff ;  /* 0xffffffff00007802 */ /* 0x000fe40000000f00 */
[----:B------:R-:W-:-:S03]  /*33d0*/  MOV R4, 0x3400 ;  /* 0x0000340000047802 */ /* 0x000fc60000000f00 */
[----:B------:R2:W-:Y:S04]  /*33e0*/  STS [UR6+0x160], R0 ;  /* 0x00016000ff007988 */ /* 0x0005e80008000806 */
[----:B-12--5:R-:W-:Y:S05]  /*33f0*/  CALL.REL.NOINC `($__internal_13_$__cuda_sm10x_tcgen05_guardrail_trap_phase_invalid_during_alloc) ;  /* 0x00000078001c7944 */ /* 0x026fea0003c00000 */
.L_x_1341:
        /* <DEDUP_REMOVED lines=9> */
[----:B------:R-:W1:Y:S01]  /*3490*/  LDCU UR7, c[0x0][0x38c] ;  /* 0x00007180ff0777ac */ /* 0x000e620008000800 */
        /* <DEDUP_REMOVED lines=11> */
[----:B-1----:R-:W-:Y:S01]  /*3550*/  UMOV UR36, 0x0 ;  /* 0x0000000000247882 */ /* 0x002fe20000000000 */
[----:B------:R-:W-:Y:S01]  /*3560*/  UMOV UR37, 0x8200010 ;  /* 0x0820001000257882 */ /* 0x000fe20000000000 */
[----:B------:R-:W-:Y:S02]  /*3570*/  USHF.R.S32.HI UR40, URZ, 0x1f, UR5 ;  /* 0x0000001fff287899 */ /* 0x000fe40008011405 */
[----:B------:R-:W-:-:S02]  /*3580*/  UISETP.GE.AND UP4, UPT, UR7, 0x1, UPT ;  /* 0x000000010700788c */ /* 0x000fc4000bf86270 */
[----:B------:R-:W-:Y:S02]  /*3590*/  ULEA.HI UR40, UR40, UR5, URZ, 0x6 ;  /* 0x0000000528287291 */ /* 0x000fe4000f8f30ff */
[----:B------:R-:W-:Y:S02]  /*35a0*/  USHF.R.U32.HI UR5, URZ, 0x4, UR4 ;  /* 0x00000004ff057899 */ /* 0x000fe40008011604 */
[----:B------:R-:W-:Y:S02]  /*35b0*/  USHF.R.S32.HI UR40, URZ, 0x6, UR40 ;  /* 0x00000006ff287899 */ /* 0x000fe40008011428 */
[----:B------:R-:W-:Y:S02]  /*35c0*/  USHF.R.U32.HI UR4, URZ, 0x4, UR6 ;  /* 0x00000004ff047899 */ /* 0x000fe40008011606 */
[----:B------:R-:W-:Y:S02]  /*35d0*/  UISETP.LT.AND UP0, UPT, UR40, 0x1, UPT ;  /* 0x000000012800788c */ /* 0x000fe4000bf01270 */
[----:B------:R-:W-:-:S02]  /*35e0*/  ULOP3.LUT UR5, UR5, 0x3fff, URZ, 0xc0, !UPT ;  /* 0x00003fff05057892 */ /* 0x000fc4000f8ec0ff */
[----:B------:R-:W-:Y:S02]  /*35f0*/  ULOP3.LUT UR4, UR4, 0x3fff, URZ, 0xc0, !UPT ;  /* 0x00003fff04047892 */ /* 0x000fe4000f8ec0ff */
[----:B------:R-:W-:Y:S02]  /*3600*/  USEL UR41, UR40, 0x1, !UP0 ;  /* 0x0000000128297887 */ /* 0x000fe4000c000000 */
[----:B------:R-:W-:Y:S02]  /*3610*/  ULOP3.LUT UR28, UR5, 0x10000, URZ, 0xfc, !UPT ;  /* 0x00010000051c7892 */ /* 0x000fe4000f8efcff */
[----:B------:R-:W-:Y:S02]  /*3620*/  ULOP3.LUT UR29, UR4, 0x10000, URZ, 0xfc, !UPT ;  /* 0x00010000041d7892 */ /* 0x000fe4000f8efcff */
[----:B------:R-:W-:Y:S01]  /*3630*/  UIADD3 UR41, UPT, UPT, -UR41, URZ, URZ ;  /* 0x000000ff29297290 */ /* 0x000fe2000fffe1ff */
[----:B------:R-:W-:Y:S01]  /*3640*/  UMOV UR34, 0x0 ;  /* 0x0000000000227882 */ /* 0x000fe20000000000 */
[----:B------:R-:W-:Y:S01]  /*3650*/  UMOV UR35, 0x8200010 ;  /* 0x0820001000237882 */ /* 0x000fe20000000000 */
[----:B------:R-:W-:Y:S01]  /*3660*/  UMOV UR32, 0x0 ;  /* 0x0000000000207882 */ /* 0x000fe20000000000 */
[----:B------:R-:W-:Y:S01]  /*3670*/  UMOV UR33, 0x8200010 ;  /* 0x0820001000217882 */ /* 0x000fe20000000000 */
[----:B--2---:R-:W-:-:S15]  /*3680*/  R2UR UR42, R0 ;  /* 0x00000000002a72ca */ /* 0x004fde00000e0000 */
.L_x_1350:
[----:B------:R-:W-:Y:S02]  /*3690*/  LEA R0, R10, UR26, 0x3 ;  /* 0x0000001a0a007c11 */ /* 0x000fe4000f8e18ff */
[----:B------:R-:W-:Y:S02]  /*36a0*/  SHF.L.U32 R2, R9, 0x1f, RZ ;  /* 0x0000001f09027819 */ /* 0x000fe400000006ff */
[----:B------:R-:W-:Y:S01]  /*36b0*/  PLOP3.LUT P0, PT, PT, PT, UP4, 0x80, 0x8 ;  /* 0x000000000008781c */ /* 0x000fe20003f0f048 */
[----:B------:R-:W-:Y:S01]  /*36c0*/  VIADD R3, R0, 0xc0 ;  /* 0x000000c000037836 */ /* 0x000fe20000000000 */
[----:B-1----:R-:W1:Y:S02]  /*36d0*/  SYNCS.PHASECHK.TRANS64.TRYWAIT P1, [R0+URZ+0xb0], R2 ;  /* 0x0000b002000075a7 */ /* 0x002e6400080211ff */
[----:B-1-3--:R-:W-:Y:S09]  /*36e0*/  @!P1 BRA `(.L_x_1344) ;  /* 0x0000006c00609947 */ /* 0x00aff20003800000 */
.L_x_1445:
[----:B------:R-:W-:Y:S01]  /*36f0*/  LEA R4, R10, UR26, 0x4 ;  /* 0x0000001a0a047c11 */ /* 0x000fe2000f8e20ff */
[----:B------:R-:W-:Y:S01]  /*3700*/  @UP4 ULEA UR4, UR22, UR26, 0x3 ;  /* 0x0000001a16044291 */ /* 0x000fe2000f8e18ff */
[----:B------:R-:W-:Y:S01]  /*3710*/  PLOP3.LUT P2, PT, PT, PT, PT, 0x80, 0x8 ;  /* 0x000000000008781c */ /* 0x000fe20003f4f070 */
[----:B------:R-:W-:Y:S01]  /*3720*/  ULEA UR30, UR31, UR26, 0x3 ;  /* 0x0000001a1f1e7291 */ /* 0x000fe2000f8e18ff */
[----:B------:R-:W-:Y:S01]  /*3730*/  PRMT R3, RZ, 0x654, R3 ;  /* 0x00000654ff037816 */ /* 0x000fe20000000003 */
[----:B------:R-:W-:Y:S01]  /*3740*/  ULEA UR11, UR31, UR42, 0x7 ;  /* 0x0000002a1f0b7291 */ /* 0x000fe2000f8e38ff */
[----:B------:R-:W2:Y:S01]  /*3750*/  LDS.128 R4, [R4+0x140] ;  /* 0x0001400004047984 */ /* 0x000ea20000000c00 */
[----:B-1----:R-:W-:Y:S02]  /*3760*/  @P0 SHF.L.U32 R2, R8, 0x1f, RZ ;  /* 0x0000001f08020819 */ /* 0x002fe400000006ff */
[----:B------:R-:W-:Y:S01]  /*3770*/  SHF.L.U32 R0, R11, 0x1f, RZ ;  /* 0x0000001f0b007819 */ /* 0x000fe200000006ff */
[----:B------:R-:W-:Y:S01]  /*3780*/  @!PT LDS RZ, [RZ] ;  /* 0x00000000fffff984 */ /* 0x000fe20000000800 */
[----:B------:R-:W-:Y:S01]  /*3790*/  @!PT LDS RZ, [RZ] ;  /* 0x00000000fffff984 */ /* 0x000fe20000000800 */
[----:B------:R-:W-:Y:S01]  /*37a0*/  @!PT LDS RZ, [RZ] ;  /* 0x00000000fffff984 */ /* 0x000fe20000000800 */
[----:B------:R-:W-:Y:S01]  /*37b0*/  @!PT LDS RZ, [RZ] ;  /* 0x00000000fffff984 */ /* 0x000fe20000000800 */
[----:B------:R1:W-:Y:S06]  /*37c0*/  MEMBAR.ALL.CTA ;  /* 0x0000000000007992 */ /* 0x0003ec0000008000 */
[----:B-1----:R-:W1:Y:S02]  /*37d0*/  FENCE.VIEW.ASYNC.S ;  /* 0x00000000000073c6 */ /* 0x002e640000000000 */
[----:B-1----:R1:W-:Y:S01]  /*37e0*/  SYNCS.ARRIVE.TRANS64.RED.A1T0 RZ, [R3+URZ], RZ ;  /* 0x000000ff03ff79a7 */ /* 0x0023e200081004ff */
[----:B------:R1:W3:Y:S01]  /*37f0*/  @P0 SYNCS.PHASECHK.TRANS64.TRYWAIT P2, [UR4], R2 ;  /* 0x00000002ff0005a7 */ /* 0x0002e20008041104 */
[----:B--2---:R-:W-:Y:S01]  /*3800*/  LOP3.LUT P1, RZ, R6, 0x1, RZ, 0xc0, !PT ;  /* 0x0000000106ff7812 */ /* 0x004fe2000782c0ff */
[----:B------:R-:W2:Y:S02]  /*3810*/  SYNCS.PHASECHK.TRANS64.TRYWAIT P0, [UR30+0xf0], R0 ;  /* 0x0000f000ff0075a7 */ /* 0x000ea4000800111e */
[----:B-123--:R-:W-:Y:S10]  /*3820*/  @!P0 BRA `(.L_x_1345) ;  /* 0x0000006c00248947 */ /* 0x00eff40003800000 */
.L_x_1447:
[----:B------:R-:W-:Y:S01]  /*3830*/  IADD3 R10, PT, PT, R10, 0x1, RZ ;  /* 0x000000010a0a7810 */ /* 0x000fe20007ffe0ff */
[----:B------:R-:W-:Y:S06]  /*3840*/  BRA.U !UP4, `(.L_x_1346) ;  /* 0x000000010cc07547 */ /* 0x000fec000b800000 */
[----:B------:R-:W-:Y:S01]  /*3850*/  UPLOP3.LUT UP2, UPT, UPT, UPT, UPT, 0x40, 0x4 ;  /* 0x000000000004789c */ /* 0x000fe20003f4e870 */
[----:B------:R-:W-:Y:S01]  /*3860*/  UMOV UR24, UR41 ;  /* 0x0000002900187c82 */ /* 0x000fe20008000000 */
[----:B------:R-:W-:Y:S01]  /*3870*/  UMOV UR23, UR40 ;  /* 0x0000002800177c82 */ /* 0x000fe20008000000 */
[----:B------:R-:W-:-:S08]  /*3880*/  UMOV UR10, UR22 ;  /* 0x00000016000a7c82 */ /* 0x000fd00008000000 */
.L_x_1349:
[----:B------:R-:W-:Y:S02]  /*3890*/  UIADD3 UR24, UPT, UPT, UR24, 0x1, URZ ;  /* 0x0000000118187890 */ /* 0x000fe4000fffe0ff */
[----:B--2---:R-:W-:Y:S02]  /*38a0*/  ULEA UR5, UR10, UR26, 0x3 ;  /* 0x0000001a0a057291 */ /* 0x004fe4000f8e18ff */
[----:B------:R-:W-:Y:S01]  /*38b0*/  UISETP.NE.AND UP3, UPT, UR24, URZ, UPT ;  /* 0x000000ff1800728c */ /* 0x000fe2000bf65270 */
[----:B---3--:R-:W-:Y:S10]  /*38c0*/  @P2 BRA `(.L_x_1347) ;  /* 0x00000000000c2947 */ /* 0x008ff40003800000 */
[----:B-1----:R-:W-:Y:S04]  /*38d0*/  SHF.L.U32 R2, R8, 0x1f, RZ ;  /* 0x0000001f08027819 */ /* 0x002fe800000006ff */
[----:B------:R-:W1:Y:S02]  /*38e0*/  SYNCS.PHASECHK.TRANS64.TRYWAIT P0, [UR5], R2 ;  /* 0x00000002ff0075a7 */ /* 0x000e640008001105 */
[----:B-1----:R-:W-:Y:S05]  /*38f0*/  @!P0 BRA `(.L_x_1348) ;  /* 0x0000006c00088947 */ /* 0x002fea0003800000 */
.L_x_1347:
[----:B------:R-:W-:Y:S01]  /*3900*/  UISETP.NE.AND UP0, UPT, UR23, 0x1, UPT ;  /* 0x000000011700788c */ /* 0x000fe2000bf05270 */
[----:B------:R-:W-:Y:S01]  /*3910*/  PLOP3.LUT P2, PT, PT, PT, PT, 0x80, 0x8 ;  /* 0x000000000008781c */ /* 0x000fe20003f4f070 */
[----:B------:R-:W-:Y:S02]  /*3920*/  UIADD3 UR4, UPT, UPT, UR10, 0x1, URZ ;  /* 0x000000010a047890 */ /* 0x000fe4000fffe0ff */
[----:B------:R-:W-:Y:S02]  /*3930*/  UIADD3 UR25, UPT, UPT, UR5, 0x30, URZ ;  /* 0x0000003005197890 */ /* 0x000fe4000fffe0ff */
[----:B------:R-:W-:Y:S01]  /*3940*/  UISETP.NE.AND UP1, UPT, UR4, 0x6, UPT ;  /* 0x000000060400788c */ /* 0x000fe2000bf25270 */
[----:B------:R-:W-:Y:S01]  /*3950*/  PLOP3.LUT P0, PT, PT, PT, UP0, 0x80, 0x8 ;  /* 0x000000000008781c */ /* 0x000fe20003f0f008 */
[----:B------:R-:W-:Y:S02]  /*3960*/  UIADD3 UR23, UPT, UPT, UR23, -0x1, URZ ;  /* 0xffffffff17177890 */ /* 0x000fe4000fffe0ff */
[----:B------:R-:W-:Y:S02]  /*3970*/  USEL UR6, URZ, 0x1, UP1 ;  /* 0x00000001ff067887 */ /* 0x000fe40008800000 */
[----:B------:R-:W-:Y:S01]  /*3980*/  USEL UR22, UR4, URZ, UP1 ;  /* 0x000000ff04167287 */ /* 0x000fe20008800000 */
[----:B------:R-:W-:Y:S01]  /*3990*/  UMOV UR7, 0x40004040 ;  /* 0x4000404000077882 */ /* 0x000fe20000000000 */
[----:B------:R-:W-:Y:S02]  /*39a0*/  UMOV UR5, 0x40004040 ;  /* 0x4000404000057882 */ /* 0x000fe40000000000 */
[----:B------:R-:W-:Y:S01]  /*39b0*/  @UP0 ULEA UR4, UR22, UR26, 0x3 ;  /* 0x0000001a16040291 */ /* 0x000fe2000f8e18ff */
[----:B------:R-:W-:Y:S01]  /*39c0*/  LOP3.LUT R8, R8, UR6, RZ, 0x3c, !PT ;  /* 0x0000000608087c12 */ /* 0x000fe2000f8e3cff */
[----:B------:R-:W-:Y:S01]  /*39d0*/  ULEA UR6, UR10, UR29, 0xa ;  /* 0x0000001d0a067291 */ /* 0x000fe2000f8e50ff */
[----:B------:R-:W-:Y:S02]  /*39e0*/  UMOV UR21, 0x40004040 ;  /* 0x4000404000157882 */ /* 0x000fe40000000000 */
[----:B-1----:R-:W-:Y:S01]  /*39f0*/  @P0 SHF.L.U32 R0, R8, 0x1f, RZ ;  /* 0x0000001f08000819 */ /* 0x002fe200000006ff */
[----:B------:R-:W-:Y:S02]  /*3a00*/  UIADD3 UR20, UPT, UPT, UR6, 0x2, URZ ;  /* 0x0000000206147890 */ /* 0x000fe4000fffe0ff */
[----:B------:R-:W-:Y:S01]  /*3a10*/  UIADD3 UR16, UPT, UPT, UR6, 0x4, URZ ;  /* 0x0000000406107890 */ /* 0x000fe2000fffe0ff */
[----:B------:R2:W3:Y:S01]  /*3a20*/  @P0 SYNCS.PHASECHK.TRANS64.TRYWAIT P2, [UR4], R0 ;  /* 0x00000000ff0005a7 */ /* 0x0004e20008041104 */
[----:B------:R-:W-:Y:S02]  /*3a30*/  ULEA UR4, UR10, UR28, 0xa ;  /* 0x0000001c0a047291 */ /* 0x000fe4000f8e50ff */
[----:B------:R-:W-:Y:S02]  /*3a40*/  UIADD3 UR12, UPT, UPT, UR6, 0x6, URZ ;  /* 0x00000006060c7890 */ /* 0x000fe4000fffe0ff */
        /* <DEDUP_REMOVED lines=16> */
.L_x_1346:
[----:B--2---:R-:W-:Y:S01]  /*3b50*/  UIADD3 UR4, UPT, UPT, UR31, 0x1, URZ ;  /* 0x000000011f047890 */ /* 0x004fe2000fffe0ff */
[C---:B------:R-:W-:Y:S01]  /*3b60*/  ISETP.NE.AND P0, PT, R10.reuse, 0x2, PT ;  /* 0x000000020a00780c */ /* 0x040fe20003f05270 */
[----:B------:R-:W-:Y:S02]  /*3b70*/  UIADD3 UR5, UPT, UPT, UR30, 0xd0, URZ ;  /* 0x000000d01e057890 */ /* 0x000fe4000fffe0ff */
[----:B------:R-:W-:Y:S01]  /*3b80*/  UISETP.NE.AND UP0, UPT, UR4, 0x4, UPT ;  /* 0x000000040400788c */ /* 0x000fe2000bf05270 */
[----:B-1----:R-:W-:Y:S02]  /*3b90*/  SEL R0, RZ, 0x1, P0 ;  /* 0x00000001ff007807 */ /* 0x002fe40000000000 */
        /* <DEDUP_REMOVED lines=17> */
[----:B------:R-:W4:Y:S02]  /*3cb0*/  SYNCS.PHASECHK.TRANS64.TRYWAIT P0, [UR4], R2 ;  /* 0x00000002ff0075a7 */ /* 0x000f240008001104 */
[----:B--2-4-:R-:W-:Y:S05]  /*3cc0*/  @!P0 BRA `(.L_x_1351) ;  /* 0x00000068002c8947 */ /* 0x014fea0003800000 */
.L_x_1450:
[----:B------:R-:W-:-:S04]  /*3cd0*/  UIADD3 UR4, UPT, UPT, UR31, 0x1, URZ ;  /* 0x000000011f047890 */ /* 0x000fc8000fffe0ff */
[----:B------:R-:W-:-:S04]  /*3ce0*/  UISETP.NE.AND UP0, UPT, UR4, 0x4, UPT ;  /* 0x000000040400788c */ /* 0x000fc8000bf05270 */
[----:B------:R-:W-:Y:S02]  /*3cf0*/  USEL UR6, URZ, 0x1, UP0 ;  /* 0x00000001ff067887 */ /* 0x000fe40008000000 */
[----:B------:R-:W-:-:S04]  /*3d00*/  USEL UR4, UR4, URZ, UP0 ;  /* 0x000000ff04047287 */ /* 0x000fc80008000000 */
[----:B-1----:R-:W-:Y:S01]  /*3d10*/  ULEA UR5, UR4, UR26, 0x3 ;  /* 0x0000001a04057291 */ /* 0x002fe2000f8e18ff */
[----:B--2---:R-:W-:-:S04]  /*3d20*/  LOP3.LUT R2, R11, UR6, RZ, 0x3c, !PT ;  /* 0x000000060b027c12 */ /* 0x004fc8000f8e3cff */
[----:B------:R-:W-:-:S04]  /*3d30*/  SHF.L.U32 R3, R2, 0x1f, RZ ;  /* 0x0000001f02037819 */ /* 0x000fc800000006ff */
[----:B------:R-:W1:Y:S02]  /*3d40*/  SYNCS.PHASECHK.TRANS64.TRYWAIT P0, [UR5], R3 ;  /* 0x00000003ff0075a7 */ /* 0x000e640008001105 */
[----:B-1----:R-:W-:Y:S05]  /*3d50*/  @!P0 BRA `(.L_x_1352) ;  /* 0x0000006800208947 */ /* 0x002fea0003800000 */
.L_x_1452:
        /* <DEDUP_REMOVED lines=9> */
.L_x_1454:
[----:B------:R-:W-:-:S04]  /*3df0*/  UIADD3 UR4, UPT, UPT, UR4, 0x1, URZ ;  /* 0x0000000104047890 */ /* 0x000fc8000fffe0ff */
[----:B------:R-:W-:-:S04]  /*3e00*/  UISETP.NE.AND UP0, UPT, UR4, 0x4, UPT ;  /* 0x000000040400788c */ /* 0x000fc8000bf05270 */
[----:B------:R-:W-:Y:S02]  /*3e10*/  USEL UR5, URZ, 0x1, UP0 ;  /* 0x00000001ff057887 */ /* 0x000fe40008000000 */
[----:B------:R-:W-:-:S04]  /*3e20*/  USEL UR4, UR4, URZ, UP0 ;  /* 0x000000ff04047287 */ /* 0x000fc80008000000 */
[----:B------:R-:W-:Y:S01]  /*3e30*/  ULEA UR4, UR4, UR26, 0x3 ;  /* 0x0000001a04047291 */ /* 0x000fe2000f8e18ff */
[----:B------:R-:W-:-:S04]  /*3e40*/  LOP3.LUT R2, R2, UR5, RZ, 0x3c, !PT ;  /* 0x0000000502027c12 */ /* 0x000fc8000f8e3cff */
[----:B------:R-:W-:-:S04]  /*3e50*/  SHF.L.U32 R2, R2, 0x1f, RZ ;  /* 0x0000001f02027819 */ /* 0x000fc800000006ff */
[----:B------:R-:W2:Y:S02]  /*3e60*/  SYNCS.PHASECHK.TRANS64.TRYWAIT P0, [UR4], R2 ;  /* 0x00000002ff0075a7 */ /* 0x000ea40008001104 */
[----:B--2---:R-:W-:Y:S05]  /*3e70*/  @!P0 BRA `(.L_x_1354) ;  /* 0x0000006800088947 */ /* 0x004fea0003800000 */
.L_x_1456:
        /* <DEDUP_REMOVED lines=16> */
[----:B------:R-:W-:-:S06]  /*3f80*/  ULOP3.LUT UR5, URZ, UR5, URZ, 0x33, !UPT ;  /* 0x00000005ff057292 */ /* 0x000fcc000f8e33ff */
[----:B------:R-:W-:-:S04]  /*3f90*/  IMAD.U32 R0, RZ, RZ, UR5 ;  /* 0x00000005ff007e24 */ /* 0x000fc8000f8e00ff */
[----:B------:R2:W4:Y:S02]  /*3fa0*/  REDUX UR7, R0 ;  /* 0x00000000000773c4 */ /* 0x0005240000000000 */
[----:B------:R1:W-:Y:S01]  /*3fb0*/  UTCATOMSWS.AND URZ, UR5 ;  /* 0x0000000500ff79e3 */ /* 0x0003e20008000000 */
[----:B--2---:R-:W-:Y:S01]  /*3fc0*/  LOP3.LUT R0, RZ, UR4, RZ, 0x33, !PT ;  /* 0x00000004ff007c12 */ /* 0x004fe2000f8e33ff */
[----:B------:R-:W-:Y:S02]  /*3fd0*/  VOTEU.ANY UR4, UPT, PT ;  /* 0x0000000000047886 */ /* 0x000fe400038e0100 */
[----:B------:R-:W-:Y:S02]  /*3fe0*/  UFLO.U32 UR4, UR4 ;  /* 0x00000004000472bd */ /* 0x000fe400080e0000 */
[----:B------:R-:W2:Y:S04]  /*3ff0*/  REDUX UR6, R0 ;  /* 0x00000000000673c4 */ /* 0x000ea80000000000 */
[----:B-1----:R-:W-:-:S02]  /*4000*/  ISETP.EQ.U32.AND P0, PT, R2, UR4, PT ;  /* 0x0000000402007c0c */ /* 0x002fc4000bf02070 */
[----:B----4-:R-:W-:-:S11]  /*4010*/  MOV R2, UR7 ;  /* 0x0000000700027c02 */ /* 0x010fd60008000f00 */
[----:B------:R1:W-:Y:S01]  /*4020*/  @P0 ATOMS.AND RZ, [UR8+0x14], R2 ;  /* 0x00001402ffff098c */ /* 0x0003e2000a800008 */
[----:B--2---:R-:W-:-:S05]  /*4030*/  IMAD.U32 R0, RZ, RZ, UR6 ;  /* 0x00000006ff007e24 */ /* 0x004fca000f8e00ff */
[----:B------:R1:W-:Y:S01]  /*4040*/  @P0 ATOMS.AND RZ, [UR8+0x18], R0 ;  /* 0x00001800ffff098c */ /* 0x0003e2000a800008 */
[----:B------:R-:W-:Y:S05]  /*4050*/  BRA `(.L_x_1357) ;  /* 0x0000000000147947 */ /* 0x000fea0003800000 */
.L_x_1356:
[----:B------:R-:W-:Y:S02]  /*4060*/  MOV R2, 0x4080 ;  /* 0x0000408000027802 */ /* 0x000fe40000000f00 */
[----:B---3-5:R-:W-:Y:S05]  /*4070*/  CALL.REL.NOINC `($__internal_12_$__cuda_sm10x_tcgen05_guardrail_trap_col_being_dealloced_not_returned_by_alloc) ;  /* 0x0000006800f07944 */ /* 0x028fea0003c00000 */
[----:B------:R-:W-:Y:S05]  /*4080*/  BRA `(.L_x_1357) ;  /* 0x0000000000087947 */ /* 0x000fea0003800000 */
.L_x_1355:
[----:B------:R-:W-:Y:S02]  /*4090*/  MOV R2, 0x40b0 ;  /* 0x000040b000027802 */ /* 0x000fe40000000f00 */
[----:B---3-5:R-:W-:Y:S05]  /*40a0*/  CALL.REL.NOINC `($__internal_14_$__cuda_sm10x_tcgen05_guardrail_trap_unallocated_columns_being_dealloced) ;  /* 0x0000006800fc7944 */ /* 0x028fea0003c00000 */
.L_x_1357:
[----:B------:R-:W-:Y:S01]  /*40b0*/  NOP ;  /* 0x0000000000007918 */ /* 0x000fe20000000000 */
[----:B------:R-:W-:Y:S05]  /*40c0*/  EXIT ;  /* 0x000000000000794d */ /* 0x000fea0003800000 */
.L_x_1339:
[----:B------:R-:W-:-:S09]  /*40d0*/  UISETP.NE.OR UP0, UPT, UR25, 0x3, !UP3 ;  /* 0x000000031900788c */ /* 0x000fd2000df05670 */
[----:B------:R-:W-:Y:S05]  /*40e0*/  BRA.U UP0, `(.L_x_1358) ;  /* 0x0000001100b87547 */ /* 0x000fea000b800000 */
[----:B------:R-:W2:Y:S01]  /*40f0*/  LDCU UR37, c[0x0][0x370] ;  /* 0x00006e00ff2577ac */ /* 0x000ea20008000800 */
[----:B------:R-:W3:Y:S01]  /*4100*/  LDC.64 R16, c[0x0][0x348] ;  /* 0x0000d200ff107b82 */ /* 0x000ee20000000a00 */
[----:B------:R-:W-:Y:S02]  /*4110*/  HFMA2 R13, -RZ, RZ, 0, 0 ;  /* 0x00000000ff0d7431 */ /* 0x000fe400000001ff */
[----:B------:R-:W-:Y:S01]  /*4120*/  IMAD.MOV.U32 R15, RZ, RZ, 0x1 ;  /* 0x00000001ff0f7424 */ /* 0x000fe200078e00ff */
[----:B------:R-:W2:Y:S01]  /*4130*/  LDCU.128 UR48, c[0x0][0xb10] ;  /* 0x00016200ff3077ac */ /* 0x000ea20008000c00 */
[----:B------:R-:W-:Y:S01]  /*4140*/  IMAD.MOV.U32 R14, RZ, RZ, RZ ;  /* 0x000000ffff0e7224 */ /* 0x000fe200078e00ff */
[----:B------:R-:W-:Y:S01]  /*4150*/  MOV R7, 0x2000 ;  /* 0x0000200000077802 */ /* 0x000fe20000000f00 */
[----:B------:R-:W4:Y:S01]  /*4160*/  LDCU UR31, c[0x0][0x374] ;  /* 0x00006e80ff1f77ac */ /* 0x000f220008000800 */
[----:B------:R-:W1:Y:S01]  /*4170*/  LDC.64 R2, c[0x0][0x888] ;  /* 0x00022200ff027b82 */ /* 0x000e620000000a00 */
[----:B------:R-:W4:Y:S01]  /*4180*/  LDCU UR15, c[0x0][0xb0c] ;  /* 0x00016180ff0f77ac */ /* 0x000f220008000800 */
[----:B------:R-:W3:Y:S06]  /*4190*/  LDCU UR53, c[0x0][0xb20] ;  /* 0x00016400ff3577ac */ /* 0x000eec0008000800 */
[----:B------:R-:W1:Y:S01]  /*41a0*/  LDC.64 R4, c[0x0][0x890] ;  /* 0x00022400ff047b82 */ /* 0x000e620000000a00 */
[----:B------:R-:W3:Y:S01]  /*41b0*/  LDCU UR4, c[0x0][0xb30] ;  /* 0x00016600ff0477ac */ /* 0x000ee20008000800 */
[----:B------:R-:W-:Y:S01]  /*41c0*/  UMOV UR21, 0x400 ;  /* 0x0000040000157882 */ /* 0x000fe20000000000 */
[----:B--2---:R-:W-:-:S02]  /*41d0*/  UIMAD.WIDE.U32 UR6, UR37, UR48, URZ ;  /* 0x00000030250672a5 */ /* 0x004fc4000f8e00ff */
[----:B----4-:R-:W-:Y:S02]  /*41e0*/  UIMAD.WIDE.U32 UR8, UR31, UR51, URZ ;  /* 0x000000331f0872a5 */ /* 0x010fe4000f8e00ff */
[----:B------:R-:W-:Y:S02]  /*41f0*/  ULEA UR21, UR47, UR21, 0x18 ;  /* 0x000000152f157291 */ /* 0x000fe4000f8ec0ff */
[----:B------:R-:W-:Y:S02]  /*4200*/  UPLOP3.LUT UP2, UPT, UPT, UPT, UPT, 0x40, 0x4 ;  /* 0x000000000004789c */ /* 0x000fe40003f4e870 */
[----:B------:R-:W-:Y:S01]  /*4210*/  UIADD3 UR38, UPT, UPT, UR21, 0x78, URZ ;  /* 0x0000007815267890 */ /* 0x000fe2000fffe0ff */
[----:B------:R-:W-:Y:S01]  /*4220*/  UMOV UR6, UR7 ;  /* 0x0000000700067c82 */ /* 0x000fe20008000000 */
[----:B------:R-:W-:Y:S01]  /*4230*/  UMOV UR39, UR9 ;  /* 0x0000000900277c82 */ /* 0x000fe20008000000 */
[----:B------:R-:W-:Y:S02]  /*4240*/  UISETP.GE.AND UP0, UPT, UR45, 0x1, UPT ;  /* 0x000000012d00788c */ /* 0x000fe4000bf06270 */
[----:B------:R-:W-:Y:S01]  /*4250*/  UISETP.NE.AND UP4, UPT, UR45, 0x1, UPT ;  /* 0x000000012d00788c */ /* 0x000fe2000bf85270 */
[----:B------:R-:W2:Y:S01]  /*4260*/  LDCU.64 UR22, c[0x0][0xb28] ;  /* 0x00016500ff1677ac */ /* 0x000ea20008000a00 */
[----:B------:R-:W-:-:S02]  /*4270*/  UISETP.NE.AND UP6, UPT, UR15, 0x1, UPT ;  /* 0x000000010f00788c */ /* 0x000fc4000bfc5270 */
[----:B------:R-:W-:Y:S02]  /*4280*/  UISETP.NE.AND UP5, UPT, UR50, 0x1, UPT ;  /* 0x000000013200788c */ /* 0x000fe4000bfa5270 */
[----:B------:R-:W-:Y:S02]  /*4290*/  UIADD3 UR41, UPT, UPT, UR21, 0x60, URZ ;  /* 0x0000006015297890 */ /* 0x000fe4000fffe0ff */
[----:B------:R-:W-:Y:S02]  /*42a0*/  UIADD3 UR33, UPT, UPT, UR21, 0x68, URZ ;  /* 0x0000006815217890 */ /* 0x000fe4000fffe0ff */
[----:B------:R-:W-:Y:S02]  /*42b0*/  UIADD3 UR25, UPT, UPT, UR21, 0x70, URZ ;  /* 0x0000007015197890 */ /* 0x000fe4000fffe0ff */
[----:B------:R-:W-:Y:S02]  /*42c0*/  UPRMT UR38, UR47, 0x654, UR38 ;  /* 0x000006542f267896 */ /* 0x000fe40008000026 */
[----:B------:R-:W-:-:S02]  /*42d0*/  USHF.R.U32.HI UR46, URZ, UR49, UR6 ;  /* 0x00000031ff2e7299 */ /* 0x000fc40008011606 */
[----:B---3--:R-:W-:Y:S02]  /*42e0*/  USHF.R.U32.HI UR39, URZ, UR53, UR39 ;  /* 0x00000035ff277299 */ /* 0x008fe40008011627 */
[----:B------:R-:W-:-:S11]  /*42f0*/  UISETP.NE.AND UP3, UPT, UR4, 0x1, UPT ;  /* 0x000000010400788c */ /* 0x000fd6000bf65270 */
.L_x_1369:
[C---:B------:R-:W-:Y:S02]  /*4300*/  LEA R12, R14.reuse, UR21, 0x3 ;  /* 0x000000150e0c7c11 */ /* 0x040fe4000f8e18ff */
[----:B------:R-:W-:Y:S02]  /*4310*/  SHF.L.U32 R0, R13, 0x1f, RZ ;  /* 0x0000001f0d007819 */ /* 0x000fe400000006ff */
[----:B------:R-:W-:Y:S02]  /*4320*/  LEA R8, R14, UR21, 0x4 ;  /* 0x000000150e087c11 */ /* 0x000fe4000f8e20ff */
[----:B---3--:R-:W3:Y:S02]  /*4330*/  SYNCS.PHASECHK.TRANS64.TRYWAIT P0, [R12+URZ+0xb0], R0 ;  /* 0x0000b0000c0075a7 */ /* 0x008ee400080011ff */
[----:B---3--:R-:W-:Y:S05]  /*4340*/  @!P0 BRA `(.L_x_1359) ;  /* 0x0000006000ec8947 */ /* 0x008fea0003800000 */
.L_x_1457:
[----:B------:R-:W4:Y:S01]  /*4350*/  LDS.128 R8, [R8+0x140] ;  /* 0x0001400008087984 */ /* 0x000f220000000c00 */
[----:B------:R-:W-:Y:S01]  /*4360*/  UISETP.GE.AND UP0, UPT, UR45, 0x1, UPT ;  /* 0x000000012d00788c */ /* 0x000fe2000bf06270 */
[----:B------:R-:W-:Y:S01]  /*4370*/  @!PT LDS RZ, [RZ] ;  /* 0x00000000fffff984 */ /* 0x000fe20000000800 */
[----:B------:R-:W-:Y:S01]  /*4380*/  @!PT LDS RZ, [RZ] ;  /* 0x00000000fffff984 */ /* 0x000fe20000000800 */
[----:B------:R-:W-:Y:S01]  /*4390*/  @!PT LDS RZ, [RZ] ;  /* 0x00000000fffff984 */ /* 0x000fe20000000800 */
[----:B------:R-:W-:Y:S01]  /*43a0*/  @!PT LDS RZ, [RZ] ;  /* 0x00000000fffff984 */ /* 0x000fe20000000800 */
[----:B------:R1:W-:Y:S06]  /*43b0*/  MEMBAR.ALL.CTA ;  /* 0x0000000000007992 */ /* 0x0003ec0000008000 */
[----:B-1----:R-:W1:Y:S01]  /*43c0*/  FENCE.VIEW.ASYNC.S ;  /* 0x00000000000073c6 */ /* 0x002e620000000000 */
[----:B----4-:R-:W-:Y:S11]  /*43d0*/  LOP3.LUT P0, RZ, R10, 0x1, RZ, 0xc0, !PT ;  /* 0x000000010aff7812 */ /* 0x010ff6000780c0ff */
[----:B------:R-:W-:Y:S02]  /*43e0*/  @!UPT UIADD3 URZ, UPT, UPT, URZ, URZ, URZ ;  /* 0x000000fffffff290 */ /* 0x000fe4000fffe0ff */
[----:B-1----:R-:W-:Y:S01]  /*43f0*/  VOTEU.ANY UP1, P0 ;  /* 0x0000000000ff7886 */ /* 0x002fe20000020100 */
[----:B------:R-:W-:Y:S11]  /*4400*/  PLOP3.LUT P0, PT, PT, PT, UP1, 0x80, 0x8 ;  /* 0x000000000008781c */ /* 0x000ff60003f0f018 */
[----:B------:R-:W-:Y:S02]  /*4410*/  @!UPT UIADD3 URZ, UPT, UPT, URZ, URZ, URZ ;  /* 0x000000fffffff290 */ /* 0x000fe4000fffe0ff */
[----:B---3--:R-:W-:Y:S02]  /*4420*/  @P0 SHF.R.U32.HI R0, RZ, 0x10, R9 ;  /* 0x00000010ff000819 */ /* 0x008fe40000011609 */
        /* <DEDUP_REMOVED lines=13> */
[----:B------:R-:W-:Y:S02]  /*4500*/  UIMAD.WIDE.U32 UR18, UR14, UR48, URZ ;  /* 0x000000300e1272a5 */ /* 0x000fe4000f8e00ff */
[----:B------:R-:W-:Y:S02]  /*4510*/  USEL UR4, UR31, UR39, !UP5 ;  /* 0x000000271f047287 */ /* 0x000fe4000e800000 */
[----:B------:R-:W-:Y:S02]  /*4520*/  USEL UR7, UR37, UR46, !UP6 ;  /* 0x0000002e25077287 */ /* 0x000fe4000f000000 */
[----:B--2---:R-:W-:Y:S02]  /*4530*/  UIMAD.WIDE.U32 UR8, UR4, UR22, URZ ;  /* 0x00000016040872a5 */ /* 0x004fe4000f8e00ff */
[----:B------:R-:W-:Y:S01]  /*4540*/  UIMAD.WIDE.U32 UR10, UR7, UR22, URZ ;  /* 0x00000016070a72a5 */ /* 0x000fe2000f8e00ff */
[----:B------:R-:W-:Y:S02]  /*4550*/  UMOV UR5, UR17 ;  /* 0x0000001100057c82 */ /* 0x000fe40008000000 */
[----:B------:R-:W-:Y:S03]  /*4560*/  USHF.R.U32.HI UR6, URZ, UR53, UR5 ;  /* 0x00000035ff067299 */ /* 0x000fe60008011605 */
[----:B------:R-:W-:Y:S01]  /*4570*/  UMOV UR5, UR19 ;  /* 0x0000001300057c82 */ /* 0x000fe20008000000 */
[----:B------:R-:W-:Y:S02]  /*4580*/  USEL UR6, UR13, UR6, !UP5 ;  /* 0x000000060d067287 */ /* 0x000fe4000e800000 */
[----:B------:R-:W-:Y:S03]  /*4590*/  USHF.R.U32.HI UR12, URZ, UR49, UR5 ;  /* 0x00000031ff0c7299 */ /* 0x000fe60008011605 */
[----:B------:R-:W-:Y:S02]  /*45a0*/  UMOV UR5, UR9 ;  /* 0x0000000900057c82 */ /* 0x000fe40008000000 */
[----:B------:R-:W-:Y:S03]  /*45b0*/  @UP4 USHF.R.U32.HI UR4, URZ, UR23, UR5 ;  /* 0x00000017ff044299 */ /* 0x000fe60008011605 */
[----:B------:R-:W-:Y:S01]  /*45c0*/  UMOV UR5, UR11 ;  /* 0x0000000b00057c82 */ /* 0x000fe20008000000 */
[----:B------:R-:W-:Y:S02]  /*45d0*/  UIMAD UR4, UR45, UR4, URZ ;  /* 0x000000042d0472a4 */ /* 0x000fe4000f8e02ff */
[----:B------:R-:W-:Y:S02]  /*45e0*/  @UP4 USHF.R.U32.HI UR7, URZ, UR23, UR5 ;  /* 0x00000017ff074299 */ /* 0x000fe40008011605 */
[----:B------:R-:W-:Y:S02]  /*45f0*/  UIMAD.WIDE.U32 UR10, UR6, UR22, URZ ;  /* 0x00000016060a72a5 */ /* 0x000fe4000f8e00ff */
[----:B------:R-:W-:Y:S02]  /*4600*/  USEL UR5, UR14, UR12, !UP6 ;  /* 0x0000000c0e057287 */ /* 0x000fe4000f000000 */
[----:B------:R-:W-:Y:S02]  /*4610*/  UIMAD UR8, UR45, UR7, URZ ;  /* 0x000000072d0872a4 */ /* 0x000fe4000f8e02ff */
[----:B------:R-:W-:Y:S03]  /*4620*/  UISETP.GE.AND UP0, UPT, UR6, UR4, UPT ;  /* 0x000000040600728c */ /* 0x000fe6000bf06270 */
[----:B------:R-:W-:Y:S01]  /*4630*/  UMOV UR4, UR11 ;  /* 0x0000000b00047c82 */ /* 0x000fe20008000000 */
[----:B------:R-:W-:Y:S02]  /*4640*/  UISETP.GE.OR UP0, UPT, UR5, UR8, UP0 ;  /* 0x000000080500728c */ /* 0x000fe40008706670 */
[----:B------:R-:W-:Y:S02]  /*4650*/  USHF.R.U32.HI UR4, URZ, UR23, UR4 ;  /* 0x00000017ff047299 */ /* 0x000fe40008011604 */
[----:B------:R-:W-:Y:S02]  /*4660*/  UIMAD.WIDE.U32 UR8, UR5, UR22, URZ ;  /* 0x00000016050872a5 */ /* 0x000fe4000f8e00ff */
[----:B------:R-:W-:Y:S04]  /*4670*/  USEL UR10, UR6, UR4, !UP4 ;  /* 0x00000004060a7287 */ /* 0x000fe8000e000000 */
[----:B------:R-:W-:Y:S01]  /*4680*/  UIADD3 UR11, UPT, UPT, -UR10, URZ, URZ ;  /* 0x000000ff0a0b7290 */ /* 0x000fe2000fffe1ff */
[----:B------:R-:W-:Y:S02]  /*4690*/  @!UP0 UMOV UR4, UR9 ;  /* 0x0000000900048c82 */ /* 0x000fe40008000000 */
[----:B------:R-:W-:Y:S02]  /*46a0*/  @!UP0 USHF.R.U32.HI UR4, URZ, UR23, UR4 ;  /* 0x00000017ff048299 */ /* 0x000fe40008011604 */
[----:B------:R-:W-:Y:S02]  /*46b0*/  UIMAD UR8, UR45, UR11, UR6 ;  /* 0x0000000b2d0872a4 */ /* 0x000fe4000f8e0206 */
[----:B------:R-:W-:Y:S04]  /*46c0*/  @!UP0 USEL UR4, UR5, UR4, !UP4 ;  /* 0x0000000405048287 */ /* 0x000fe8000e000000 */
[----:B------:R-:W-:Y:S02]  /*46d0*/  @!UP0 UIMAD UR7, UR7, UR8, UR4 ;  /* 0x00000008070782a4 */ /* 0x000fe4000f8e0204 */
[----:B------:R-:W-:Y:S02]  /*46e0*/  @!UP0 UIADD3 UR9, UPT, UPT, UR10, -UR4, URZ ;  /* 0x800000040a098290 */ /* 0x000fe4000fffe0ff */
[----:B------:R-:W-:Y:S02]  /*46f0*/  UIADD3 UR8, UPT, UPT, -UR6, URZ, URZ ;  /* 0x000000ff06087290 */ /* 0x000fe4000fffe1ff */
[----:B------:R-:W-:Y:S02]  /*4700*/  UIADD3 UR4, UPT, UPT, -UR5, URZ, URZ ;  /* 0x000000ff05047290 */ /* 0x000fe4000fffe1ff */
[----:B------:R-:W-:Y:S03]  /*4710*/  @!UP0 UIMAD UR6, UR9, UR45, UR5 ;  /* 0x0000002d090682a4 */ /* 0x000fe6000f8e0205 */
[----:B------:R-:W-:Y:S01]  /*4720*/  @!UP0 UMOV UR5, UR7 ;  /* 0x0000000700058c82 */ /* 0x000fe20008000000 */
[----:B------:R-:W-:Y:S02]  /*4730*/  UIMAD UR7, UR15, UR4, UR14 ;  /* 0x000000040f0772a4 */ /* 0x000fe4000f8e020e */
[----:B------:R-:W-:Y:S02]  /*4740*/  UIMAD UR4, UR50, UR8, UR13 ;  /* 0x00000008320472a4 */ /* 0x000fe4000f8e020d */
[----:B------:R-:W-:Y:S02]  /*4750*/  UIMAD UR14, UR5, UR15, UR7 ;  /* 0x0000000f050e72a4 */ /* 0x000fe4000f8e0207 */
[----:B------:R-:W-:Y:S11]  /*4760*/  UIMAD UR13, UR6, UR50, UR4 ;  /* 0x00000032060d72a4 */ /* 0x000ff6000f8e0204 */
[----:B------:R-:W-:Y:S01]  /*4770*/  @!UPT UIADD3 URZ, UPT, UPT, URZ, URZ, URZ ;  /* 0x000000fffffff290 */ /* 0x000fe2000fffe0ff */
.L_x_1360:
[----:B------:R-:W3:Y:S01]  /*4780*/  @!UP3 LDCU.128 UR8, c[0x0][0xb10] ;  /* 0x00016200ff08b7ac */ /* 0x000ee20008000c00 */
[C---:B------:R-:W-:Y:S02]  /*4790*/  ISETP.NE.U32.AND P1, PT, R4.reuse, RZ, PT ;  /* 0x000000ff0400720c */ /* 0x040fe40003f25070 */
[----:B------:R-:W-:Y:S02]  /*47a0*/  ISETP.NE.U32.AND P0, PT, R4, RZ, PT ;  /* 0x000000ff0400720c */ /* 0x000fe40003f05070 */
[C---:B------:R-:W-:Y:S02]  /*47b0*/  ISETP.NE.AND.EX P1, PT, R5.reuse, RZ, PT, P1 ;  /* 0x000000ff0500720c */ /* 0x040fe40003f25310 */
[----:B------:R-:W-:Y:S01]  /*47c0*/  ISETP.NE.AND.EX P0, PT, R5, RZ, PT, P0 ;  /* 0x000000ff0500720c */ /* 0x000fe20003f05300 */
[----:B------:R-:W4:Y:S01]  /*47d0*/  @!UP3 LDCU UR5, c[0x0][0xb0c] ;  /* 0x00016180ff05b7ac */ /* 0x000f220008000800 */
[----:B------:R-:W-:Y:S01]  /*47e0*/  SHF.L.U32 R9, R15, 0x1f, RZ ;  /* 0x0000001f0f097819 */ /* 0x000fe200000006ff */
[----:B------:R-:W-:Y:S02]  /*47f0*/  USHF.L.U32 UR42, UR20, 0x7, URZ ;  /* 0x00000007142a7899 */ /* 0x000fe400080006ff */
[----:B------:R-:W-:Y:S02]  /*4800*/  USHF.L.U32 UR43, UR29, 0x7, URZ ;  /* 0x000000071d2b7899 */ /* 0x000fe400080006ff */
[----:B---3--:R-:W-:Y:S07]  /*4810*/  UIMAD.WIDE.U32 UR6, UR14, UR8, URZ ;  /* 0x000000080e0672a5 */ /* 0x008fee000f8e00ff */
[----:B------:R-:W-:Y:S01]  /*4820*/  @!UP3 UMOV UR4, UR7 ;  /* 0x000000070004bc82 */ /* 0x000fe20008000000 */
[----:B----4-:R-:W-:Y:S02]  /*4830*/  @!UP3 UISETP.NE.AND UP0, UPT, UR5, 0x1, UPT ;  /* 0x000000010500b88c */ /* 0x010fe4000bf05270 */
[----:B------:R-:W-:Y:S02]  /*4840*/  @!UP3 USHF.R.U32.HI UR4, URZ, UR9, UR4 ;  /* 0x00000009ff04b299 */ /* 0x000fe40008011604 */
[----:B------:R-:W-:Y:S02]  /*4850*/  UIMAD.WIDE.U32 UR6, UR13, UR11, URZ ;  /* 0x0000000b0d0672a5 */ /* 0x000fe4000f8e00ff */
[----:B------:R-:W-:Y:S02]  /*4860*/  @!UP3 USEL UR8, UR14, UR4, !UP0 ;  /* 0x000000040e08b287 */ /* 0x000fe4000c000000 */
[----:B------:R-:W-:Y:S03]  /*4870*/  @!UP3 UISETP.NE.AND UP0, UPT, UR10, 0x1, UPT ;  /* 0x000000010a00b88c */ /* 0x000fe6000bf05270 */
[----:B------:R-:W-:Y:S02]  /*4880*/  @!UP3 UMOV UR6, UR7 ;  /* 0x000000070006bc82 */ /* 0x000fe40008000000 */
[----:B------:R-:W3:Y:S02]  /*4890*/  @!UP3 LDCU UR4, c[0x0][0xb20] ;  /* 0x00016400ff04b7ac */ /* 0x000ee40008000800 */
[----:B---3--:R-:W-:Y:S04]  /*48a0*/  @!UP3 USHF.R.U32.HI UR6, URZ, UR4, UR6 ;  /* 0x00000004ff06b299 */ /* 0x008fe80008011606 */
        /* <DEDUP_REMOVED lines=8> */
[----:B------:R-:W3:Y:S02]  /*4930*/  SYNCS.PHASECHK.TRANS64.TRYWAIT P2, [UR21+0xa8], R6 ;  /* 0x0000a806ff0075a7 */ /* 0x000ee40008041115 */
[----:B---3--:R-:W-:Y:S05]  /*4940*/  @!P2 BRA `(.L_x_1362) ;  /* 0x0000005c0080a947 */ /* 0x008fea0003800000 */
.L_x_1361:
[----:B------:R-:W-:Y:S05]  /*4950*/  @!P1 BRA `(.L_x_1363) ;  /* 0x0000000000309947 */ /* 0x000fea0003800000 */
[----:B------:R-:W-:Y:S01]  /*4960*/  ISETP.NE.U32.AND P1, PT, R2, RZ, PT ;  /* 0x000000ff0200720c */ /* 0x000fe20003f25070 */
[----:B------:R-:W3:Y:S01]  /*4970*/  LDCU.64 UR4, c[0x0][0x358] ;  /* 0x00006b00ff0477ac */ /* 0x000ee20008000a00 */
[----:B------:R-:W-:Y:S02]  /*4980*/  IMAD.MOV.U32 R77, RZ, RZ, 0x1 ;  /* 0x00000001ff4d7424 */ /* 0x000fe400078e00ff */
[----:B------:R-:W-:Y:S11]  /*4990*/  ISETP.NE.AND.EX P1, PT, R3, RZ, PT, P1 ;  /* 0x000000ff0300720c */ /* 0x000ff60003f25310 */
[----:B------:R-:W-:Y:S02]  /*49a0*/  @!UPT UIADD3 URZ, UPT, UPT, URZ, URZ, URZ ;  /* 0x000000fffffff290 */ /* 0x000fe4000fffe0ff */
[----:B------:R-:W4:Y:S01]  /*49b0*/  @P1 LDC.64 R10, c[0x0][0x888] ;  /* 0x00022200ff0a1b82 */ /* 0x000f220000000a00 */
[----:B-1----:R-:W-:Y:S04]  /*49c0*/  @P1 IMAD R0, R4, UR36, RZ ;  /* 0x0000002404001c24 */ /* 0x002fe8000f8e02ff */
[----:B----4-:R-:W-:Y:S04]  /*49d0*/  @P1 IMAD.WIDE R10, R0, 0x4, R10 ;  /* 0x00000004000a1825 */ /* 0x010fe800078e020a */
[----:B------:R-:W-:Y:S01]  /*49e0*/  HFMA2 R0, -RZ, RZ, 0, 5.9604644775390625e-08 ;  /* 0x00000001ff007431 */ /* 0x000fe200000001ff */
[----:B---3-5:R3:W5:Y:S04]  /*49f0*/  @P1 LDG.E R45, desc[UR4][R10.64] ;  /* 0x000000040a2d1981 */ /* 0x028768000c1e1900 */
[----:B------:R-:W-:Y:S01]  /*4a00*/  @!P1 PRMT R77, R0, 0x7610, R77 ;  /* 0x00007610004d9816 */ /* 0x000fe2000000004d */
[----:B---3--:R-:W4:Y:S06]  /*4a10*/  @!P1 LDC R45, c[0x0][0x880] ;  /* 0x00022000ff2d9b82 */ /* 0x008f2c0000000800 */
.L_x_1363:
[----:B----45:R-:W-:Y:S01]  /*4a20*/  @!P0 FSETP.EQ.AND P1, PT, R45, RZ, PT ;  /* 0x000000ff2d00820b */ /* 0x030fe20003f22000 */
[----:B------:R-:W-:Y:S01]  /*4a30*/  @!UPT UIADD3 URZ, UPT, UPT, URZ, URZ, URZ ;  /* 0x000000fffffff290 */ /* 0x000fe2000fffe0ff */
[----:B------:R-:W-:Y:S11]  /*4a40*/  @!P0 BRA `(.L_x_1364) ;  /* 0x0000000000188947 */ /* 0x000ff60003800000 */
[----:B------:R-:W-:Y:S02]  /*4a50*/  LOP3.LUT P0, RZ, R77, 0xff, RZ, 0xc0, !PT ;  /* 0x000000ff4dff7812 */ /* 0x000fe4000780c0ff */
[----:B------:R-:W-:Y:S04]  /*4a60*/  ISETP.NE.U32.AND P1, PT, R2, RZ, PT ;  /* 0x000000ff0200720c */ /* 0x000fe80003f25070 */
[----:B------:R-:W-:Y:S04]  /*4a70*/  ISETP.NE.AND.EX P1, PT, R3, RZ, PT, P1 ;  /* 0x000000ff0300720c */ /* 0x000fe80003f25310 */
[----:B------:R-:W-:Y:S03]  /*4a80*/  PLOP3.LUT P1, PT, P1, PT, PT, 0x8, 0x80 ;  /* 0x000000000080781c */ /* 0x000fe60000f2e170 */
[----:B------:R-:W-:Y:S11]  /*4a90*/  @P0 FSETP.EQ.AND P1, PT, R45, RZ, PT ;  /* 0x000000ff2d00020b */ /* 0x000ff60003f22000 */
[----:B------:R-:W-:Y:S02]  /*4aa0*/  @!UPT UIADD3 URZ, UPT, UPT, URZ, URZ, URZ ;  /* 0x000000fffffff290 */ /* 0x000fe4000fffe0ff */
.L_x_1364:
[----:B------:R-:W3:Y:S01]  /*4ab0*/  SYNCS.PHASECHK.TRANS64.TRYWAIT P2, [UR21+0x80], R9 ;  /* 0x00008009ff0075a7 */ /* 0x000ee20008041115 */
[----:B------:R-:W-:Y:S04]  /*4ac0*/  ELECT P0, URZ, PT ;  /* 0x0000000000ff782f */ /* 0x000fe80003800000 */
[----:B------:R-:W-:Y:S11]  /*4ad0*/  PLOP3.LUT P1, PT, P1, P0, PT, 0xf2, 0x2f ;  /* 0x00000000002f781c */ /* 0x000ff60000f21e72 */
[----:B------:R-:W-:Y:S02]  /*4ae0*/  @!UPT UIADD3 URZ, UPT, UPT, URZ, URZ, URZ ;  /* 0x000000fffffff290 */ /* 0x000fe4000fffe0ff */
[----:B------:R-:W-:Y:S05]  /*4af0*/  @!P1 IADD3 R8, P0, PT, R16, 0x580, RZ ;  /* 0x0000058010089810 */ /* 0x000fea0007f1e0ff */
[----:B-1----:R-:W-:Y:S01]  /*4b00*/  @!P1 IMAD.X R6, RZ, RZ, R17, P0 ;  /* 0x000000ffff069224 */ /* 0x002fe200000e0611 */
[----:B---3--:R-:W-:Y:S07]  /*4b10*/  @!P2 BRA `(.L_x_1365) ;  /* 0x0000005c0024a947 */ /* 0x008fee0003800000 */
.L_x_1460:
[----:B------:R-:W-:Y:S01]  /*4b20*/  @!P1 R2UR UR5, R8 ;  /* 0x00000000080592ca */ /* 0x000fe200000e0000 */
[----:B------:R-:W-:Y:S01]  /*4b30*/  VOTEU.ALL UP0, P1 ;  /* 0x0000000000ff7886 */ /* 0x000fe20000800000 */
[----:B------:R-:W-:Y:S01]  /*4b40*/  @!P1 R2UR UR4, R6 ;  /* 0x00000000060492ca */ /* 0x000fe200000e0000 */
[----:B------:R-:W-:Y:S01]  /*4b50*/  UMOV UR16, 0x0 ;  /* 0x0000000000107882 */ /* 0x000fe20000000000 */
[----:B------:R-:W-:Y:S01]  /*4b60*/  UMOV UR17, 0x10000000 ;  /* 0x1000000000117882 */ /* 0x000fe20000000000 */
[----:B------:R-:W-:Y:S01]  /*4b70*/  UMOV UR44, UR36 ;  /* 0x00000024002c7c82 */ /* 0x000fe20008000000 */
[----:B------:R-:W-:Y:S01]  /*4b80*/  @!UP0 UIADD3 UR40, UPT, UPT, UR21, 0x400, URZ ;  /* 0x0000040015288890 */ /* 0x000fe2000fffe0ff */
[----:B-1----:R-:W-:Y:S01]  /*4b90*/  @!P1 IMAD.MOV.U32 R0, RZ, RZ, 0x2000 ;  /* 0x00002000ff009424 */ /* 0x002fe200078e00ff */
[----:B------:R-:W-:Y:S01]  /*4ba0*/  @!UP0 UIADD3 UR10, UPT, UPT, UR42, 0x40, URZ ;  /* 0x000000402a0a8890 */ /* 0x000fe2000fffe0ff */
[----:B------:R-:W-:Y:S01]  /*4bb0*/  @!P1 IADD3 R8, P0, PT, R16, 0x580, RZ ;  /* 0x0000058010089810 */ /* 0x000fe20007f1e0ff */
[----:B------:R-:W-:Y:S01]  /*4bc0*/  @!UP0 UIADD3 UR8, UPT, UPT, UR21, 0x1400, URZ ;  /* 0x0000140015088890 */ /* 0x000fe2000fffe0ff */
[----:B------:R-:W-:Y:S02]  /*4bd0*/  VOTEU.ALL UP0, P1 ;  /* 0x0000000000ff7886 */ /* 0x000fe40000800000 */
[----:B------:R-:W-:Y:S01]  /*4be0*/  IMAD.U32 R10, RZ, RZ, UR5 ;  /* 0x00000005ff0a7e24 */ /* 0x000fe2000f8e00ff */
[----:B------:R-:W-:Y:S01]  /*4bf0*/  UMOV UR9, UR41 ;  /* 0x0000002900097c82 */ /* 0x000fe20008000000 */
[----:B------:R-:W-:Y:S01]  /*4c00*/  IMAD.U32 R11, RZ, RZ, UR4 ;  /* 0x00000004ff0b7e24 */ /* 0x000fe2000f8e00ff */
[----:B------:R-:W-:Y:S01]  /*4c10*/  UMOV UR11, UR43 ;  /* 0x0000002b000b7c82 */ /* 0x000fe20008000000 */
[----:B------:R-:W-:Y:S01]  /*4c20*/  UMOV UR12, UR36 ;  /* 0x00000024000c7c82 */ /* 0x000fe20008000000 */
[----:B------:R-:W-:Y:S01]  /*4c30*/  @!P1 R2UR UR4, R10 ;  /* 0x000000000a0492ca */ /* 0x000fe200000e0000 */
[----:B------:R-:W-:Y:S01]  /*4c40*/  UPRMT UR6, UR47, 0x654, UR41 ;  /* 0x000006542f067896 */ /* 0x000fe20008000029 */
[----:B------:R-:W-:Y:S01]  /*4c50*/  @!P1 R2UR UR5, R11 ;  /* 0x000000000b0592ca */ /* 0x000fe200000e0000 */
[----:B------:R-:W-:Y:S11]  /*4c60*/  @!P1 IMAD.X R6, RZ, RZ, R17, P0 ;  /* 0x000000ffff069224 */ /* 0x000ff600000e0611 */
[----:B------:R-:W-:Y:S01]  /*4c70*/  @!UPT UIADD3 URZ, UPT, UPT, URZ, URZ, URZ ;  /* 0x000000fffffff290 */ /* 0x000fe2000fffe0ff */
[----:B------:R1:W-:Y:S01]  /*4c80*/  @!UP0 UTMALDG.3D [UR40], [UR4], desc[UR16] ;  /* 0x00001028040085b4 */ /* 0x0003e20008011000 */
[----:B------:R-:W-:Y:S05]  /*4c90*/  VOTEU.ALL UP0, P1 ;  /* 0x0000000000ff7886 */ /* 0x000fea0000800000 */
[----:B------:R1:W-:Y:S01]  /*4ca0*/  @!UP0 UTMALDG.3D [UR8], [UR4], desc[UR16] ;  /* 0x00001008040085b4 */ /* 0x0003e20008011000 */
[----:B------:R1:W-:Y:S01]  /*4cb0*/  @!P1 SYNCS.ARRIVE.TRANS64.RED.A0TR RZ, [UR21+0x60], R0 ;  /* 0x00006000ffff99a7 */ /* 0x0003e20008300415 */
[----:B------:R-:W-:Y:S01]  /*4cc0*/  SYNCS.ARRIVE.TRANS64.RED.A1T0 RZ, [UR6], RZ ;  /* 0x000000ffffff79a7 */ /* 0x000fe20008100406 */
[----:B------:R-:W3:Y:S02]  /*4cd0*/  SYNCS.PHASECHK.TRANS64.TRYWAIT P2, [UR21+0x88], R9 ;  /* 0x00008809ff0075a7 */ /* 0x000ee40008041115 */
[----:B-1-3--:R-:W-:Y:S05]  /*4ce0*/  @!P2 BRA `(.L_x_1366) ;  /* 0x0000005800c8a947 */ /* 0x00afea0003800000 */
.L_x_1462:
        /* <DEDUP_REMOVED lines=10> */
[----:B------:R-:W-:Y:S02]  /*4d90*/  @!UP0 UIADD3 UR10, UPT, UPT, UR42, 0x40, URZ ;  /* 0x000000402a0a8890 */ /* 0x000fe4000fffe0ff */
[----:B------:R-:W-:Y:S01]  /*4da0*/  @!UP0 UIADD3 UR8, UPT, UPT, UR21, 0x3400, URZ ;  /* 0x0000340015088890 */ /* 0x000fe2000fffe0ff */
[----:B------:R-:W-:Y:S01]  /*4db0*/  IMAD.U32 R10, RZ, RZ, UR5 ;  /* 0x00000005ff0a7e24 */ /* 0x000fe2000f8e00ff */
[----:B------:R-:W-:Y:S01]  /*4dc0*/  VOTEU.ALL UP0, P1 ;  /* 0x0000000000ff7886 */ /* 0x000fe20000800000 */
[----:B------:R-:W-:Y:S01]  /*4dd0*/  IMAD.U32 R11, RZ, RZ, UR4 ;  /* 0x00000004ff0b7e24 */ /* 0x000fe2000f8e00ff */
[----:B------:R-:W-:Y:S01]  /*4de0*/  UMOV UR9, UR33 ;  /* 0x0000002100097c82 */ /* 0x000fe20008000000 */
[----:B------:R-:W-:Y:S01]  /*4df0*/  UMOV UR12, UR36 ;  /* 0x00000024000c7c82 */ /* 0x000fe20008000000 */
[----:B------:R-:W-:Y:S01]  /*4e00*/  @!P1 R2UR UR4, R10 ;  /* 0x000000000a0492ca */ /* 0x000fe200000e0000 */
[----:B------:R-:W-:Y:S01]  /*4e10*/  UMOV UR11, UR35 ;  /* 0x00000023000b7c82 */ /* 0x000fe20008000000 */
[----:B------:R-:W-:Y:S01]  /*4e20*/  @!P1 R2UR UR5, R11 ;  /* 0x000000000b0592ca */ /* 0x000fe200000e0000 */
[----:B------:R-:W-:Y:S01]  /*4e30*/  UPRMT UR6, UR47, 0x654, UR33 ;  /* 0x000006542f067896 */ /* 0x000fe20008000021 */
[----:B------:R-:W-:Y:S11]  /*4e40*/  @!P1 IMAD.X R6, RZ, RZ, R17, P0 ;  /* 0x000000ffff069224 */ /* 0x000ff600000e0611 */
[----:B------:R1:W-:Y:S01]  /*4e50*/  @!UP0 UTMALDG.3D [UR32], [UR4], desc[UR16] ;  /* 0x00001020040085b4 */ /* 0x0003e20008011000 */
[----:B------:R-:W-:Y:S05]  /*4e60*/  VOTEU.ALL UP0, P1 ;  /* 0x0000000000ff7886 */ /* 0x000fea0000800000 */
[----:B------:R1:W-:Y:S01]  /*4e70*/  @!UP0 UTMALDG.3D [UR8], [UR4], desc[UR16] ;  /* 0x00001008040085b4 */ /* 0x0003e20008011000 */
[----:B------:R1:W-:Y:S01]  /*4e80*/  @!P1 SYNCS.ARRIVE.TRANS64.RED.A0TR RZ, [UR21+0x68], R0 ;  /* 0x00006800ffff99a7 */ /* 0x0003e20008300415 */
[----:B------:R-:W-:Y:S01]  /*4e90*/  SYNCS.ARRIVE.TRANS64.RED.A1T0 RZ, [UR6], RZ ;  /* 0x000000ffffff79a7 */ /* 0x000fe20008100406 */
[----:B------:R-:W3:Y:S02]  /*4ea0*/  SYNCS.PHASECHK.TRANS64.TRYWAIT P2, [UR21+0x90], R9 ;  /* 0x00009009ff0075a7 */ /* 0x000ee40008041115 */
[----:B-1-3--:R-:W-:Y:S05]  /*4eb0*/  @!P2 BRA `(.L_x_1367) ;  /* 0x00000058006ca947 */ /* 0x00afea0003800000 */
.L_x_1464:
        /* <DEDUP_REMOVED lines=9> */
[----:B------:R-:W-:Y:S01]  /*4f50*/  VIADD R14, R14, 0x1 ;  /* 0x000000010e0e7836 */ /* 0x000fe20000000000 */
        /* <DEDUP_REMOVED lines=10> */
[----:B------:R-:W-:Y:S01]  /*5000*/  UMOV UR11, UR27 ;  /* 0x0000001b000b7c82 */ /* 0x000fe20008000000 */
[----:B------:R-:W-:Y:S11]  /*5010*/  UPRMT UR6, UR47, 0x654, UR25 ;  /* 0x000006542f067896 */ /* 0x000ff60008000019 */
[----:B------:R1:W-:Y:S01]  /*5020*/  @!UP0 UTMALDG.3D [UR24], [UR4], desc[UR16] ;  /* 0x00001018040085b4 */ /* 0x0003e20008011000 */
[----:B------:R-:W-:Y:S05]  /*5030*/  VOTEU.ALL UP0, P1 ;  /* 0x0000000000ff7886 */ /* 0x000fea0000800000 */
[----:B------:R1:W-:Y:S01]  /*5040*/  @!UP0 UTMALDG.3D [UR8], [UR4], desc[UR16] ;  /* 0x00001008040085b4 */ /* 0x0003e20008011000 */
[----:B------:R1:W-:Y:S01]  /*5050*/  @!P1 SYNCS.ARRIVE.TRANS64.RED.A0TR RZ, [UR21+0x70], R0 ;  /* 0x00007000ffff99a7 */ /* 0x0003e20008300415 */
[----:B------:R-:W-:Y:S01]  /*5060*/  SYNCS.ARRIVE.TRANS64.RED.A1T0 RZ, [UR6], RZ ;  /* 0x000000ffffff79a7 */ /* 0x000fe20008100406 */
[----:B------:R-:W3:Y:S02]  /*5070*/  SYNCS.PHASECHK.TRANS64.TRYWAIT P0, [UR21+0x98], R9 ;  /* 0x00009809ff0075a7 */ /* 0x000ee40008001115 */
[----:B-1-3--:R-:W-:Y:S05]  /*5080*/  @!P0 BRA `(.L_x_1368) ;  /* 0x0000005800108947 */ /* 0x00afea0003800000 */
.L_x_1466:
[----:B------:R-:W-:Y:S01]  /*5090*/  UPLOP3.LUT UP2, UPT, UPT, UPT, UPT, 0x80, 0x8 ;  /* 0x000000000008789c */ /* 0x000fe20003f4f070 */
[----:B------:R-:W-:Y:S01]  /*50a0*/  @!P1 IADD3 R6, P0, PT, R16, 0x580, RZ ;  /* 0x0000058010069810 */ /* 0x000fe20007f1e0ff */
[----:B------:R-:W-:Y:S01]  /*50b0*/  UMOV UR6, 0x0 ;  /* 0x0000000000067882 */ /* 0x000fe20000000000 */
[----:B------:R-:W-:Y:S01]  /*50c0*/  UMOV UR7, 0x10000000 ;  /* 0x1000000000077882 */ /* 0x000fe20000000000 */
[----:B------:R-:W-:Y:S01]  /*50d0*/  VOTEU.ALL UP0, P1 ;  /* 0x0000000000ff7886 */ /* 0x000fe20000800000 */
[----:B------:R-:W-:Y:S01]  /*50e0*/  @!P1 R2UR UR5, R6 ;  /* 0x00000000060592ca */ /* 0x000fe200000e0000 */
[----:B-1----:R-:W-:Y:S01]  /*50f0*/  @!P1 IMAD.X R0, RZ, RZ, R17, P0 ;  /* 0x000000ffff009224 */ /* 0x002fe200000e0611 */
[----:B------:R-:W-:Y:S01]  /*5100*/  UMOV UR18, UR42 ;  /* 0x0000002a00127c82 */ /* 0x000fe20008000000 */
[----:B------:R-:W-:Y:S01]  /*5110*/  UMOV UR20, UR36 ;  /* 0x0000002400147c82 */ /* 0x000fe20008000000 */
[----:B------:R-:W-:Y:S01]  /*5120*/  @!UP0 UIADD3 UR19, UPT, UPT, UR43, 0x60, URZ ;  /* 0x000000602b138890 */ /* 0x000fe2000fffe0ff */
[----:B------:R-:W-:Y:S01]  /*5130*/  R2UR UR24, R79 ;  /* 0x000000004f1872ca */ /* 0x000fe200000e0000 */
[----:B------:R-:W-:Y:S01]  /*5140*/  @!UP0 UIADD3 UR16, UPT, UPT, UR21, 0x6400, URZ ;  /* 0x0000640015108890 */ /* 0x000fe2000fffe0ff */
[----:B------:R-:W-:Y:S01]  /*5150*/  @!P1 R2UR UR4, R0 ;  /* 0x00000000000492ca */ /* 0x000fe200000e0000 */
[----:B------:R-:W-:Y:S01]  /*5160*/  @!UP0 UIADD3 UR17, UPT, UPT, UR21, 0x78, URZ ;  /* 0x0000007815118890 */ /* 0x000fe2000fffe0ff */
[----:B------:R-:W-:Y:S01]  /*5170*/  ISETP.NE.AND P0, PT, R14, 0x2, PT ;  /* 0x000000020e00780c */ /* 0x000fe20003f05270 */
[----:B------:R-:W-:Y:S01]  /*5180*/  @!UP0 UIADD3 UR10, UPT, UPT, UR42, 0x40, URZ ;  /* 0x000000402a0a8890 */ /* 0x000fe2000fffe0ff */
[----:B------:R-:W-:Y:S01]  /*5190*/  LOP3.LUT R15, R15, 0x1, RZ, 0x3c, !PT ;  /* 0x000000010f0f7812 */ /* 0x000fe200078e3cff */
[----:B------:R-:W-:Y:S01]  /*51a0*/  @!UP0 UIADD3 UR8, UPT, UPT, UR21, 0x7400, URZ ;  /* 0x0000740015088890 */ /* 0x000fe2000fffe0ff */
[----:B------:R-:W-:Y:S01]  /*51b0*/  IMAD.U32 R8, RZ, RZ, UR5 ;  /* 0x00000005ff087e24 */ /* 0x000fe2000f8e00ff */
[----:B------:R-:W-:Y:S01]  /*51c0*/  VOTEU.ALL UP0, P1 ;  /* 0x0000000000ff7886 */ /* 0x000fe20000800000 */
[----:B------:R-:W-:Y:S01]  /*51d0*/  UMOV UR12, UR36 ;  /* 0x00000024000c7c82 */ /* 0x000fe20008000000 */
[----:B------:R-:W-:Y:S01]  /*51e0*/  UMOV UR9, UR17 ;  /* 0x0000001100097c82 */ /* 0x000fe20008000000 */
[----:B------:R-:W-:Y:S01]  /*51f0*/  UMOV UR11, UR19 ;  /* 0x00000013000b7c82 */ /* 0x000fe20008000000 */
[----:B------:R-:W-:Y:S01]  /*5200*/  SEL R0, RZ, 0x1, P0 ;  /* 0x00000001ff007807 */ /* 0x000fe20000000000 */
[----:B------:R-:W-:Y:S01]  /*5210*/  UIADD3 UR29, UPT, UPT, UR13, UR24, URZ ;  /* 0x000000180d1d7290 */ /* 0x000fe2000fffe0ff */
[----:B------:R-:W-:Y:S01]  /*5220*/  IMAD.U32 R9, RZ, RZ, UR4 ;  /* 0x00000004ff097e24 */ /* 0x000fe2000f8e00ff */
[----:B------:R-:W-:Y:S01]  /*5230*/  @!P1 R2UR UR4, R8 ;  /* 0x00000000080492ca */ /* 0x000fe200000e0000 */
[----:B------:R-:W-:Y:S01]  /*5240*/  UMOV UR36, UR30 ;  /* 0x0000001e00247c82 */ /* 0x000fe20008000000 */
[----:B------:R-:W-:Y:S02]  /*5250*/  LOP3.LUT R13, R13, R0, RZ, 0x3c, !PT ;  /* 0x000000000d0d7212 */ /* 0x000fe400078e3cff */
[----:B------:R-:W-:Y:S02]  /*5260*/  @!P1 R2UR UR5, R9 ;  /* 0x00000000090592ca */ /* 0x000fe400000e0000 */
[----:B------:R-:W-:Y:S11]  /*5270*/  SEL R14, R14, RZ, P0 ;  /* 0x000000ff0e0e7207 */ /* 0x000ff60000000000 */
[----:B------:R1:W-:Y:S01]  /*5280*/  @!UP0 UTMALDG.3D [UR16], [UR4], desc[UR6] ;  /* 0x00000610040085b4 */ /* 0x0003e20008011000 */
[----:B------:R-:W-:Y:S05]  /*5290*/  VOTEU.ALL UP0, P1 ;  /* 0x0000000000ff7886 */ /* 0x000fea0000800000 */
[----:B------:R3:W-:Y:S01]  /*52a0*/  @!UP0 UTMALDG.3D [UR8], [UR4], desc[UR6] ;  /* 0x00000608040085b4 */ /* 0x0007e20008011000 */
[----:B------:R3:W-:Y:S01]  /*52b0*/  @!P1 SYNCS.ARRIVE.TRANS64.RED.A0TR RZ, [UR21+0x78], R7 ;  /* 0x00007807ffff99a7 */ /* 0x0007e20008300415 */
[----:B------:R-:W-:Y:S01]  /*52c0*/  SYNCS.ARRIVE.TRANS64.RED.A1T0 RZ, [UR38], RZ ;  /* 0x000000ffffff79a7 */ /* 0x000fe20008100426 */
[----:B-1----:R-:W-:Y:S01]  /*52d0*/  UIADD3 UR20, UPT, UPT, UR14, UR63, URZ ;  /* 0x0000003f0e147290 */ /* 0x002fe2000fffe0ff */
[----:B------:R-:W-:Y:S11]  /*52e0*/  BRA.U UP1, `(.L_x_1369) ;  /* 0xfffffff101047547 */ /* 0x000ff6000b83ffff */
[----:B------:R-:W-:-:S04]  /*52f0*/  SHF.L.U32 R2, R15, 0x1f, RZ ;  /* 0x0000001f0f027819 */ /* 0x000fc800000006ff */
[----:B------:R-:W1:Y:S02]  /*5300*/  SYNCS.PHASECHK.TRANS64.TRYWAIT P0, [UR21+0x80], R2 ;  /* 0x00008002ff0075a7 */ /* 0x000e640008001115 */
[----:B-1----:R-:W-:Y:S05]  /*5310*/  @!P0 BRA `(.L_x_1370) ;  /* 0x0000005400848947 */ /* 0x002fea0003800000 */
.L_x_1468:
[----:B------:R-:W4:Y:S02]  /*5320*/  SYNCS.PHASECHK.TRANS64.TRYWAIT P0, [UR21+0x88], R2 ;  /* 0x00008802ff0075a7 */ /* 0x000f240008001115 */
[----:B----4-:R-:W-:Y:S05]  /*5330*/  @!P0 BRA `(.L_x_1371) ;  /* 0x0000005400948947 */ /* 0x010fea0003800000 */
.L_x_1470:
[----:B------:R-:W4:Y:S02]  /*5340*/  SYNCS.PHASECHK.TRANS64.TRYWAIT P0, [UR21+0x90], R2 ;  /* 0x00009002ff0075a7 */ /* 0x000f240008001115 */
[----:B----4-:R-:W-:Y:S05]  /*5350*/  @!P0 BRA `(.L_x_1372) ;  /* 0x0000005400a48947 */ /* 0x010fea0003800000 */
.L_x_1472:
[----:B-1----:R-:W-:-:S07]  /*5360*/  MOV R0, UR21 ;  /* 0x0000001500007c02 */ /* 0x002fce0008000f00 */
.L_x_1373:
[----:B-1----:R-:W-:-:S04]  /*5370*/  SHF.L.U32 R2, R15, 0x1f, RZ ;  /* 0x0000001f0f027819 */ /* 0x002fc800000006ff */
[----:B------:R1:W4:Y:S03]  /*5380*/  SYNCS.PHASECHK.TRANS64.TRYWAIT P0, [R0+URZ+0x98], R2 ;  /* 0x00009802000075a7 */ /* 0x00032600080011ff */
[----:B----4-:R-:W-:Y:S05]  /*5390*/  @!P0 NANOSLEEP.SYNCS 0x989680 ;  /* 0x009896800000895d */ /* 0x010fea0003900000 */
[----:B------:R-:W4:Y:S02]  /*53a0*/  @!P0 SYNCS.PHASECHK.TRANS64 P0, [R0+URZ+0x98], R2 ;  /* 0x00009802000085a7 */ /* 0x000f2400080010ff */
[----:B--234-:R-:W-:Y:S05]  /*53b0*/  @P0 EXIT ;  /* 0x000000000000094d */ /* 0x01cfea0003800000 */
[----:B------:R-:W-:Y:S05]  /*53c0*/  BRA `(.L_x_1373) ;  /* 0xfffffffc00e87947 */ /* 0x000fea000383ffff */
.L_x_1358:
        /* <DEDUP_REMOVED lines=10> */
[----:B------:R-:W1:Y:S01]  /*5470*/  LDCU.64 UR4, c[0x0][0x890] ;  /* 0x00011200ff0477ac */ /* 0x000e620008000a00 */
[----:B------:R-:W2:Y:S01]  /*5480*/  LDC.64 R74, c[0x0][0x8b0] ;  /* 0x00022c00ff4a7b82 */ /* 0x000ea20000000a00 */
[----:B------:R-:W-:Y:S01]  /*5490*/  LOP3.LUT R2, R2, 0x1c0, RZ, 0xc0, !PT ;  /* 0x000001c002027812 */ /* 0x000fe200078ec0ff */
[----:B------:R-:W-:Y:S01]  /*54a0*/  IMAD.MOV.U32 R88, RZ, RZ, 0x10 ;  /* 0x00000010ff587424 */ /* 0x000fe200078e00ff */
[----:B------:R-:W-:Y:S01]  /*54b0*/  ULEA UR43, UR47, UR43, 0x18 ;  /* 0x0000002b2f2b7291 */ /* 0x000fe2000f8ec0ff */
[----:B------:R-:W-:Y:S01]  /*54c0*/  LOP3.LUT R41, R41, 0x600000, RZ, 0xc0, !PT ;  /* 0x0060000029297812 */ /* 0x000fe200078ec0ff */
[----:B------:R-:W-:Y:S01]  /*54d0*/  IMAD.MOV.U32 R87, RZ, RZ, 0x1 ;  /* 0x00000001ff577424 */ /* 0x000fe200078e00ff */
[----:B------:R-:W-:Y:S01]  /*54e0*/  LOP3.LUT R2, R2, 0x28, R89, 0xf8, !PT ;  /* 0x0000002802027812 */ /* 0x000fe200078ef859 */
[----:B------:R-:W-:Y:S01]  /*54f0*/  IMAD.MOV.U32 R86, RZ, RZ, RZ ;  /* 0x000000ffff567224 */ /* 0x000fe200078e00ff */
[----:B------:R-:W3:Y:S01]  /*5500*/  LDC.64 R72, c[0x0][0x8a8] ;  /* 0x00022a00ff487b82 */ /* 0x000ee20000000a00 */
[----:B------:R-:W-:Y:S01]  /*5510*/  IMAD.MOV.U32 R83, RZ, RZ, RZ ;  /* 0x000000ffff537224 */ /* 0x000fe200078e00ff */
[----:B------:R-:W-:Y:S01]  /*5520*/  LOP3.LUT R76, R2, 0x38, R76, 0x78, !PT ;  /* 0x00000038024c7812 */ /* 0x000fe200078e784c */
[----:B------:R-:W4:Y:S01]  /*5530*/  LDCU UR60, c[0x0][0x370] ;  /* 0x00006e00ff3c77ac */ /* 0x000f220008000800 */
[----:B------:R-:W-:-:S02]  /*5540*/  SHF.L.U32 R2, R89, 0x5, RZ ;  /* 0x0000000559027819 */ /* 0x000fc400000006ff */
[----:B------:R-:W-:Y:S01]  /*5550*/  LOP3.LUT R89, R89, 0x60, RZ, 0xc0, !PT ;  /* 0x0000006059597812 */ /* 0x000fe200078ec0ff */
[----:B------:R-:W2:Y:S01]  /*5560*/  LDCU UR42, c[0x0][0xb0c] ;  /* 0x00016180ff2a77ac */ /* 0x000ea20008000800 */
[----:B------:R-:W4:Y:S01]  /*5570*/  LDS R0, [UR43+0x160] ;  /* 0x0001602bff007984 */ /* 0x000f220008000800 */
[----:B-1----:R-:W-:Y:S01]  /*5580*/  IMAD.U32 R91, RZ, RZ, UR4 ;  /* 0x00000004ff5b7e24 */ /* 0x002fe2000f8e00ff */
[----:B------:R-:W-:Y:S01]  /*5590*/  LOP3.LUT R76, R76, 0xa00, R2, 0xf8, !PT ;  /* 0x00000a004c4c7812 */ /* 0x000fe200078ef802 */
[----:B------:R-:W-:Y:S01]  /*55a0*/  UIADD3 UR4, UPT, UPT, UR43, 0x400, URZ ;  /* 0x000004002b047890 */ /* 0x000fe2000fffe0ff */
[----:B------:R-:W-:Y:S01]  /*55b0*/  MOV R90, UR5 ;  /* 0x00000005005a7c02 */ /* 0x000fe20008000f00 */
[----:B------:R-:W1:Y:S01]  /*55c0*/  LDCU UR39, c[0x0][0xb30] ;  /* 0x00016600ff2777ac */ /* 0x000e620008000800 */
[----:B------:R-:W-:Y:S02]  /*55d0*/  MOV R85, RZ ;  /* 0x000000ff00557202 */ /* 0x000fe40000000f00 */
[----:B------:R-:W-:Y:S01]  /*55e0*/  SEL R88, R88, 0xfffffff0, !P0 ;  /* 0xfffffff058587807 */ /* 0x000fe20004000000 */
[----:B------:R-:W-:Y:S01]  /*55f0*/  IMAD.U32 R81, RZ, RZ, UR4 ;  /* 0x00000004ff517e24 */ /* 0x000fe2000f8e00ff */
[----:B------:R-:W1:Y:S01]  /*5600*/  LDCU.64 UR54, c[0x0][0x888] ;  /* 0x00011100ff3677ac */ /* 0x000e620008000a00 */
[----:B------:R-:W1:Y:S01]  /*5610*/  LDCU.64 UR40, c[0x0][0xb28] ;  /* 0x00016500ff2877ac */ /* 0x000e620008000a00 */
[----:B------:R-:W1:Y:S01]  /*5620*/  LDCU.128 UR56, c[0x0][0xb10] ;  /* 0x00016200ff3877ac */ /* 0x000e620008000c00 */
[----:B------:R-:W1:Y:S01]  /*5630*/  LDCU UR53, c[0x0][0x374] ;  /* 0x00006e80ff3577ac */ /* 0x000e620008000800 */
[----:B------:R-:W-:Y:S01]  /*5640*/  UMOV UR52, URZ ;  /* 0x000000ff00347c82 */ /* 0x000fe20008000000 */
[----:B------:R-:W-:Y:S01]  /*5650*/  UMOV UR46, URZ ;  /* 0x000000ff002e7c82 */ /* 0x000fe20008000000 */
[----:B-1234-:R-:W-:-:S07]  /*5660*/  IMAD.IADD R41, R0, 0x1, R41 ;  /* 0x0000000100297824 */ /* 0x01efce00078e0229 */
.L_x_1421:
[----:B------:R-:W-:Y:S02]  /*5670*/  LEA R3, R83, UR43, 0x3 ;  /* 0x0000002b53037c11 */ /* 0x000fe4000f8e18ff */
[----:B------:R-:W-:Y:S02]  /*5680*/  SHF.L.U32 R0, R85, 0x1f, RZ ;  /* 0x0000001f55007819 */ /* 0x000fe400000006ff */
[----:B-1----:R-:W-:Y:S02]  /*5690*/  LEA R4, R83, UR43, 0x4 ;  /* 0x0000002b53047c11 */ /* 0x002fe4000f8e20ff */
[----:B------:R-:W1:Y:S02]  /*56a0*/  SYNCS.PHASECHK.TRANS64.TRYWAIT P0, [R3+URZ+0xb0], R0 ;  /* 0x0000b000030075a7 */ /* 0x000e6400080011ff */
[----:B-1----:R-:W-:Y:S05]  /*56b0*/  @!P0 BRA `(.L_x_1374) ;  /* 0x0000005000e48947 */ /* 0x002fea0003800000 */
.L_x_1473:
        /* <DEDUP_REMOVED lines=27> */
[----:B------:R-:W2:Y:S01]  /*5870*/  LDCU UR12, c[0x0][0xb20] ;  /* 0x00016400ff0c77ac */ /* 0x000ea20008000800 */
[----:B------:R-:W-:Y:S02]  /*5880*/  UIMAD.WIDE.U32 UR4, UR53, UR59, URZ ;  /* 0x0000003b350472a5 */ /* 0x000fe4000f8e00ff */
[----:B------:R-:W-:Y:S02]  /*5890*/  UIMAD.WIDE.U32 UR6, UR60, UR56, URZ ;  /* 0x000000383c0672a5 */ /* 0x000fe4000f8e00ff */
[----:B------:R-:W-:Y:S02]  /*58a0*/  UISETP.NE.AND UP0, UPT, UR58, 0x1, UPT ;  /* 0x000000013a00788c */ /* 0x000fe4000bf05270 */
[----:B------:R-:W-:Y:S02]  /*58b0*/  UIMAD.WIDE.U32 UR8, UR37, UR59, URZ ;  /* 0x0000003b250872a5 */ /* 0x000fe4000f8e00ff */
[----:B------:R-:W-:Y:S02]  /*58c0*/  UIMAD.WIDE.U32 UR10, UR38, UR56, URZ ;  /* 0x00000038260a72a5 */ /* 0x000fe4000f8e00ff */
[----:B------:R-:W-:Y:S02]  /*58d0*/  UISETP.NE.AND UP1, UPT, UR42, 0x1, UPT ;  /* 0x000000012a00788c */ /* 0x000fe4000bf25270 */
[----:B------:R-:W-:Y:S01]  /*58e0*/  UISETP.NE.AND UP2, UPT, UR45, 0x1, UPT ;  /* 0x000000012d00788c */ /* 0x000fe2000bf45270 */
[----:B------:R-:W-:Y:S02]  /*58f0*/  UMOV UR4, UR5 ;  /* 0x0000000500047c82 */ /* 0x000fe40008000000 */
[----:B--2---:R-:W-:Y:S03]  /*5900*/  USHF.R.U32.HI UR5, URZ, UR12, UR4 ;  /* 0x0000000cff057299 */ /* 0x004fe60008011604 */
[----:B------:R-:W-:Y:S02]  /*5910*/  UMOV UR4, UR7 ;  /* 0x0000000700047c82 */ /* 0x000fe40008000000 */
[----:B------:R-:W-:Y:S02]  /*5920*/  USHF.R.U32.HI UR7, URZ, UR57, UR4 ;  /* 0x00000039ff077299 */ /* 0x000fe40008011604 */
[----:B------:R-:W-:Y:S02]  /*5930*/  USEL UR4, UR53, UR5, !UP0 ;  /* 0x0000000535047287 */ /* 0x000fe4000c000000 */
[----:B------:R-:W-:Y:S01]  /*5940*/  USEL UR7, UR60, UR7, !UP1 ;  /* 0x000000073c077287 */ /* 0x000fe2000c800000 */
[----:B------:R-:W-:Y:S01]  /*5950*/  UMOV UR5, UR9 ;  /* 0x0000000900057c82 */ /* 0x000fe20008000000 */
[----:B------:R-:W-:Y:S02]  /*5960*/  UIMAD.WIDE.U32 UR8, UR4, UR40, URZ ;  /* 0x00000028040872a5 */ /* 0x000fe4000f8e00ff */
[----:B------:R-:W-:Y:S03]  /*5970*/  USHF.R.U32.HI UR6, URZ, UR12, UR5 ;  /* 0x0000000cff067299 */ /* 0x000fe60008011605 */
[----:B------:R-:W-:Y:S01]  /*5980*/  UMOV UR5, UR11 ;  /* 0x0000000b00057c82 */ /* 0x000fe20008000000 */
[----:B------:R-:W-:Y:S02]  /*5990*/  UIMAD.WIDE.U32 UR10, UR7, UR40, URZ ;  /* 0x00000028070a72a5 */ /* 0x000fe4000f8e00ff */
[----:B------:R-:W-:Y:S02]  /*59a0*/  USHF.R.U32.HI UR12, URZ, UR57, UR5 ;  /* 0x00000039ff0c7299 */ /* 0x000fe40008011605 */
[----:B------:R-:W-:Y:S01]  /*59b0*/  USEL UR6, UR37, UR6, !UP0 ;  /* 0x0000000625067287 */ /* 0x000fe2000c000000 */
[----:B------:R-:W-:Y:S02]  /*59c0*/  UMOV UR5, UR9 ;  /* 0x0000000900057c82 */ /* 0x000fe40008000000 */
[----:B------:R-:W-:Y:S01]  /*59d0*/  UMOV UR10, UR11 ;  /* 0x0000000b000a7c82 */ /* 0x000fe20008000000 */
[----:B------:R-:W-:Y:S02]  /*59e0*/  @UP2 USHF.R.U32.HI UR4, URZ, UR41, UR5 ;  /* 0x00000029ff042299 */ /* 0x000fe40008011605 */
[----:B------:R-:W-:Y:S02]  /*59f0*/  @UP2 USHF.R.U32.HI UR7, URZ, UR41, UR10 ;  /* 0x00000029ff072299 */ /* 0x000fe4000801160a */
[----:B------:R-:W-:Y:S02]  /*5a00*/  UIMAD UR4, UR45, UR4, URZ ;  /* 0x000000042d0472a4 */ /* 0x000fe4000f8e02ff */
        /* <DEDUP_REMOVED lines=8> */
[----:B------:R-:W-:Y:S02]  /*5a90*/  USEL UR11, UR6, UR4, !UP2 ;  /* 0x00000004060b7287 */ /* 0x000fe4000d000000 */
[----:B------:R-:W-:Y:S02]  /*5aa0*/  UIADD3 UR8, UPT, UPT, -UR5, URZ, URZ ;  /* 0x000000ff05087290 */ /* 0x000fe4000fffe1ff */
[----:B------:R-:W-:Y:S01]  /*5ab0*/  UIADD3 UR10, UPT, UPT, -UR11, URZ, URZ ;  /* 0x000000ff0b0a7290 */ /* 0x000fe2000fffe1ff */
[----:B------:R-:W-:Y:S01]  /*5ac0*/  @!UP0 UMOV UR4, UR9 ;  /* 0x0000000900048c82 */ /* 0x000fe20008000000 */
[----:B------:R-:W-:Y:S02]  /*5ad0*/  UIADD3 UR9, UPT, UPT, -UR6, URZ, URZ ;  /* 0x000000ff06097290 */ /* 0x000fe4000fffe1ff */
[----:B------:R-:W-:Y:S02]  /*5ae0*/  @!UP0 USHF.R.U32.HI UR4, URZ, UR41, UR4 ;  /* 0x00000029ff048299 */ /* 0x000fe40008011604 */
[----:B------:R-:W-:Y:S02]  /*5af0*/  UIMAD UR10, UR45, UR10, UR6 ;  /* 0x0000000a2d0a72a4 */ /* 0x000fe4000f8e0206 */
[----:B------:R-:W-:Y:S04]  /*5b00*/  @!UP0 USEL UR4, UR5, UR4, !UP2 ;  /* 0x0000000405048287 */ /* 0x000fe8000d000000 */
[----:B------:R-:W-:Y:S02]  /*5b10*/  @!UP0 UIMAD UR10, UR7, UR10, UR4 ;  /* 0x0000000a070a82a4 */ /* 0x000fe4000f8e0204 */
[----:B------:R-:W-:Y:S02]  /*5b20*/  @!UP0 UIADD3 UR11, UPT, UPT, UR11, -UR4, URZ ;  /* 0x800000040b0b8290 */ /* 0x000fe4000fffe0ff */
[----:B------:R-:W-:Y:S02]  /*5b30*/  UIMAD UR7, UR42, UR8, UR38 ;  /* 0x000000082a0772a4 */ /* 0x000fe4000f8e0226 */
[----:B------:R-:W-:Y:S02]  /*5b40*/  @!UP0 UIMAD UR6, UR11, UR45, UR5 ;  /* 0x0000002d0b0682a4 */ /* 0x000fe4000f8e0205 */
[----:B------:R-:W-:Y:S01]  /*5b50*/  UIMAD UR4, UR58, UR9, UR37 ;  /* 0x000000093a0472a4 */ /* 0x000fe2000f8e0225 */
[----:B------:R-:W-:Y:S02]  /*5b60*/  @!UP0 UMOV UR5, UR10 ;  /* 0x0000000a00058c82 */ /* 0x000fe40008000000 */
[----:B------:R-:W-:Y:S02]  /*5b70*/  UIMAD UR38, UR5, UR42, UR7 ;  /* 0x0000002a052672a4 */ /* 0x000fe4000f8e0207 */
[----:B------:R-:W-:Y:S11]  /*5b80*/  UIMAD UR37, UR6, UR58, UR4 ;  /* 0x0000003a062572a4 */ /* 0x000ff6000f8e0204 */
[----:B------:R-:W-:Y:S01]  /*5b90*/  @!UPT UIADD3 URZ, UPT, UPT, URZ, URZ, URZ ;  /* 0x000000fffffff290 */ /* 0x000fe2000fffe0ff */
.L_x_1375:
        /* <DEDUP_REMOVED lines=11> */
[----:B------:R-:W-:Y:S03]  /*5c50*/  @!UP0 UISETP.NE.AND UP1, UPT, UR14, 0x1, UPT ;  /* 0x000000010e00888c */ /* 0x000fe6000bf25270 */
[----:B------:R-:W-:Y:S01]  /*5c60*/  @!UP0 UMOV UR4, UR9 ;  /* 0x0000000900048c82 */ /* 0x000fe20008000000 */
[----:B---3--:R-:W-:Y:S02]  /*5c70*/  @!UP0 UISETP.NE.AND UP2, UPT, UR5, 0x1, UPT ;  /* 0x000000010500888c */ /* 0x008fe4000bf45270 */
[----:B------:R-:W-:Y:S01]  /*5c80*/  @!UP0 USHF.R.U32.HI UR4, URZ, UR13, UR4 ;  /* 0x0000000dff048299 */ /* 0x000fe20008011604 */
[----:B------:R-:W-:Y:S02]  /*5c90*/  @!UP0 UMOV UR6, UR7 ;  /* 0x0000000700068c82 */ /* 0x000fe40008000000 */
        /* <DEDUP_REMOVED lines=13> */
[----:B------:R-:W1:Y:S01]  /*5d70*/  LDCU.64 UR6, c[0x4][0xc8] ;  /* 0x01001900ff0677ac */ /* 0x000e620008000a00 */
[----:B------:R-:W-:Y:S01]  /*5d80*/  IMAD.MOV.U32 R13, RZ, RZ, RZ ;  /* 0x000000ffff0d7224 */ /* 0x000fe200078e00ff */
[----:B------:R-:W1:Y:S01]  /*5d90*/  LDCU.64 UR4, c[0x4][0x40] ;  /* 0x01000800ff0477ac */ /* 0x000e620008000a00 */
[----:B--2---:R-:W-:Y:S01]  /*5da0*/  MOV R5, UR9 ;  /* 0x0000000900057c02 */ /* 0x004fe20008000f00 */
[----:B------:R-:W-:Y:S01]  /*5db0*/  IMAD.U32 R4, RZ, RZ, UR8 ;  /* 0x00000008ff047e24 */ /* 0x000fe2000f8e00ff */
[----:B-1----:R-:W-:Y:S01]  /*5dc0*/  MOV R7, UR7 ;  /* 0x0000000700077c02 */ /* 0x002fe20008000f00 */
[----:B------:R-:W-:Y:S01]  /*5dd0*/  IMAD.U32 R6, RZ, RZ, UR6 ;  /* 0x00000006ff067e24 */ /* 0x000fe2000f8e00ff */
[----:B------:R-:W-:Y:S01]  /*5de0*/  MOV R11, UR5 ;  /* 0x00000005000b7c02 */ /* 0x000fe20008000f00 */
[----:B------:R-:W-:Y:S02]  /*5df0*/  IMAD.U32 R10, RZ, RZ, UR4 ;  /* 0x00000004ff0a7e24 */ /* 0x000fe4000f8e00ff */
[----:B------:R-:W-:Y:S07]  /*5e00*/  LEPC R20, `(.L_x_1378) ;  /* 0x000000001014794e */ /* 0x000fee0000000000 */
[----:B---345:R-:W-:Y:S05]  /*5e10*/  CALL.ABS.NOINC R14 ;  /* 0x000000000e007343 */ /* 0x038fea0003c00000 */
.L_x_1378:
        /* <DEDUP_REMOVED lines=15> */
.L_x_1377:
[----:B------:R-:W-:Y:S05]  /*5f10*/  BSYNC.RECONVERGENT B6 ;  /* 0x0000000000067941 */ /* 0x000fea0003800200 */
.L_x_1376:
[----:B------:R-:W-:Y:S02]  /*5f20*/  R2UR UR6, R80 ;  /* 0x00000000500672ca */ /* 0x000fe400000e0000 */
[----:B------:R-:W-:Y:S02]  /*5f30*/  R2UR UR5, R91 ;  /* 0x000000005b0572ca */ /* 0x000fe400000e0000 */
[----:B------:R-:W-:Y:S02]  /*5f40*/  R2UR UR4, R90 ;  /* 0x000000005a0472ca */ /* 0x000fe400000e0000 */
[----:B------:R-:W-:Y:S02]  /*5f50*/  ISETP.NE.U32.AND P4, PT, R74, RZ, PT ;  /* 0x000000ff4a00720c */ /* 0x000fe40003f85070 */
[----:B------:R-:W-:Y:S02]  /*5f60*/  ISETP.NE.U32.AND P2, PT, RZ, UR54, PT ;  /* 0x00000036ff007c0c */ /* 0x000fe4000bf45070 */
[----:B------:R-:W-:Y:S02]  /*5f70*/  ISETP.NE.AND.EX P4, PT, R75, RZ, PT, P4 ;  /* 0x000000ff4b00720c */ /* 0x000fe40003f85340 */
[----:B------:R-:W-:Y:S01]  /*5f80*/  ISETP.NE.AND.EX P2, PT, RZ, UR55, PT, P2 ;  /* 0x00000037ff007c0c */ /* 0x000fe2000bf45320 */
[----:B------:R-:W-:Y:S02]  /*5f90*/  UISETP.NE.AND UP2, UPT, UR6, URZ, UPT ;  /* 0x000000ff0600728c */ /* 0x000fe4000bf45270 */
[----:B------:R-:W-:Y:S04]  /*5fa0*/  UISETP.NE.U32.AND UP0, UPT, UR5, URZ, UPT ;  /* 0x000000ff0500728c */ /* 0x000fe8000bf05070 */
[----:B------:R-:W-:Y:S01]  /*5fb0*/  UISETP.NE.AND.EX UP1, UPT, UR4, URZ, UPT, UP0 ;  /* 0x000000ff0400728c */ /* 0x000fe2000bf25300 */
[----:B------:R-:W-:Y:S01]  /*5fc0*/  PLOP3.LUT P1, PT, PT, PT, UP2, 0x80, 0x8 ;  /* 0x000000000008781c */ /* 0x000fe20003f2f028 */
[----:B------:R-:W-:Y:S03]  /*5fd0*/  UPLOP3.LUT UP0, UPT, UPT, UPT, UPT, 0x40, 0x4 ;  /* 0x000000000004789c */ /* 0x000fe60003f0e870 */
[----:B------:R-:W-:Y:S06]  /*5fe0*/  @UP2 UPLOP3.LUT UP0, UPT, UPT, UPT, UP1, 0x80, 0x8 ;  /* 0x000000000008289c */ /* 0x000fec0003f0f010 */
[----:B------:R-:W-:Y:S01]  /*5ff0*/  PLOP3.LUT P0, PT, PT, PT, UP0, 0x80, 0x8 ;  /* 0x000000000008781c */ /* 0x000fe20003f0f008 */
[----:B------:R-:W-:Y:S01]  /*6000*/  @!UPT UIADD3 URZ, UPT, UPT, URZ, URZ, URZ ;  /* 0x000000fffffff290 */ /* 0x000fe2000fffe0ff */
[----:B------:R-:W-:Y:S11]  /*6010*/  BRA.U !UP1, `(.L_x_1379) ;  /* 0x0000000109407547 */ /* 0x000ff6000b800000 */
[----:B------:R-:W-:Y:S01]  /*6020*/  UISETP.NE.U32.AND UP0, UPT, UR54, URZ, UPT ;  /* 0x000000ff3600728c */ /* 0x000fe2000bf05070 */
[----:B------:R-:W-:Y:S01]  /*6030*/  R2UR UR6, R91 ;  /* 0x000000005b0672ca */ /* 0x000fe200000e0000 */
[----:B------:R-:W2:Y:S01]  /*6040*/  LDCU.64 UR8, c[0x0][0x358] ;  /* 0x00006b00ff0877ac */ /* 0x000ea20008000a00 */
[----:B------:R-:W-:Y:S02]  /*6050*/  HFMA2 R77, -RZ, RZ, 0, 5.9604644775390625e-08 ;  /* 0x00000001ff4d7431 */ /* 0x000fe400000001ff */
[----:B-1----:R-:W-:Y:S01]  /*6060*/  IMAD.MOV.U32 R0, RZ, RZ, 0x1 ;  /* 0x00000001ff007424 */ /* 0x002fe200078e00ff */
[----:B------:R-:W-:Y:S06]  /*6070*/  UISETP.NE.AND.EX UP0, UPT, UR55, URZ, UPT, UP0 ;  /* 0x000000ff3700728c */ /* 0x000fec000bf05300 */
[----:B------:R-:W-:Y:S05]  /*6080*/  PLOP3.LUT P3, PT, PT, PT, UP0, 0x80, 0x8 ;  /* 0x000000000008781c */ /* 0x000fea0003f6f008 */
[----:B------:R-:W1:Y:S01]  /*6090*/  @UP0 LDCU.64 UR4, c[0x0][0x888] ;  /* 0x00011100ff0407ac */ /* 0x000e620008000a00 */
[----:B------:R-:W-:Y:S07]  /*60a0*/  @UP0 UIMAD UR6, UR36, UR6, URZ ;  /* 0x00000006240602a4 */ /* 0x000fee000f8e02ff */
[----:B------:R-:W-:Y:S01]  /*60b0*/  @!P3 PRMT R77, R0, 0x7610, R77 ;  /* 0x00007610004db816 */ /* 0x000fe2000000004d */
[----:B-1----:R-:W-:Y:S06]  /*60c0*/  @UP0 UIMAD.WIDE UR4, UR6, 0x4, UR4 ;  /* 0x00000004060408a5 */ /* 0x002fec000f8e0204 */
[----:B------:R-:W-:Y:S02]  /*60d0*/  IMAD.U32 R2, RZ, RZ, UR4 ;  /* 0x00000004ff027e24 */ /* 0x000fe4000f8e00ff */
[----:B------:R-:W-:Y:S03]  /*60e0*/  IMAD.U32 R3, RZ, RZ, UR5 ;  /* 0x00000005ff037e24 */ /* 0x000fe6000f8e00ff */
[----:B------:R-:W1:Y:S02]  /*60f0*/  @!UP0 LDCU UR4, c[0x0][0x880] ;  /* 0x00011000ff0487ac */ /* 0x000e640008000800 */
[----:B--2--5:R2:W5:Y:S02]  /*6100*/  @P3 LDG.E R45, desc[UR8][R2.64] ;  /* 0x00000008022d3981 */ /* 0x024564000c1e1900 */
[----:B-12---:R-:W-:Y:S02]  /*6110*/  @!P3 MOV R45, UR4 ;  /* 0x00000004002dbc02 */ /* 0x006fe40008000f00 */
.L_x_1379:
[----:B------:R-:W-:Y:S05]  /*6120*/  @!P4 BRA `(.L_x_1380) ;  /* 0x000000000024c947 */ /* 0x000fea0003800000 */
[----:B------:R-:W-:Y:S01]  /*6130*/  ISETP.NE.U32.AND P3, PT, R72, RZ, PT ;  /* 0x000000ff4800720c */ /* 0x000fe20003f65070 */
[----:B------:R-:W2:Y:S03]  /*6140*/  LDCU.64 UR4, c[0x0][0x358] ;  /* 0x00006b00ff0477ac */ /* 0x000ea60008000a00 */
[----:B------:R-:W-:Y:S11]  /*6150*/  ISETP.NE.AND.EX P3, PT, R73, RZ, PT, P3 ;  /* 0x000000ff4900720c */ /* 0x000ff60003f65330 */
[----:B------:R-:W-:Y:S02]  /*6160*/  @!UPT UIADD3 URZ, UPT, UPT, URZ, URZ, URZ ;  /* 0x000000fffffff290 */ /* 0x000fe4000fffe0ff */
[----:B------:R-:W3:Y:S01]  /*6170*/  @P3 LDC.64 R2, c[0x0][0x8a8] ;  /* 0x00022a00ff023b82 */ /* 0x000ee20000000a00 */
[----:B-1----:R-:W-:Y:S04]  /*6180*/  @P3 IMAD R0, R74, UR36, RZ ;  /* 0x000000244a003c24 */ /* 0x002fe8000f8e02ff */
[----:B---3--:R-:W-:Y:S05]  /*6190*/  @P3 IMAD.WIDE R2, R0, 0x4, R2 ;  /* 0x0000000400023825 */ /* 0x008fea00078e0202 */
[----:B--2--5:R2:W5:Y:S02]  /*61a0*/  @P3 LDG.E R42, desc[UR4][R2.64] ;  /* 0x00000004022a3981 */ /* 0x024564000c1e1900 */
[----:B--2---:R-:W3:Y:S02]  /*61b0*/  @!P3 LDC R42, c[0x0][0x8a0] ;  /* 0x00022800ff2abb82 */ /* 0x004ee40000000800 */
.L_x_1380:
[----:B-----5:R-:W-:Y:S01]  /*61c0*/  FSETP.NEU.AND P3, PT, R45, RZ, PT ;  /* 0x000000ff2d00720b */ /* 0x020fe20003f6d000 */
[----:B------:R-:W-:Y:S01]  /*61d0*/  IMAD.SHL.U32 R47, R76, 0x2, RZ ;  /* 0x000000024c2f7824 */ /* 0x000fe200078e00ff */
[----:B------:R-:W-:Y:S01]  /*61e0*/  SEL R3, RZ, 0xffffffff, P2 ;  /* 0xffffffffff037807 */ /* 0x000fe20001000000 */
[----:B------:R-:W-:Y:S01]  /*61f0*/  BSSY B1, `(.L_x_1381) ;  /* 0x000003a000017945 */ /* 0x000fe20003800000 */
[----:B------:R-:W-:Y:S01]  /*6200*/  @P1 LOP3.LUT P2, RZ, R77, 0xff, RZ, 0xc0, !PT ;  /* 0x000000ff4dff1812 */ /* 0x000fe2000784c0ff */
[----:B------:R-:W-:Y:S01]  /*6210*/  IMAD.MOV.U32 R56, RZ, RZ, 0x1 ;  /* 0x00000001ff387424 */ /* 0x000fe200078e00ff */
[----:B-1----:R-:W-:Y:S01]  /*6220*/  @P1 SEL R0, RZ, 0xffffffff, P3 ;  /* 0xffffffffff001807 */ /* 0x002fe20001800000 */
[C---:B------:R-:W-:Y:S01]  /*6230*/  IMAD R43, R40.reuse, 0x80, R41 ;  /* 0x00000080282b7824 */ /* 0x040fe200078e0229 */
[----:B------:R-:W-:Y:S01]  /*6240*/  LOP3.LUT R87, R87, 0x1, RZ, 0x3c, !PT ;  /* 0x0000000157577812 */ /* 0x000fe200078e3cff */
[----:B------:R-:W-:Y:S01]  /*6250*/  IMAD.MOV.U32 R46, RZ, RZ, RZ ;  /* 0x000000ffff2e7224 */ /* 0x000fe200078e00ff */
[----:B------:R-:W-:Y:S02]  /*6260*/  @P0 SEL R0, R3, R0, !P2 ;  /* 0x0000000003000207 */ /* 0x000fe40005000000 */
[----:B------:R-:W-:Y:S02]  /*6270*/  CS2R R70, SRZ ;  /* 0x0000000000467805 */ /* 0x000fe4000001ff00 */
[----:B------:R-:W-:Y:S02]  /*6280*/  LEA R44, R40, UR43, 0x3 ;  /* 0x0000002b282c7c11 */ /* 0x000fe4000f8e18ff */
[----:B------:R-:W-:Y:S02]  /*6290*/  CS2R R68, SRZ ;  /* 0x0000000000447805 */ /* 0x000fe4000001ff00 */
[----:B------:R-:W-:Y:S02]  /*62a0*/  @P1 LOP3.LUT R0, R0, 0x1, RZ, 0xc0, !PT ;  /* 0x0000000100001812 */ /* 0x000fe400078ec0ff */
[----:B------:R-:W-:Y:S02]  /*62b0*/  CS2R R62, SRZ ;  /* 0x00000000003e7805 */ /* 0x000fe4000001ff00 */
[----:B------:R-:W-:Y:S02]  /*62c0*/  PLOP3.LUT P2, PT, PT, PT, UP1, 0x80, 0x8 ;  /* 0x000000000008781c */ /* 0x000fe40003f4f018 */
[----:B------:R-:W-:Y:S02]  /*62d0*/  CS2R R60, SRZ ;  /* 0x00000000003c7805 */ /* 0x000fe4000001ff00 */
[----:B------:R-:W-:Y:S02]  /*62e0*/  ISETP.NE.U32.OR P6, PT, R0, 0x1, !P1 ;  /* 0x000000010000780c */ /* 0x000fe40004fc5470 */
[----:B------:R-:W-:Y:S02]  /*62f0*/  CS2R R54, SRZ ;  /* 0x0000000000367805 */ /* 0x000fe4000001ff00 */
[----:B------:R-:W-:Y:S02]  /*6300*/  LOP3.LUT P4, R82, R77, 0xff, RZ, 0xc0, !PT ;  /* 0x000000ff4d527812 */ /* 0x000fe4000788c0ff */
[----:B------:R-:W-:Y:S02]  /*6310*/  CS2R R52, SRZ ;  /* 0x0000000000347805 */ /* 0x000fe4000001ff00 */
[----:B------:R-:W-:Y:S02]  /*6320*/  SEL R2, RZ, 0xffffffff, P3 ;  /* 0xffffffffff027807 */ /* 0x000fe40001800000 */
[----:B------:R-:W-:Y:S02]  /*6330*/  CS2R R50, SRZ ;  /* 0x0000000000327805 */ /* 0x000fe4000001ff00 */
[----:B------:R-:W-:Y:S02]  /*6340*/  P2R R92, PR, RZ, 0x40 ;  /* 0x00000040ff5c7803 */ /* 0x000fe40000000000 */
[----:B------:R-:W-:Y:S01]  /*6350*/  CS2R R48, SRZ ;  /* 0x0000000000307805 */ /* 0x000fe2000001ff00 */
[----:B------:R-:W-:Y:S01]  /*6360*/  VIADD R84, R47, UR43 ;  /* 0x0000002b2f547c36 */ /* 0x000fe20008000000 */
[----:B------:R-:W-:Y:S02]  /*6370*/  @P2 SEL R2, R3, R2, !P4 ;  /* 0x0000000203022207 */ /* 0x000fe40006000000 */
[----:B------:R-:W-:Y:S02]  /*6380*/  @P6 SHF.L.U32 R0, R87, 0x1f, RZ ;  /* 0x0000001f57006819 */ /* 0x000fe400000006ff */
[----:B------:R-:W-:Y:S02]  /*6390*/  LOP3.LUT R2, R2, 0x1, RZ, 0xc0, !PT ;  /* 0x0000000102027812 */ /* 0x000fe400078ec0ff */
[----:B------:R1:W2:Y:S02]  /*63a0*/  @P6 SYNCS.PHASECHK.TRANS64.TRYWAIT P1, [UR43+0x60], R0 ;  /* 0x00006000ff0065a7 */ /* 0x0002a4000802112b */
[----:B------:R-:W-:Y:S04]  /*63b0*/  ISETP.NE.U32.AND P5, PT, R2, 0x1, PT ;  /* 0x000000010200780c */ /* 0x000fe80003fa5070 */
[----:B------:R-:W-:Y:S02]  /*63c0*/  P2R R57, PR, RZ, 0x20 ;  /* 0x00000020ff397803 */ /* 0x000fe40000000000 */
[----:B-1----:R-:W-:Y:S04]  /*63d0*/  SHF.L.U32 R0, R86, 0x1f, RZ ;  /* 0x0000001f56007819 */ /* 0x002fe800000006ff */
[----:B------:R1:W4:Y:S01]  /*63e0*/  SYNCS.PHASECHK.TRANS64.TRYWAIT P0, [R44+URZ+0xd0], R0 ;  /* 0x0000d0002c0075a7 */ /* 0x00032200080011ff */
[----:B--2---:R-:W-:Y:S01]  /*63f0*/  @P6 SEL R56, RZ, 0x1, !P1 ;  /* 0x00000001ff386807 */ /* 0x004fe20004800000 */
[----:B-1----:R-:W-:Y:S06]  /*6400*/  @!P6 BRA `(.L_x_1382) ;  /* 0x000000000060e947 */ /* 0x002fec0003800000 */
[----:B------:R-:W-:Y:S01]  /*6410*/  @P5 IMAD R4, R88, 0x2, R84 ;  /* 0x0000000258045824 */ /* 0x000fe200078e0254 */
[----:B------:R-:W-:Y:S01]  /*6420*/  ISETP.NE.AND P1, PT, R56, RZ, PT ;  /* 0x000000ff3800720c */ /* 0x000fe20003f25270 */
[----:B------:R-:W-:Y:S01]  /*6430*/  IMAD.MOV.U32 R70, RZ, RZ, RZ ;  /* 0x000000ffff467224 */ /* 0x000fe200078e00ff */
[----:B------:R-:W-:Y:S01]  /*6440*/  BSSY B0, `(.L_x_1383) ;  /* 0x000000c000007945 */ /* 0x000fe20003800000 */
[----:B------:R-:W-:Y:S02]  /*6450*/  CS2R R62, SRZ ;  /* 0x00000000003e7805 */ /* 0x000fe4000001ff00 */
[----:B------:R-:W-:Y:S02]  /*6460*/  CS2R R60, SRZ ;  /* 0x00000000003c7805 */ /* 0x000fe4000001ff00 */
[----:B------:R-:W-:Y:S02]  /*6470*/  CS2R R68, SRZ ;  /* 0x0000000000447805 */ /* 0x000fe4000001ff00 */
[----:B------:R-:W-:Y:S02]  /*6480*/  CS2R R50, SRZ ;  /* 0x0000000000327805 */ /* 0x000fe4000001ff00 */
[----:B------:R-:W-:Y:S02]  /*6490*/  CS2R R48, SRZ ;  /* 0x0000000000307805 */ /* 0x000fe4000001ff00 */
[----:B------:R-:W-:Y:S02]  /*64a0*/  CS2R R54, SRZ ;  /* 0x0000000000367805 */ /* 0x000fe4000001ff00 */
[----:B------:R-:W-:Y:S01]  /*64b0*/  CS2R R52, SRZ ;  /* 0x0000000000347805 */ /* 0x000fe2000001ff00 */
[----:B------:R-:W-:Y:S06]  /*64c0*/  @P1 BRA `(.L_x_1384) ;  /* 0x00000000000c1947 */ /* 0x000fec0003800000 */
[----:B------:R-:W-:Y:S04]  /*64d0*/  SHF.L.U32 R3, R87, 0x1f, RZ ;  /* 0x0000001f57037819 */ /* 0x000fe800000006ff */
[----:B------:R-:W1:Y:S02]  /*64e0*/  SYNCS.PHASECHK.TRANS64.TRYWAIT P1, [UR43+0x60], R3 ;  /* 0x00006003ff0075a7 */ /* 0x000e64000802112b */
[----:B-1----:R-:W-:Y:S05]  /*64f0*/  @!P1 BRA `(.L_x_1385) ;  /* 0x0000004400689947 */ /* 0x002fea0003800000 */
.L_x_1384:
[----:B------:R-:W-:Y:S05]  /*6500*/  BSYNC B0 ;  /* 0x0000000000007941 */ /* 0x000fea0003800000 */
.L_x_1383:
[----:B------:R-:W-:Y:S01]  /*6510*/  ISETP.NE.AND P1, PT, R57, RZ, PT ;  /* 0x000000ff3900720c */ /* 0x000fe20003f25270 */
[----:B------:R-:W-:Y:S11]  /*6520*/  HFMA2 R46, -RZ, RZ, 0, 5.9604644775390625e-08 ;  /* 0x00000001ff2e7431 */ /* 0x000ff600000001ff */
[----:B------:R-:W-:Y:S01]  /*6530*/  @!UPT UIADD3 URZ, UPT, UPT, URZ, URZ, URZ ;  /* 0x000000fffffff290 */ /* 0x000fe2000fffe0ff */
[----:B------:R-:W-:Y:S05]  /*6540*/  @P1 WARPSYNC.ALL ;  /* 0x0000000000001948 */ /* 0x000fea0003800000 */
[----:B------:R2:W1:Y:S04]  /*6550*/  @P1 LDSM.16.MT88.4 R60, [R4+0x400] ;  /* 0x00040000043c183b */ /* 0x0004680000004200 */
[----:B------:R2:W1:Y:S04]  /*6560*/  @P1 LDSM.16.MT88.4 R68, [R4+0xc00] ;  /* 0x000c00000444183b */ /* 0x0004680000004200 */
[----:B------:R2:W1:Y:S04]  /*6570*/  @P1 LDSM.16.MT88.4 R48, [R47+UR43+0x400] ;  /* 0x0004002b2f30183b */ /* 0x0004680008004200 */
[----:B------:R2:W1:Y:S02]  /*6580*/  @P1 LDSM.16.MT88.4 R52, [R47+UR43+0xc00] ;  /* 0x000c002b2f34183b */ /* 0x0004640008004200 */
.L_x_1382:
[----:B------:R-:W-:Y:S05]  /*6590*/  BSYNC B1 ;  /* 0x0000000000017941 */ /* 0x000fea0003800000 */
.L_x_1381:
[----:B-1----:R-:W-:Y:S04]  /*65a0*/  SHF.R.U32.HI R2, RZ, 0x15, R43 ;  /* 0x00000015ff027819 */ /* 0x002fe8000001162b */
[----:B------:R-:W-:Y:S01]  /*65b0*/  LOP3.LUT P1, RZ, R2, 0x3, R78, 0x48, !PT ;  /* 0x0000000302ff7812 */ /* 0x000fe2000782484e */
[----:B------:R-:W-:Y:S01]  /*65c0*/  @!UPT UIADD3 URZ, UPT, UPT, URZ, URZ, URZ ;  /* 0x000000fffffff290 */ /* 0x000fe2000fffe0ff */
[----:B----4-:R-:W-:Y:S11]  /*65d0*/  @P0 BRA `(.L_x_1386) ;  /* 0x0000000000080947 */ /* 0x010ff60003800000 */
[----:B------:R-:W1:Y:S02]  /*65e0*/  SYNCS.PHASECHK.TRANS64.TRYWAIT P0, [R44+URZ+0xd0], R0 ;  /* 0x0000d0002c0075a7 */ /* 0x000e6400080011ff */
[----:B-1----:R-:W-:Y:S05]  /*65f0*/  @!P0 BRA `(.L_x_1387) ;  /* 0x0000004400408947 */ /* 0x002fea0003800000 */
.L_x_1386:
[----:B------:R-:W-:Y:S05]  /*6600*/  @!P1 BRA `(.L_x_1388) ;  /* 0x0000000000409947 */ /* 0x000fea0003800000 */
[----:B------:R-:W4:Y:S01]  /*6610*/  LDCU.64 UR8, c[0x4][0xb0] ;  /* 0x01001600ff0877ac */ /* 0x000f220008000a00 */
[----:B------:R-:W-:Y:S01]  /*6620*/  MOV R3, 0xd0 ;  /* 0x000000d000037802 */ /* 0x000fe20000000f00 */
[----:B------:R-:W-:Y:S02]  /*6630*/  HFMA2 R12, -RZ, RZ, 0, 5.9604644775390625e-08 ;  /* 0x00000001ff0c7431 */ /* 0x000fe400000001ff */
[----:B------:R-:W-:Y:S02]  /*6640*/  IMAD.MOV.U32 R8, RZ, RZ, 0x192 ;  /* 0x00000192ff087424 */ /* 0x000fe400078e00ff */
[----:B------:R-:W-:Y:S01]  /*6650*/  IMAD.MOV.U32 R13, RZ, RZ, RZ ;  /* 0x000000ffff0d7224 */ /* 0x000fe200078e00ff */
[----:B------:R-:W5:Y:S01]  /*6660*/  LDCU.64 UR6, c[0x4][0xb8] ;  /* 0x01001700ff0677ac */ /* 0x000f620008000a00 */
[----:B------:R-:W1:Y:S01]  /*6670*/  LDC.64 R2, c[0x4][R3] ;  /* 0x0100000003027b82 */ /* 0x000e620000000a00 */
[----:B------:R-:W3:Y:S01]  /*6680*/  LDCU.64 UR4, c[0x4][0x48] ;  /* 0x01000900ff0477ac */ /* 0x000ee20008000a00 */
[----:B----4-:R-:W-:Y:S01]  /*6690*/  MOV R5, UR9 ;  /* 0x0000000900057c02 */ /* 0x010fe20008000f00 */
[----:B--2---:R-:W-:Y:S01]  /*66a0*/  IMAD.U32 R4, RZ, RZ, UR8 ;  /* 0x00000008ff047e24 */ /* 0x004fe2000f8e00ff */
[----:B-----5:R-:W-:Y:S01]  /*66b0*/  MOV R7, UR7 ;  /* 0x0000000700077c02 */ /* 0x020fe20008000f00 */
[----:B------:R-:W-:Y:S01]  /*66c0*/  IMAD.U32 R6, RZ, RZ, UR6 ;  /* 0x00000006ff067e24 */ /* 0x000fe2000f8e00ff */
[----:B---3--:R-:W-:Y:S01]  /*66d0*/  MOV R11, UR5 ;  /* 0x00000005000b7c02 */ /* 0x008fe20008000f00 */
[----:B------:R-:W-:Y:S02]  /*66e0*/  IMAD.U32 R10, RZ, RZ, UR4 ;  /* 0x00000004ff0a7e24 */ /* 0x000fe4000f8e00ff */
[----:B------:R-:W-:Y:S07]  /*66f0*/  LEPC R20, `(.L_x_1388) ;  /* 0x000000001014794e */ /* 0x000fee0000000000 */
[----:B-1----:R-:W-:Y:S05]  /*6700*/  CALL.ABS.NOINC R2 ;  /* 0x0000000002007343 */ /* 0x002fea0003c00000 */
.L_x_1388:
        /* <DEDUP_REMOVED lines=12> */
[----:B------:R-:W4:Y:S01]  /*67d0*/  LDCU.64 UR6, c[0x4][0xb8] ;  /* 0x01001700ff0677ac */ /* 0x000f220008000a00 */
[----:B------:R-:W3:Y:S01]  /*67e0*/  LDC.64 R2, c[0x4][R3] ;  /* 0x0100000003027b82 */ /* 0x000ee20000000a00 */
[----:B------:R-:W5:Y:S01]  /*67f0*/  LDCU.64 UR4, c[0x4][0x48] ;  /* 0x01000900ff0477ac */ /* 0x000f620008000a00 */
[----:B-1----:R-:W-:Y:S01]  /*6800*/  MOV R5, UR9 ;  /* 0x0000000900057c02 */ /* 0x002fe20008000f00 */
[----:B--2---:R-:W-:Y:S01]  /*6810*/  IMAD.U32 R4, RZ, RZ, UR8 ;  /* 0x00000008ff047e24 */ /* 0x004fe2000f8e00ff */
[----:B----4-:R-:W-:Y:S01]  /*6820*/  MOV R7, UR7 ;  /* 0x0000000700077c02 */ /* 0x010fe20008000f00 */
[----:B------:R-:W-:Y:S01]  /*6830*/  IMAD.U32 R6, RZ, RZ, UR6 ;  /* 0x00000006ff067e24 */ /* 0x000fe2000f8e00ff */
[----:B-----5:R-:W-:Y:S01]  /*6840*/  MOV R11, UR5 ;  /* 0x00000005000b7c02 */ /* 0x020fe20008000f00 */
[----:B------:R-:W-:Y:S02]  /*6850*/  IMAD.U32 R10, RZ, RZ, UR4 ;  /* 0x00000004ff0a7e24 */ /* 0x000fe4000f8e00ff */
[----:B------:R-:W-:Y:S07]  /*6860*/  LEPC R20, `(.L_x_1389) ;  /* 0x000000001014794e */ /* 0x000fee0000000000 */
[----:B---3--:R-:W-:Y:S05]  /*6870*/  CALL.ABS.NOINC R2 ;  /* 0x0000000002007343 */ /* 0x008fea0003c00000 */
.L_x_1389:
[--C-:B------:R-:W-:Y:S01]  /*6880*/  HADD2.F32 R3, -RZ, R48.reuse.H0_H0 ;  /* 0x20000030ff037230 */ /* 0x100fe20000004100 */
[----:B------:R-:W-:Y:S05]  /*6890*/  WARPSYNC.ALL ;  /* 0x0000000000007948 */ /* 0x000fea0003800000 */
[----:B------:R-:W-:Y:S01]  /*68a0*/  R2UR UR4, R43 ;  /* 0x000000002b0472ca */ /* 0x000fe200000e0000 */
[----:B---3--:R-:W-:Y:S01]  /*68b0*/  FMUL R0, R42, R24 ;  /* 0x000000182a007220 */ /* 0x008fe20000400000 */
[----:B------:R-:W-:Y:S01]  /*68c0*/  SHF.L.U32 R58, R88, 0x1, RZ ;  /* 0x00000001583a7819 */ /* 0x000fe200000006ff */
[----:B------:R-:W-:Y:S02]  /*68d0*/  HADD2.F32 R20, -RZ, R48.H1_H1 ;  /* 0x30000030ff147230 */ /* 0x000fe40000004100 */
[----:B------:R-:W-:Y:S01]  /*68e0*/  FMUL R2, R42, R25 ;  /* 0x000000192a027220 */ /* 0x000fe20000400000 */
[C---:B------:R-:W-:Y:S01]  /*68f0*/  FFMA R0, R45.reuse, R3, R0 ;  /* 0x000000032d007223 */ /* 0x040fe20000000000 */
[----:B------:R-:W-:Y:S01]  /*6900*/  IADD3 R93, PT, PT, R58, 0x400, R84 ;  /* 0x000004003a5d7810 */ /* 0x000fe20007ffe054 */
[C---:B------:R-:W-:Y:S01]  /*6910*/  FMUL R3, R42.reuse, R26 ;  /* 0x0000001a2a037220 */ /* 0x040fe20000400000 */
[C---:B------:R-:W-:Y:S01]  /*6920*/  FFMA R2, R45.reuse, R20, R2 ;  /* 0x000000142d027223 */ /* 0x040fe20000000002 */
[C---:B------:R-:W-:Y:S01]  /*6930*/  FMUL R26, R42.reuse, R33 ;  /* 0x000000212a1a7220 */ /* 0x040fe20000400000 */
[--C-:B------:R-:W-:Y:S02]  /*6940*/  HADD2.F32 R33, -RZ, R49.reuse.H0_H0 ;  /* 0x20000031ff217230 */ /* 0x100fe40000004100 */
[C---:B------:R-:W-:Y:S01]  /*6950*/  FMUL R22, R42.reuse, R29 ;  /* 0x0000001d2a167220 */ /* 0x040fe20000400000 */
[C---:B------:R-:W-:Y:S01]  /*6960*/  FMUL R29, R42.reuse, R36 ;  /* 0x000000242a1d7220 */ /* 0x040fe20000400000 */
[----:B--2---:R-:W1:Y:S01]  /*6970*/  LDTM.16dp256bit.x4 R4, tmem[UR4+0x100000] ;  /* 0x10000004000479ee */ /* 0x004e620008120000 */
[----:B------:R-:W-:Y:S01]  /*6980*/  FMUL R20, R42, R27 ;  /* 0x0000001b2a147220 */ /* 0x000fe20000400000 */
[C---:B------:R-:W-:Y:S01]  /*6990*/  FFMA R3, R45.reuse, R33, R3 ;  /* 0x000000212d037223 */ /* 0x040fe20000000003 */
[----:B------:R-:W-:Y:S01]  /*69a0*/  HADD2.F32 R33, -RZ, R49.H1_H1 ;  /* 0x30000031ff217230 */ /* 0x000fe20000004100 */
[----:B------:R-:W-:Y:S01]  /*69b0*/  F2FP.F16.F32.PACK_AB R36, R2, R0 ;  /* 0x000000000224723e */ /* 0x000fe200000000ff */
[C---:B------:R-:W-:Y:S01]  /*69c0*/  FMUL R21, R42.reuse, R28 ;  /* 0x0000001c2a157220 */ /* 0x040fe20000400000 */
[C---:B------:R-:W-:Y:S01]  /*69d0*/  FMUL R27, R42.reuse, R34 ;  /* 0x000000222a1b7220 */ /* 0x040fe20000400000 */
[--C-:B------:R-:W-:Y:S02]  /*69e0*/  HADD2.F32 R34, -RZ, R50.reuse.H0_H0 ;  /* 0x20000032ff227230 */ /* 0x100fe40000004100 */
[C---:B------:R-:W-:Y:S01]  /*69f0*/  FFMA R20, R45.reuse, R33, R20 ;  /* 0x000000212d147223 */ /* 0x040fe20000000014 */
[C---:B------:R-:W-:Y:S01]  /*6a00*/  FMUL R28, R42.reuse, R35 ;  /* 0x000000232a1c7220 */ /* 0x040fe20000400000 */
[----:B------:R-:W-:Y:S02]  /*6a10*/  HADD2.F32 R35, -RZ, R50.H1_H1 ;  /* 0x30000032ff237230 */ /* 0x000fe40000004100 */
[C---:B------:R-:W-:Y:S01]  /*6a20*/  FMUL R23, R42.reuse, R30 ;  /* 0x0000001e2a177220 */ /* 0x040fe20000400000 */
[----:B------:R-:W-:Y:S01]  /*6a30*/  FMUL R30, R42, R37 ;  /* 0x000000252a1e7220 */ /* 0x000fe20000400000 */
[----:B------:R-:W-:Y:S01]  /*6a40*/  F2FP.F16.F32.PACK_AB R37, R20, R3 ;  /* 0x000000031425723e */ /* 0x000fe200000000ff */
[--C-:B------:R-:W-:Y:S02]  /*6a50*/  HADD2.F32 R3, -RZ, R52.reuse.H0_H0 ;  /* 0x20000034ff037230 */ /* 0x100fe40000004100 */
[C---:B------:R-:W-:Y:S01]  /*6a60*/  FFMA R21, R45.reuse, R34, R21 ;  /* 0x000000222d157223 */ /* 0x040fe20000000015 */
[----:B------:R-:W-:Y:S01]  /*6a70*/  FFMA R22, R45, R35, R22 ;  /* 0x000000232d167223 */ /* 0x000fe20000000016 */
[C---:B------:R-:W-:Y:S01]  /*6a80*/  FMUL R24, R42.reuse, R31 ;  /* 0x0000001f2a187220 */ /* 0x040fe20000400000 */
[C---:B------:R-:W-:Y:S01]  /*6a90*/  FMUL R25, R42.reuse, R32 ;  /* 0x000000202a197220 */ /* 0x040fe20000400000 */
[C---:B------:R-:W-:Y:S01]  /*6aa0*/  FMUL R31, R42.reuse, R38 ;  /* 0x000000262a1f7220 */ /* 0x040fe20000400000 */
[----:B------:R-:W-:Y:S01]  /*6ab0*/  FMUL R32, R42, R39 ;  /* 0x000000272a207220 */ /* 0x000fe20000400000 */
[----:B------:R-:W-:Y:S01]  /*6ac0*/  F2FP.F16.F32.PACK_AB R38, R22, R21 ;  /* 0x000000151626723e */ /* 0x000fe200000000ff */
[----:B------:R-:W-:Y:S01]  /*6ad0*/  BSSY.RECONVERGENT B0, `(.L_x_1390) ;  /* 0x000006d000007945 */ /* 0x000fe20003800200 */
[----:B------:R-:W-:Y:S01]  /*6ae0*/  ISETP.NE.AND P0, PT, R89, RZ, PT ;  /* 0x000000ff5900720c */ /* 0x000fe20003f05270 */
[C---:B-1----:R-:W-:Y:S01]  /*6af0*/  FMUL R0, R42.reuse, R4 ;  /* 0x000000042a007220 */ /* 0x042fe20000400000 */
[C---:B------:R-:W-:Y:S01]  /*6b00*/  FMUL R4, R42.reuse, R8 ;  /* 0x000000082a047220 */ /* 0x040fe20000400000 */
[C---:B------:R-:W-:Y:S01]  /*6b10*/  FMUL R8, R42.reuse, R12 ;  /* 0x0000000c2a087220 */ /* 0x040fe20000400000 */
[C---:B------:R-:W-:Y:S01]  /*6b20*/  FMUL R2, R42.reuse, R5 ;  /* 0x000000052a027220 */ /* 0x040fe20000400000 */
[C---:B------:R-:W-:Y:S01]  /*6b30*/  FMUL R12, R42.reuse, R16 ;  /* 0x000000102a0c7220 */ /* 0x040fe20000400000 */
[--C-:B------:R-:W-:Y:S02]  /*6b40*/  HADD2.F32 R16, -RZ, R51.reuse.H0_H0 ;  /* 0x20000033ff107230 */ /* 0x100fe40000004100 */
[C---:B------:R-:W-:Y:S01]  /*6b50*/  FMUL R5, R42.reuse, R9 ;  /* 0x000000092a057220 */ /* 0x040fe20000400000 */
[C---:B------:R-:W-:Y:S01]  /*6b60*/  FMUL R9, R42.reuse, R13 ;  /* 0x0000000d2a097220 */ /* 0x040fe20000400000 */
[C---:B------:R-:W-:Y:S01]  /*6b70*/  FMUL R13, R42.reuse, R17 ;  /* 0x000000112a0d7220 */ /* 0x040fe20000400000 */
[----:B------:R-:W-:Y:S02]  /*6b80*/  HADD2.F32 R17, -RZ, R51.H1_H1 ;  /* 0x30000033ff117230 */ /* 0x000fe40000004100 */
[C---:B------:R-:W-:Y:S01]  /*6b90*/  FFMA R23, R45.reuse, R16, R23 ;  /* 0x000000102d177223 */ /* 0x040fe20000000017 */
[----:B------:R-:W-:Y:S02]  /*6ba0*/  HADD2.F32 R16, -RZ, R52.H1_H1 ;  /* 0x30000034ff107230 */ /* 0x000fe40000004100 */
[C---:B------:R-:W-:Y:S01]  /*6bb0*/  FMUL R6, R42.reuse, R6 ;  /* 0x000000062a067220 */ /* 0x040fe20000400000 */
        /* <DEDUP_REMOVED lines=8> */
[C---:B------:R-:W-:Y:S01]  /*6c40*/  FMUL R10, R42.reuse, R10 ;  /* 0x0000000a2a0a7220 */ /* 0x040fe20000400000 */
[C---:B------:R-:W-:Y:S01]  /*6c50*/  FFMA R27, R45.reuse, R3, R27 ;  /* 0x000000032d1b7223 */ /* 0x040fe2000000001b */
[----:B------:R-:W-:Y:S02]  /*6c60*/  HADD2.F32 R3, -RZ, R54.H1_H1 ;  /* 0x30000036ff037230 */ /* 0x000fe40000004100 */
[C---:B------:R-:W-:Y:S01]  /*6c70*/  FFMA R28, R45.reuse, R17, R28 ;  /* 0x000000112d1c7223 */ /* 0x040fe2000000001c */
[--C-:B------:R-:W-:Y:S02]  /*6c80*/  HADD2.F32 R17, -RZ, R60.reuse.H0_H0 ;  /* 0x2000003cff117230 */ /* 0x100fe40000004100 */
[C---:B------:R-:W-:Y:S01]  /*6c90*/  FFMA R29, R45.reuse, R16, R29 ;  /* 0x000000102d1d7223 */ /* 0x040fe2000000001d */
[--C-:B------:R-:W-:Y:S02]  /*6ca0*/  HADD2.F32 R16, -RZ, R55.reuse.H0_H0 ;  /* 0x20000037ff107230 */ /* 0x100fe40000004100 */
[C---:B------:R-:W-:Y:S01]  /*6cb0*/  FFMA R30, R45.reuse, R3, R30 ;  /* 0x000000032d1e7223 */ /* 0x040fe2000000001e */
[----:B------:R-:W-:Y:S02]  /*6cc0*/  HADD2.F32 R3, -RZ, R55.H1_H1 ;  /* 0x30000037ff037230 */ /* 0x000fe40000004100 */
[C---:B------:R-:W-:Y:S01]  /*6cd0*/  FMUL R11, R42.reuse, R11 ;  /* 0x0000000b2a0b7220 */ /* 0x040fe20000400000 */
        /* <DEDUP_REMOVED lines=10> */
[C---:B------:R-:W-:Y:S01]  /*6d80*/  FFMA R6, R45.reuse, R3, R6 ;  /* 0x000000032d067223 */ /* 0x040fe20000000006 */
        /* <DEDUP_REMOVED lines=21> */
[C---:B------:R-:W-:Y:S01]  /*6ee0*/  FMUL R18, R42.reuse, R18 ;  /* 0x000000122a127220 */ /* 0x040fe20000400000 */
[--C-:B------:R-:W-:Y:S02]  /*6ef0*/  HADD2.F32 R4, -RZ, R71.reuse.H0_H0 ;  /* 0x20000047ff047230 */ /* 0x100fe40000004100 */
[C---:B------:R-:W-:Y:S01]  /*6f00*/  FFMA R15, R45.reuse, R0, R15 ;  /* 0x000000002d0f7223 */ /* 0x040fe2000000000f */
        /* <DEDUP_REMOVED lines=27> */
[----:B------:R-:W-:Y:S01]  /*70c0*/  UIADD3 UR4, UPT, UPT, UR43, 0x400, URZ ;  /* 0x000004002b047890 */ /* 0x000fe2000fffe0ff */
[----:B------:R-:W-:Y:S01]  /*70d0*/  UMOV UR51, UR36 ;  /* 0x0000002400337c82 */ /* 0x000fe20008000000 */
[----:B------:R-:W-:Y:S02]  /*70e0*/  UIADD3 UR9, UPT, UPT, UR49, 0x40, URZ ;  /* 0x0000004031097890 */ /* 0x000fe4000fffe0ff */
[----:B------:R-:W-:Y:S02]  /*70f0*/  UIADD3 UR8, UPT, UPT, UR43, 0x1400, URZ ;  /* 0x000014002b087890 */ /* 0x000fe4000fffe0ff */
[----:B------:R-:W-:Y:S01]  /*7100*/  MOV R81, UR4 ;  /* 0x0000000400517c02 */ /* 0x000fe20008000f00 */
[----:B------:R-:W-:Y:S01]  /*7110*/  UMOV UR10, UR50 ;  /* 0x00000032000a7c82 */ /* 0x000fe20008000000 */
[----:B------:R-:W-:Y:S02]  /*7120*/  UMOV UR11, UR36 ;  /* 0x00000024000b7c82 */ /* 0x000fe40008000000 */
[----:B------:R-:W-:Y:S01]  /*7130*/  R2UR UR48, R81 ;  /* 0x00000000513072ca */ /* 0x000fe200000e0000 */
[----:B--2---:R-:W-:Y:S04]  /*7140*/  UIADD3 UR4, UP0, UPT, UR6, 0x680, URZ ;  /* 0x0000068006047890 */ /* 0x004fe8000ff1e0ff */
[----:B------:R-:W-:Y:S09]  /*7150*/  UIADD3.X UR5, UPT, UPT, URZ, UR7, URZ, UP0, !UPT ;  /* 0x00000007ff057290 */ /* 0x000ff200087fe4ff */
[----:B------:R2:W-:Y:S01]  /*7160*/  UTMASTG.3D [UR48], [UR4] ;  /* 0x00000030040073b5 */ /* 0x0005e20008010000 */
[----:B------:R2:W-:Y:S01]  /*7170*/  UTMASTG.3D [UR8], [UR4] ;  /* 0x00000008040073b5 */ /* 0x0005e20008010000 */
[----:B------:R0:W-:Y:S01]  /*7180*/  UTMACMDFLUSH ;  /* 0x00000000000079b7 */ /* 0x0001e20000000000 */
[----:B--2---:R-:W-:Y:S04]  /*7190*/  DEPBAR.LE SB0, 0x1 ;  /* 0x000080400000791a */ /* 0x004fe80000000000 */
.L_x_1391:
[----:B------:R-:W-:Y:S05]  /*71a0*/  BSYNC.RECONVERGENT B0 ;  /* 0x0000000000007941 */ /* 0x000fea0003800200 */
.L_x_1390:
[----:B------:R-:W-:Y:S01]  /*71b0*/  BAR.SYNC.DEFER_BLOCKING 0x1, 0x80 ;  /* 0x0042000000007b1d */ /* 0x000fe20000010000 */
[----:B------:R-:W-:Y:S01]  /*71c0*/  ISETP.NE.AND P1, PT, R92, RZ, PT ;  /* 0x000000ff5c00720c */ /* 0x000fe20003f25270 */
[----:B------:R-:W-:Y:S01]  /*71d0*/  UISETP.NE.AND UP0, UPT, UR52, URZ, UPT ;  /* 0x000000ff3400728c */ /* 0x000fe2000bf05270 */
[----:B------:R-:W-:Y:S11]  /*71e0*/  LEA R2, R46, UR43, 0x3 ;  /* 0x0000002b2e027c11 */ /* 0x000ff6000f8e18ff */
[----:B------:R-:W-:Y:S01]  /*71f0*/  @P1 SHF.L.U32 R3, R87, 0x1f, RZ ;  /* 0x0000001f57031819 */ /* 0x000fe200000006ff */
[----:B------:R-:W-:Y:S06]  /*7200*/  BRA.U !UP0, `(.L_x_1392) ;  /* 0x0000000108247547 */ /* 0x000fec000b800000 */
[----:B------:R-:W-:Y:S01]  /*7210*/  IMAD.U32 R4, RZ, RZ, UR46 ;  /* 0x0000002eff047e24 */ /* 0x000fe2000f8e00ff */
[----:B------:R-:W-:Y:S01]  /*7220*/  MOV R0, UR47 ;  /* 0x0000002f00007c02 */ /* 0x000fe20008000f00 */
[----:B------:R-:W-:Y:S03]  /*7230*/  UIADD3 UR4, UPT, UPT, UR46, 0x1, URZ ;  /* 0x000000012e047890 */ /* 0x000fe6000fffe0ff */
[----:B------:R-:W-:Y:S01]  /*7240*/  @P1 LEA R4, R4, UR43, 0x3 ;  /* 0x0000002b04041c11 */ /* 0x000fe2000f8e18ff */
[----:B------:R-:W-:Y:S04]  /*7250*/  UISETP.NE.AND UP0, UPT, UR4, 0x4, UPT ;  /* 0x000000040400788c */ /* 0x000fe8000bf05270 */
[----:B------:R-:W-:Y:S01]  /*7260*/  @P1 VIADD R4, R4, 0x80 ;  /* 0x0000008004041836 */ /* 0x000fe20000000000 */
[----:B------:R-:W-:Y:S04]  /*7270*/  USEL UR46, UR4, URZ, UP0 ;  /* 0x000000ff042e7287 */ /* 0x000fe80008000000 */
[----:B------:R-:W-:Y:S04]  /*7280*/  @P1 PRMT R0, R0, 0x654, R4 ;  /* 0x0000065400001816 */ /* 0x000fe80000000004 */
[----:B------:R2:W-:Y:S04]  /*7290*/  @P1 SYNCS.ARRIVE.TRANS64.RED.A1T0 RZ, [R0+URZ], RZ ;  /* 0x000000ff00ff19a7 */ /* 0x0005e800081004ff */
.L_x_1392:
[----:B------:R-:W3:Y:S01]  /*72a0*/  @P1 SYNCS.PHASECHK.TRANS64.TRYWAIT P0, [R2+URZ+0x60], R3 ;  /* 0x00006003020015a7 */ /* 0x000ee200080011ff */
[----:B------:R-:W-:Y:S01]  /*72b0*/  BSSY B1, `(.L_x_1393) ;  /* 0x0000015000017945 */ /* 0x000fe20003800000 */
[----:B---3--:R-:W-:Y:S03]  /*72c0*/  @P1 SEL R56, RZ, 0x1, !P0 ;  /* 0x00000001ff381807 */ /* 0x008fe60004000000 */
[----:B------:R-:W-:Y:S05]  /*72d0*/  @!P1 BRA `(.L_x_1394) ;  /* 0x0000000000489947 */ /* 0x000fea0003800000 */
[----:B------:R-:W-:Y:S01]  /*72e0*/  ISETP.NE.AND P1, PT, R57, RZ, PT ;  /* 0x000000ff3900720c */ /* 0x000fe20003f25270 */
[----:B------:R-:W-:Y:S01]  /*72f0*/  BSSY B0, `(.L_x_1395) ;  /* 0x0000009000007945 */ /* 0x000fe20003800000 */
[----:B------:R-:W-:Y:S11]  /*7300*/  ISETP.NE.AND P0, PT, R56, RZ, PT ;  /* 0x000000ff3800720c */ /* 0x000ff60003f05270 */
[----:B------:R-:W-:Y:S05]  /*7310*/  @P1 IMAD R4, R46, 0x2000, R47 ;  /* 0x000020002e041824 */ /* 0x000fea00078e022f */
[----:B------:R-:W-:Y:S05]  /*7320*/  @P1 IADD3 R3, PT, PT, R4, UR43, RZ ;  /* 0x0000002b04031c10 */ /* 0x000fea000fffe0ff */
[----:B------:R-:W-:Y:S01]  /*7330*/  @P1 IMAD.IADD R3, R58, 0x1, R3 ;  /* 0x000000013a031824 */ /* 0x000fe200078e0203 */
[----:B------:R-:W-:Y:S06]  /*7340*/  @P0 BRA `(.L_x_1396) ;  /* 0x00000000000c0947 */ /* 0x000fec0003800000 */
[----:B--2---:R-:W-:Y:S04]  /*7350*/  SHF.L.U32 R0, R87, 0x1f, RZ ;  /* 0x0000001f57007819 */ /* 0x004fe800000006ff */
[----:B------:R-:W2:Y:S02]  /*7360*/  SYNCS.PHASECHK.TRANS64.TRYWAIT P0, [R2+URZ+0x60], R0 ;  /* 0x00006000020075a7 */ /* 0x000ea400080011ff */
[----:B--2---:R-:W-:Y:S05]  /*7370*/  @!P0 BRA `(.L_x_1397) ;  /* 0x0000003400f48947 */ /* 0x004fea0003800000 */
.L_x_1396:
[----:B------:R-:W-:Y:S05]  /*7380*/  BSYNC B0 ;  /* 0x0000000000007941 */ /* 0x000fea0003800000 */
.L_x_1395:
[----:B------:R-:W-:Y:S02]  /*7390*/  ISETP.NE.AND P0, PT, R57, RZ, PT ;  /* 0x000000ff3900720c */ /* 0x000fe40003f05270 */
[----:B------:R-:W-:Y:S11]  /*73a0*/  IADD3 R46, PT, PT, R46, 0x1, RZ ;  /* 0x000000012e2e7810 */ /* 0x000ff60007ffe0ff */
[----:B------:R-:W-:Y:S05]  /*73b0*/  @P0 WARPSYNC.ALL ;  /* 0x0000000000000948 */ /* 0x000fea0003800000 */
[----:B------:R3:W4:Y:S04]  /*73c0*/  @P0 LDSM.16.MT88.4 R48, [R4+UR43+0x400] ;  /* 0x0004002b0430083b */ /* 0x0007280008004200 */
[----:B------:R3:W1:Y:S04]  /*73d0*/  @P0 LDSM.16.MT88.4 R52, [R4+UR43+0xc00] ;  /* 0x000c002b0434083b */ /* 0x0006680008004200 */
[----:B------:R3:W1:Y:S04]  /*73e0*/  @P0 LDSM.16.MT88.4 R60, [R3+0x400] ;  /* 0x00040000033c083b */ /* 0x0006680000004200 */
[----:B------:R3:W1:Y:S02]  /*73f0*/  @P0 LDSM.16.MT88.4 R68, [R3+0xc00] ;  /* 0x000c00000344083b */ /* 0x0006640000004200 */
.L_x_1394:
[----:B------:R-:W-:Y:S05]  /*7400*/  BSYNC B1 ;  /* 0x0000000000017941 */ /* 0x000fea0003800000 */
.L_x_1393:
[----:B--2---:R-:W-:Y:S05]  /*7410*/  VIADD R0, R43, 0x20 ;  /* 0x000000202b007836 */ /* 0x004fea0000000000 */
[----:B------:R-:W-:Y:S04]  /*7420*/  SHF.R.U32.HI R0, RZ, 0x15, R0 ;  /* 0x00000015ff007819 */ /* 0x000fe80000011600 */
[----:B------:R-:W-:Y:S11]  /*7430*/  LOP3.LUT P0, RZ, R0, 0x3, R78, 0x48, !PT ;  /* 0x0000000300ff7812 */ /* 0x000ff6000780484e */
[----:B------:R-:W-:Y:S02]  /*7440*/  @!UPT UIADD3 URZ, UPT, UPT, URZ, URZ, URZ ;  /* 0x000000fffffff290 */ /* 0x000fe4000fffe0ff */
[----:B------:R-:W-:Y:S05]  /*7450*/  @!P0 BRA `(.L_x_1398) ;  /* 0x0000000000408947 */ /* 0x000fea0003800000 */
[----:B------:R-:W2:Y:S01]  /*7460*/  LDCU.64 UR8, c[0x4][0xb0] ;  /* 0x01001600ff0877ac */ /* 0x000ea20008000a00 */
[----:B---3--:R-:W-:Y:S01]  /*7470*/  MOV R3, 0xd0 ;  /* 0x000000d000037802 */ /* 0x008fe20000000f00 */
        /* <DEDUP_REMOVED lines=14> */
.L_x_1398:
        /* <DEDUP_REMOVED lines=8> */
[----:B---3--:R-:W-:Y:S01]  /*75e0*/  MOV R3, 0xd0 ;  /* 0x000000d000037802 */ /* 0x008fe20000000f00 */
        /* <DEDUP_REMOVED lines=14> */
.L_x_1399:
[----:B------:R-:W-:Y:S05]  /*76d0*/  WARPSYNC.ALL ;  /* 0x0000000000007948 */ /* 0x000fea0003800000 */
[----:B------:R-:W-:Y:S01]  /*76e0*/  R2UR UR4, R43 ;  /* 0x000000002b0472ca */ /* 0x000fe200000e0000 */
[--C-:B---34-:R-:W-:Y:S02]  /*76f0*/  HADD2.F32 R3, -RZ, R48.reuse.H0_H0 ;  /* 0x20000030ff037230 */ /* 0x118fe40000004100 */
[C---:B------:R-:W-:Y:S01]  /*7700*/  FMUL R2, R42.reuse, R25 ;  /* 0x000000192a027220 */ /* 0x040fe20000400000 */
[----:B------:R-:W-:Y:S02]  /*7710*/  HADD2.F32 R4, -RZ, R48.H1_H1 ;  /* 0x30000030ff047230 */ /* 0x000fe40000004100 */
[C---:B------:R-:W-:Y:S01]  /*7720*/  FMUL R0, R42.reuse, R24 ;  /* 0x000000182a007220 */ /* 0x040fe20000400000 */
[C---:B------:R-:W-:Y:S01]  /*7730*/  FMUL R24, R42.reuse, R31 ;  /* 0x0000001f2a187220 */ /* 0x040fe20000400000 */
[----:B------:R-:W-:Y:S01]  /*7740*/  MOV R31, UR46 ;  /* 0x0000002e001f7c02 */ /* 0x000fe20008000f00 */
[----:B------:R-:W-:Y:S01]  /*7750*/  FMUL R20, R42, R27 ;  /* 0x0000001b2a147220 */ /* 0x000fe20000400000 */
[C---:B------:R-:W-:Y:S01]  /*7760*/  FFMA R0, R45.reuse, R3, R0 ;  /* 0x000000032d007223 */ /* 0x040fe20000000000 */
[C---:B------:R-:W-:Y:S01]  /*7770*/  FFMA R2, R45.reuse, R4, R2 ;  /* 0x000000042d027223 */ /* 0x040fe20000000002 */
[----:B------:R-:W-:Y:S01]  /*7780*/  ISETP.NE.AND P6, PT, R92, RZ, PT ;  /* 0x000000ff5c00720c */ /* 0x000fe20003fc5270 */
[C---:B------:R-:W-:Y:S01]  /*7790*/  FMUL R3, R42.reuse, R26 ;  /* 0x0000001a2a037220 */ /* 0x040fe20000400000 */
[C---:B------:R-:W-:Y:S01]  /*77a0*/  FMUL R26, R42.reuse, R33 ;  /* 0x000000212a1a7220 */ /* 0x040fe20000400000 */
[--C-:B------:R-:W-:Y:S01]  /*77b0*/  HADD2.F32 R33, -RZ, R49.reuse.H0_H0 ;  /* 0x20000031ff217230 */ /* 0x100fe20000004100 */
[----:B------:R-:W1:Y:S01]  /*77c0*/  LDTM.16dp256bit.x4 R4, tmem[UR4+0x100020] ;  /* 0x10002004000479ee */ /* 0x000e620008120000 */
[C---:B------:R-:W-:Y:S01]  /*77d0*/  FMUL R27, R42.reuse, R34 ;  /* 0x000000222a1b7220 */ /* 0x040fe20000400000 */
[C---:B------:R-:W-:Y:S01]  /*77e0*/  FMUL R21, R42.reuse, R28 ;  /* 0x0000001c2a157220 */ /* 0x040fe20000400000 */
[C---:B------:R-:W-:Y:S01]  /*77f0*/  FMUL R22, R42.reuse, R29 ;  /* 0x0000001d2a167220 */ /* 0x040fe20000400000 */
[----:B------:R-:W-:Y:S01]  /*7800*/  FFMA R3, R45, R33, R3 ;  /* 0x000000212d037223 */ /* 0x000fe20000000003 */
[----:B------:R-:W-:Y:S02]  /*7810*/  HADD2.F32 R33, -RZ, R49.H1_H1 ;  /* 0x30000031ff217230 */ /* 0x000fe40000004100 */
[C---:B------:R-:W-:Y:S01]  /*7820*/  FMUL R28, R42.reuse, R35 ;  /* 0x000000232a1c7220 */ /* 0x040fe20000400000 */
[C---:B------:R-:W-:Y:S01]  /*7830*/  FMUL R29, R42.reuse, R36 ;  /* 0x000000242a1d7220 */ /* 0x040fe20000400000 */
[----:B------:R-:W-:Y:S01]  /*7840*/  MOV R35, UR47 ;  /* 0x0000002f00237c02 */ /* 0x000fe20008000f00 */
[----:B------:R-:W-:Y:S01]  /*7850*/  FMUL R23, R42, R30 ;  /* 0x0000001e2a177220 */ /* 0x000fe20000400000 */
[----:B------:R-:W-:Y:S01]  /*7860*/  @P6 LEA R34, R31, UR43, 0x3 ;  /* 0x0000002b1f226c11 */ /* 0x000fe2000f8e18ff */
[----:B------:R-:W-:Y:S01]  /*7870*/  FFMA R20, R45, R33, R20 ;  /* 0x000000212d147223 */ /* 0x000fe20000000014 */
[--C-:B------:R-:W-:Y:S01]  /*7880*/  HADD2.F32 R33, -RZ, R51.reuse.H1_H1 ;  /* 0x30000033ff217230 */ /* 0x100fe20000004100 */
[----:B------:R-:W-:Y:S01]  /*7890*/  F2FP.F16.F32.PACK_AB R36, R2, R0 ;  /* 0x000000000224723e */ /* 0x000fe200000000ff */
[----:B------:R-:W-:Y:S01]  /*78a0*/  FMUL R30, R42, R37 ;  /* 0x000000252a1e7220 */ /* 0x000fe20000400000 */
[----:B------:R-:W-:Y:S01]  /*78b0*/  @P6 IADD3 R34, PT, PT, R34, 0x80, RZ ;  /* 0x0000008022226810 */ /* 0x000fe20007ffe0ff */
[----:B------:R-:W-:Y:S01]  /*78c0*/  FMUL R25, R42, R32 ;  /* 0x000000202a197220 */ /* 0x000fe20000400000 */
[----:B------:R-:W-:Y:S01]  /*78d0*/  F2FP.F16.F32.PACK_AB R37, R20, R3 ;  /* 0x000000031425723e */ /* 0x000fe200000000ff */
[----:B------:R-:W-:Y:S01]  /*78e0*/  HADD2.F32 R3, -RZ, R52.H0_H0 ;  /* 0x20000034ff037230 */ /* 0x000fe20000004100 */
[----:B------:R-:W-:Y:S01]  /*78f0*/  @P6 PRMT R35, R35, 0x654, R34 ;  /* 0x0000065423236816 */ /* 0x000fe20000000022 */
[--C-:B------:R-:W-:Y:S02]  /*7900*/  HADD2.F32 R34, -RZ, R50.reuse.H0_H0 ;  /* 0x20000032ff227230 */ /* 0x100fe40000004100 */
[C---:B------:R-:W-:Y:S01]  /*7910*/  FMUL R31, R42.reuse, R38 ;  /* 0x000000262a1f7220 */ /* 0x040fe20000400000 */
[C---:B------:R-:W-:Y:S01]  /*7920*/  FMUL R32, R42.reuse, R39 ;  /* 0x000000272a207220 */ /* 0x040fe20000400000 */
[----:B------:R-:W-:Y:S01]  /*7930*/  ISETP.NE.AND P0, PT, R89, RZ, PT ;  /* 0x000000ff5900720c */ /* 0x000fe20003f05270 */
[C---:B-1----:R-:W-:Y:S01]  /*7940*/  FMUL R0, R42.reuse, R4 ;  /* 0x000000042a007220 */ /* 0x042fe20000400000 */
[C---:B------:R-:W-:Y:S01]  /*7950*/  FMUL R2, R42.reuse, R5 ;  /* 0x000000052a027220 */ /* 0x040fe20000400000 */
[C---:B------:R-:W-:Y:S01]  /*7960*/  FMUL R4, R42.reuse, R8 ;  /* 0x000000082a047220 */ /* 0x040fe20000400000 */
[C---:B------:R-:W-:Y:S01]  /*7970*/  FMUL R5, R42.reuse, R9 ;  /* 0x000000092a057220 */ /* 0x040fe20000400000 */
[C---:B------:R-:W-:Y:S01]  /*7980*/  FMUL R8, R42.reuse, R12 ;  /* 0x0000000c2a087220 */ /* 0x040fe20000400000 */
[C---:B------:R-:W-:Y:S01]  /*7990*/  FMUL R9, R42.reuse, R13 ;  /* 0x0000000d2a097220 */ /* 0x040fe20000400000 */
[C---:B------:R-:W-:Y:S01]  /*79a0*/  FMUL R12, R42.reuse, R16 ;  /* 0x000000102a0c7220 */ /* 0x040fe20000400000 */
[----:B------:R-:W-:Y:S02]  /*79b0*/  HADD2.F32 R16, -RZ, R50.H1_H1 ;  /* 0x30000032ff107230 */ /* 0x000fe40000004100 */
[C---:B------:R-:W-:Y:S01]  /*79c0*/  FMUL R13, R42.reuse, R17 ;  /* 0x000000112a0d7220 */ /* 0x040fe20000400000 */
[----:B------:R-:W-:Y:S02]  /*79d0*/  HADD2.F32 R17, -RZ, R51.H0_H0 ;  /* 0x20000033ff117230 */ /* 0x000fe40000004100 */
[C---:B------:R-:W-:Y:S01]  /*79e0*/  FFMA R21, R45.reuse, R34, R21 ;  /* 0x000000222d157223 */ /* 0x040fe20000000015 */
        /* <DEDUP_REMOVED lines=15> */
[----:B------:R-:W-:Y:S01]  /*7ae0*/  HADD2.F32 R16, -RZ, R55.H1_H1 ;  /* 0x30000037ff107230 */ /* 0x000fe20000004100 */
[----:B------:R-:W-:Y:S01]  /*7af0*/  F2FP.F16.F32.PACK_AB R39, R24, R23 ;  /* 0x000000171827723e */ /* 0x000fe200000000ff */
[C---:B------:R-:W-:Y:S01]  /*7b00*/  FFMA R30, R45.reuse, R17, R30 ;  /* 0x000000112d1e7223 */ /* 0x040fe2000000001e */
[--C-:B------:R-:W-:Y:S01]  /*7b10*/  HADD2.F32 R17, -RZ, R61.reuse.H0_H0 ;  /* 0x2000003dff117230 */ /* 0x100fe20000004100 */
[----:B------:R-:W-:Y:S01]  /*7b20*/  F2FP.F16.F32.PACK_AB R20, R26, R25 ;  /* 0x000000191a14723e */ /* 0x000fe200000000ff */
[C---:B------:R-:W-:Y:S01]  /*7b30*/  FFMA R31, R45.reuse, R3, R31 ;  /* 0x000000032d1f7223 */ /* 0x040fe2000000001f */
[--C-:B------:R-:W-:Y:S02]  /*7b40*/  HADD2.F32 R3, -RZ, R60.reuse.H0_H0 ;  /* 0x2000003cff037230 */ /* 0x100fe40000004100 */
[C---:B------:R-:W-:Y:S01]  /*7b50*/  FFMA R32, R45.reuse, R16, R32 ;  /* 0x000000102d207223 */ /* 0x040fe20000000020 */
[----:B------:R-:W-:Y:S02]  /*7b60*/  HADD2.F32 R16, -RZ, R60.H1_H1 ;  /* 0x3000003cff107230 */ /* 0x000fe40000004100 */
[C---:B------:R-:W-:Y:S01]  /*7b70*/  FMUL R7, R42.reuse, R7 ;  /* 0x000000072a077220 */ /* 0x040fe20000400000 */
[C---:B------:R-:W-:Y:S01]  /*7b80*/  FMUL R10, R42.reuse, R10 ;  /* 0x0000000a2a0a7220 */ /* 0x040fe20000400000 */
[C---:B------:R-:W-:Y:S01]  /*7b90*/  FFMA R0, R45.reuse, R3, R0 ;  /* 0x000000032d007223 */ /* 0x040fe20000000000 */
[----:B------:R-:W-:Y:S02]  /*7ba0*/  HADD2.F32 R3, -RZ, R61.H1_H1 ;  /* 0x3000003dff037230 */ /* 0x000fe40000004100 */
[C---:B------:R-:W-:Y:S01]  /*7bb0*/  FFMA R2, R45.reuse, R16, R2 ;  /* 0x000000102d027223 */ /* 0x040fe20000000002 */
[C---:B------:R-:W-:Y:S01]  /*7bc0*/  FFMA R6, R45.reuse, R17, R6 ;  /* 0x000000112d067223 */ /* 0x040fe20000000006 */
        /* <DEDUP_REMOVED lines=11> */
[----:B------:R-:W-:Y:S02]  /*7c80*/  HADD2.F32 R3, -RZ, R68.H1_H1 ;  /* 0x30000044ff037230 */ /* 0x000fe40000004100 */
[C---:B------:R-:W-:Y:S01]  /*7c90*/  FFMA R10, R45.reuse, R17, R10 ;  /* 0x000000112d0a7223 */ /* 0x040fe2000000000a */
[C---:B------:R-:W-:Y:S01]  /*7ca0*/  FFMA R11, R45.reuse, R0, R11 ;  /* 0x000000002d0b7223 */ /* 0x040fe2000000000b */
[--C-:B------:R-:W-:Y:S02]  /*7cb0*/  HADD2.F32 R6, -RZ, R69.reuse.H0_H0 ;  /* 0x20000045ff067230 */ /* 0x100fe40000004100 */
[C---:B------:R-:W-:Y:S01]  /*7cc0*/  FFMA R8, R45.reuse, R2, R8 ;  /* 0x000000022d087223 */ /* 0x040fe20000000008 */
[C---:B------:R-:W-:Y:S01]  /*7cd0*/  FMUL R14, R42.reuse, R14 ;  /* 0x0000000e2a0e7220 */ /* 0x040fe20000400000 */
        /* <DEDUP_REMOVED lines=10> */
[C---:B------:R-:W-:Y:S01]  /*7d80*/  FMUL R18, R42.reuse, R18 ;  /* 0x000000122a127220 */ /* 0x040fe20000400000 */
[----:B------:R-:W-:Y:S02]  /*7d90*/  HADD2.F32 R5, -RZ, R71.H1_H1 ;  /* 0x30000047ff057230 */ /* 0x000fe40000004100 */
[C---:B------:R-:W-:Y:S01]  /*7da0*/  FFMA R15, R45.reuse, R0, R15 ;  /* 0x000000002d0f7223 */ /* 0x040fe2000000000f */
        /* <DEDUP_REMOVED lines=8> */
[----:B------:R-:W-:Y:S01]  /*7e30*/  F2FP.F16.F32.PACK_AB R27, R11, R10 ;  /* 0x0000000a0b1b723e */ /* 0x000fe200000000ff */
[----:B------:R-:W-:Y:S01]  /*7e40*/  BSSY.RECONVERGENT B0, `(.L_x_1400) ;  /* 0x0000021000007945 */ /* 0x000fe20003800200 */
[----:B------:R1:W-:Y:S01]  /*7e50*/  STSM.16.MT88.4 [R84+0x2c00], R20 ;  /* 0x002c001454007844 */ /* 0x0003e20000004200 */
[----:B------:R-:W-:Y:S02]  /*7e60*/  F2FP.F16.F32.PACK_AB R8, R9, R8 ;  /* 0x000000080908723e */ /* 0x000fe400000000ff */
[----:B------:R-:W-:Y:S05]  /*7e70*/  F2FP.F16.F32.PACK_AB R9, R15, R14 ;  /* 0x0000000e0f09723e */ /* 0x000fea00000000ff */
[----:B------:R1:W-:Y:S01]  /*7e80*/  STSM.16.MT88.4 [R93+0x2000], R24 ;  /* 0x002000185d007844 */ /* 0x0003e20000004200 */
[----:B------:R-:W-:Y:S02]  /*7e90*/  F2FP.F16.F32.PACK_AB R10, R13, R12 ;  /* 0x0000000c0d0a723e */ /* 0x000fe400000000ff */
[----:B------:R-:W-:Y:S02]  /*7ea0*/  F2FP.F16.F32.PACK_AB R11, R19, R18 ;  /* 0x00000012130b723e */ /* 0x000fe400000000ff */
[----:B------:R-:W-:Y:S02]  /*7eb0*/  LEA R0, R46, UR43, 0x3 ;  /* 0x0000002b2e007c11 */ /* 0x000fe4000f8e18ff */
[----:B------:R-:W-:Y:S01]  /*7ec0*/  @P6 SHF.L.U32 R2, R87, 0x1f, RZ ;  /* 0x0000001f57026819 */ /* 0x000fe200000006ff */
        /* <DEDUP_REMOVED lines=15> */
[----:B------:R-:W-:Y:S01]  /*7fc0*/  UIADD3 UR12, UPT, UPT, UR43, 0x3400, URZ ;  /* 0x000034002b0c7890 */ /* 0x000fe2000fffe0ff */
[----:B------:R-:W-:Y:S01]  /*7fd0*/  UMOV UR15, UR36 ;  /* 0x00000024000f7c82 */ /* 0x000fe20008000000 */
[----:B------:R-:W-:Y:S01]  /*7fe0*/  UMOV UR14, UR10 ;  /* 0x0000000a000e7c82 */ /* 0x000fe20008000000 */
[----:B--2---:R-:W-:Y:S04]  /*7ff0*/  UIADD3 UR4, UP0, UPT, UR6, 0x680, URZ ;  /* 0x0000068006047890 */ /* 0x004fe8000ff1e0ff */
[----:B------:R-:W-:Y:S09]  /*8000*/  UIADD3.X UR5, UPT, UPT, URZ, UR7, URZ, UP0, !UPT ;  /* 0x00000007ff057290 */ /* 0x000ff200087fe4ff */
[----:B------:R2:W-:Y:S01]  /*8010*/  UTMASTG.3D [UR8], [UR4] ;  /* 0x00000008040073b5 */ /* 0x0005e20008010000 */
[----:B------:R2:W-:Y:S01]  /*8020*/  UTMASTG.3D [UR12], [UR4] ;  /* 0x0000000c040073b5 */ /* 0x0005e20008010000 */
[----:B------:R0:W-:Y:S01]  /*8030*/  UTMACMDFLUSH ;  /* 0x00000000000079b7 */ /* 0x0001e20000000000 */
[----:B--2---:R-:W-:Y:S04]  /*8040*/  DEPBAR.LE SB0, 0x1 ;  /* 0x000080400000791a */ /* 0x004fe80000000000 */
.L_x_1401:
[----:B------:R-:W-:Y:S05]  /*8050*/  BSYNC.RECONVERGENT B0 ;  /* 0x0000000000007941 */ /* 0x000fea0003800200 */
.L_x_1400:
[----:B------:R-:W-:Y:S01]  /*8060*/  BAR.SYNC.DEFER_BLOCKING 0x1, 0x80 ;  /* 0x0042000000007b1d */ /* 0x000fe20000010000 */
[----:B------:R-:W-:Y:S04]  /*8070*/  UIADD3 UR4, UPT, UPT, UR46, 0x1, URZ ;  /* 0x000000012e047890 */ /* 0x000fe8000fffe0ff */
[----:B------:R-:W-:Y:S04]  /*8080*/  UISETP.NE.AND UP0, UPT, UR4, 0x4, UPT ;  /* 0x000000040400788c */ /* 0x000fe8000bf05270 */
[----:B------:R-:W-:Y:S01]  /*8090*/  USEL UR44, UR4, URZ, UP0 ;  /* 0x000000ff042c7287 */ /* 0x000fe20008000000 */
[----:B------:R2:W-:Y:S01]  /*80a0*/  @P6 SYNCS.ARRIVE.TRANS64.RED.A1T0 RZ, [R35+URZ], RZ ;  /* 0x000000ff23ff69a7 */ /* 0x0005e200081004ff */
[----:B------:R-:W-:Y:S01]  /*80b0*/  BSSY B1, `(.L_x_1402) ;  /* 0x0000016000017945 */ /* 0x000fe20003800000 */
[----:B------:R-:W3:Y:S02]  /*80c0*/  @P6 SYNCS.PHASECHK.TRANS64.TRYWAIT P0, [R0+URZ+0x60], R2 ;  /* 0x00006002000065a7 */ /* 0x000ee400080011ff */
[----:B---3--:R-:W-:Y:S01]  /*80d0*/  @P6 SEL R56, RZ, 0x1, !P0 ;  /* 0x00000001ff386807 */ /* 0x008fe20004000000 */
[----:B--2---:R-:W-:Y:S06]  /*80e0*/  @!P6 BRA `(.L_x_1403) ;  /* 0x000000000048e947 */ /* 0x004fec0003800000 */
[----:B------:R-:W-:Y:S01]  /*80f0*/  ISETP.NE.AND P1, PT, R57, RZ, PT ;  /* 0x000000ff3900720c */ /* 0x000fe20003f25270 */
[----:B------:R-:W-:Y:S01]  /*8100*/  BSSY B0, `(.L_x_1404) ;  /* 0x0000009000007945 */ /* 0x000fe20003800000 */
[----:B------:R-:W-:Y:S11]  /*8110*/  ISETP.NE.AND P0, PT, R56, RZ, PT ;  /* 0x000000ff3800720c */ /* 0x000ff60003f05270 */
[----:B------:R-:W-:Y:S05]  /*8120*/  @P1 IMAD R3, R46, 0x2000, R47 ;  /* 0x000020002e031824 */ /* 0x000fea00078e022f */
[----:B------:R-:W-:Y:S05]  /*8130*/  @P1 IADD3 R2, PT, PT, R3, UR43, RZ ;  /* 0x0000002b03021c10 */ /* 0x000fea000fffe0ff */
[----:B------:R-:W-:Y:S01]  /*8140*/  @P1 IMAD.IADD R2, R58, 0x1, R2 ;  /* 0x000000013a021824 */ /* 0x000fe200078e0202 */
[----:B------:R-:W-:Y:S06]  /*8150*/  @P0 BRA `(.L_x_1405) ;  /* 0x00000000000c0947 */ /* 0x000fec0003800000 */
[----:B------:R-:W-:Y:S04]  /*8160*/  SHF.L.U32 R4, R87, 0x1f, RZ ;  /* 0x0000001f57047819 */ /* 0x000fe800000006ff */
[----:B------:R-:W2:Y:S02]  /*8170*/  SYNCS.PHASECHK.TRANS64.TRYWAIT P0, [R0+URZ+0x60], R4 ;  /* 0x00006004000075a7 */ /* 0x000ea400080011ff */
[----:B--2---:R-:W-:Y:S05]  /*8180*/  @!P0 BRA `(.L_x_1406) ;  /* 0x0000002800848947 */ /* 0x004fea0003800000 */
.L_x_1405:
[----:B------:R-:W-:Y:S05]  /*8190*/  BSYNC B0 ;  /* 0x0000000000007941 */ /* 0x000fea0003800000 */
.L_x_1404:
[----:B------:R-:W-:Y:S02]  /*81a0*/  ISETP.NE.AND P0, PT, R57, RZ, PT ;  /* 0x000000ff3900720c */ /* 0x000fe40003f05270 */
[----:B------:R-:W-:Y:S11]  /*81b0*/  IADD3 R46, PT, PT, R46, 0x1, RZ ;  /* 0x000000012e2e7810 */ /* 0x000ff60007ffe0ff */
[----:B------:R-:W-:Y:S05]  /*81c0*/  @P0 WARPSYNC.ALL ;  /* 0x0000000000000948 */ /* 0x000fea0003800000 */
[----:B------:R3:W4:Y:S04]  /*81d0*/  @P0 LDSM.16.MT88.4 R48, [R3+UR43+0x400] ;  /* 0x0004002b0330083b */ /* 0x0007280008004200 */
[----:B------:R3:W1:Y:S04]  /*81e0*/  @P0 LDSM.16.MT88.4 R52, [R3+UR43+0xc00] ;  /* 0x000c002b0334083b */ /* 0x0006680008004200 */
[----:B------:R3:W1:Y:S04]  /*81f0*/  @P0 LDSM.16.MT88.4 R60, [R2+0x400] ;  /* 0x00040000023c083b */ /* 0x0006680000004200 */
[----:B------:R3:W1:Y:S02]  /*8200*/  @P0 LDSM.16.MT88.4 R68, [R2+0xc00] ;  /* 0x000c00000244083b */ /* 0x0006640000004200 */
.L_x_1403:
[----:B------:R-:W-:Y:S05]  /*8210*/  BSYNC B1 ;  /* 0x0000000000017941 */ /* 0x000fea0003800000 */
.L_x_1402:
        /* <DEDUP_REMOVED lines=21> */
.L_x_1407:
        /* <DEDUP_REMOVED lines=23> */
.L_x_1408:
        /* <DEDUP_REMOVED lines=152> */
.L_x_1410:
[----:B------:R-:W-:Y:S05]  /*8e60*/  BSYNC.RECONVERGENT B0 ;  /* 0x0000000000007941 */ /* 0x000fea0003800200 */
.L_x_1409:
        /* <DEDUP_REMOVED lines=19> */
.L_x_1414:
[----:B------:R-:W-:Y:S05]  /*8fa0*/  BSYNC B0 ;  /* 0x0000000000007941 */ /* 0x000fea0003800000 */
.L_x_1413:
[----:B------:R-:W-:Y:S11]  /*8fb0*/  ISETP.NE.AND P0, PT, R57, RZ, PT ;  /* 0x000000ff3900720c */ /* 0x000ff60003f05270 */
[----:B------:R-:W-:Y:S02]  /*8fc0*/  @!UPT UIADD3 URZ, UPT, UPT, URZ, URZ, URZ ;  /* 0x000000fffffff290 */ /* 0x000fe4000fffe0ff */
[----:B------:R-:W-:Y:S05]  /*8fd0*/  @P0 WARPSYNC.ALL ;  /* 0x0000000000000948 */ /* 0x000fea0003800000 */
[----:B------:R3:W4:Y:S04]  /*8fe0*/  @P0 LDSM.16.MT88.4 R48, [R46+UR43+0x400] ;  /* 0x0004002b2e30083b */ /* 0x0007280008004200 */
[----:B------:R3:W1:Y:S04]  /*8ff0*/  @P0 LDSM.16.MT88.4 R52, [R46+UR43+0xc00] ;  /* 0x000c002b2e34083b */ /* 0x0006680008004200 */
[----:B------:R3:W1:Y:S04]  /*9000*/  @P0 LDSM.16.MT88.4 R60, [R58+0x400] ;  /* 0x000400003a3c083b */ /* 0x0006680000004200 */
[----:B------:R3:W1:Y:S02]  /*9010*/  @P0 LDSM.16.MT88.4 R68, [R58+0xc00] ;  /* 0x000c00003a44083b */ /* 0x0006640000004200 */
.L_x_1412:
[----:B------:R-:W-:Y:S05]  /*9020*/  BSYNC B1 ;  /* 0x0000000000017941 */ /* 0x000fea0003800000 */
.L_x_1411:
        /* <DEDUP_REMOVED lines=21> */
.L_x_1416:
        /* <DEDUP_REMOVED lines=23> */
.L_x_1417:
[----:B------:R-:W-:Y:S01]  /*92f0*/  ISETP.NE.AND P0, PT, R89, RZ, PT ;  /* 0x000000ff5900720c */ /* 0x000fe20003f05270 */
[----:B------:R-:W-:Y:S05]  /*9300*/  WARPSYNC.ALL ;  /* 0x0000000000007948 */ /* 0x000fea0003800000 */
[----:B------:R-:W-:Y:S01]  /*9310*/  R2UR UR4, R43 ;  /* 0x000000002b0472ca */ /* 0x000fe200000e0000 */
[--C-:B----4-:R-:W-:Y:S01]  /*9320*/  HADD2.F32 R43, -RZ, R48.reuse.H0_H0 ;  /* 0x20000030ff2b7230 */ /* 0x110fe20000004100 */
[----:B------:R-:W-:Y:S01]  /*9330*/  R2UR UR5, R44 ;  /* 0x000000002c0572ca */ /* 0x000fe200000e0000 */
[----:B------:R-:W-:Y:S02]  /*9340*/  HADD2.F32 R44, -RZ, R48.H1_H1 ;  /* 0x30000030ff2c7230 */ /* 0x000fe40000004100 */
[C---:B------:R-:W-:Y:S01]  /*9350*/  FMUL R0, R42.reuse, R24 ;  /* 0x000000182a007220 */ /* 0x040fe20000400000 */
[--C-:B------:R-:W-:Y:S02]  /*9360*/  HADD2.F32 R48, -RZ, R50.reuse.H0_H0 ;  /* 0x20000032ff307230 */ /* 0x100fe40000004100 */
[C---:B------:R-:W-:Y:S01]  /*9370*/  FMUL R2, R42.reuse, R25 ;  /* 0x000000192a027220 */ /* 0x040fe20000400000 */
[--C-:B---3--:R-:W-:Y:S02]  /*9380*/  HADD2.F32 R46, -RZ, R49.reuse.H0_H0 ;  /* 0x20000031ff2e7230 */ /* 0x108fe40000004100 */
[C---:B------:R-:W-:Y:S01]  /*9390*/  FFMA R0, R45.reuse, R43, R0 ;  /* 0x0000002b2d007223 */ /* 0x040fe20000000000 */
[----:B------:R-:W-:Y:S02]  /*93a0*/  HADD2.F32 R47, -RZ, R49.H1_H1 ;  /* 0x30000031ff2f7230 */ /* 0x000fe40000004100 */
[C---:B------:R-:W-:Y:S01]  /*93b0*/  FFMA R2, R45.reuse, R44, R2 ;  /* 0x0000002c2d027223 */ /* 0x040fe20000000002 */
[----:B------:R-:W-:Y:S02]  /*93c0*/  HADD2.F32 R49, -RZ, R50.H1_H1 ;  /* 0x30000032ff317230 */ /* 0x000fe40000004100 */
[C---:B------:R-:W-:Y:S01]  /*93d0*/  FMUL R3, R42.reuse, R26 ;  /* 0x0000001a2a037220 */ /* 0x040fe20000400000 */
[----:B------:R-:W1:Y:S01]  /*93e0*/  LDTM.16dp256bit.x4 R4, tmem[UR4+0x100060] ;  /* 0x10006004000479ee */ /* 0x000e620008120000 */
[----:B------:R-:W-:Y:S01]  /*93f0*/  NOP ;  /* 0x0000000000007918 */ /* 0x000fe20000000000 */
[--C-:B------:R-:W-:Y:S02]  /*9400*/  HADD2.F32 R50, -RZ, R51.reuse.H0_H0 ;  /* 0x20000033ff327230 */ /* 0x100fe40000004100 */
[C---:B------:R-:W-:Y:S01]  /*9410*/  FFMA R3, R45.reuse, R46, R3 ;  /* 0x0000002e2d037223 */ /* 0x040fe20000000003 */
[----:B------:R-:W-:Y:S01]  /*9420*/  HADD2.F32 R51, -RZ, R51.H1_H1 ;  /* 0x30000033ff337230 */ /* 0x000fe20000004100 */
[----:B------:R-:W-:Y:S01]  /*9430*/  UIADD3 UR4, UPT, UPT, UR5, 0xf0, URZ ;  /* 0x000000f005047890 */ /* 0x000fe2000fffe0ff */
[C---:B------:R-:W-:Y:S01]  /*9440*/  FMUL R20, R42.reuse, R27 ;  /* 0x0000001b2a147220 */ /* 0x040fe20000400000 */
[C---:B------:R-:W-:Y:S01]  /*9450*/  FMUL R21, R42.reuse, R28 ;  /* 0x0000001c2a157220 */ /* 0x040fe20000400000 */
[----:B------:R-:W-:Y:S01]  /*9460*/  FMUL R22, R42, R29 ;  /* 0x0000001d2a167220 */ /* 0x000fe20000400000 */
[----:B------:R-:W-:Y:S01]  /*9470*/  UPRMT UR4, UR47, 0x654, UR4 ;  /* 0x000006542f047896 */ /* 0x000fe20008000004 */
[C---:B------:R-:W-:Y:S01]  /*9480*/  FFMA R20, R45.reuse, R47, R20 ;  /* 0x0000002f2d147223 */ /* 0x040fe20000000014 */
[C---:B------:R-:W-:Y:S01]  /*9490*/  FFMA R21, R45.reuse, R48, R21 ;  /* 0x000000302d157223 */ /* 0x040fe20000000015 */
[----:B------:R-:W-:Y:S01]  /*94a0*/  F2FP.F16.F32.PACK_AB R48, R2, R0 ;  /* 0x000000000230723e */ /* 0x000fe200000000ff */
[C---:B------:R-:W-:Y:S01]  /*94b0*/  FFMA R22, R45.reuse, R49, R22 ;  /* 0x000000312d167223 */ /* 0x040fe20000000016 */
[----:B------:R-:W-:Y:S01]  /*94c0*/  FMUL R23, R42, R30 ;  /* 0x0000001e2a177220 */ /* 0x000fe20000400000 */
[----:B------:R-:W-:Y:S01]  /*94d0*/  F2FP.F16.F32.PACK_AB R49, R20, R3 ;  /* 0x000000031431723e */ /* 0x000fe200000000ff */
[C---:B------:R-:W-:Y:S01]  /*94e0*/  FMUL R26, R42.reuse, R33 ;  /* 0x000000212a1a7220 */ /* 0x040fe20000400000 */
[----:B------:R-:W-:Y:S01]  /*94f0*/  FMUL R24, R42, R31 ;  /* 0x0000001f2a187220 */ /* 0x000fe20000400000 */
[----:B-1----:R-:W-:Y:S01]  /*9500*/  SYNCS.ARRIVE.TRANS64.RED.A1T0 RZ, [UR4], RZ ;  /* 0x000000ffffff79a7 */ /* 0x002fe20008100404 */
[C---:B------:R-:W-:Y:S01]  /*9510*/  FFMA R23, R45.reuse, R50, R23 ;  /* 0x000000322d177223 */ /* 0x040fe20000000017 */
[----:B------:R-:W-:Y:S01]  /*9520*/  F2FP.F16.F32.PACK_AB R50, R22, R21 ;  /* 0x000000151632723e */ /* 0x000fe200000000ff */
[C---:B------:R-:W-:Y:S01]  /*9530*/  FFMA R24, R45.reuse, R51, R24 ;  /* 0x000000332d187223 */ /* 0x040fe20000000018 */
[--C-:B------:R-:W-:Y:S02]  /*9540*/  HADD2.F32 R33, -RZ, R52.reuse.H0_H0 ;  /* 0x20000034ff217230 */ /* 0x100fe40000004100 */
[C---:B------:R-:W-:Y:S01]  /*9550*/  FMUL R27, R42.reuse, R34 ;  /* 0x000000222a1b7220 */ /* 0x040fe20000400000 */
[----:B------:R-:W-:Y:S01]  /*9560*/  FMUL R25, R42, R32 ;  /* 0x000000202a197220 */ /* 0x000fe20000400000 */
[----:B------:R-:W-:Y:S01]  /*9570*/  HADD2.F32 R34, -RZ, R52.H1_H1 ;  /* 0x30000034ff227230 */ /* 0x000fe20000004100 */
[----:B------:R-:W-:Y:S01]  /*9580*/  F2FP.F16.F32.PACK_AB R51, R24, R23 ;  /* 0x000000171833723e */ /* 0x000fe200000000ff */
[C---:B------:R-:W-:Y:S01]  /*9590*/  FMUL R28, R42.reuse, R35 ;  /* 0x000000232a1c7220 */ /* 0x040fe20000400000 */
[C---:B------:R-:W-:Y:S01]  /*95a0*/  FFMA R25, R45.reuse, R33, R25 ;  /* 0x000000212d197223 */ /* 0x040fe20000000019 */
[--C-:B------:R-:W-:Y:S02]  /*95b0*/  HADD2.F32 R35, -RZ, R53.reuse.H0_H0 ;  /* 0x20000035ff237230 */ /* 0x100fe40000004100 */
[C---:B------:R-:W-:Y:S01]  /*95c0*/  FFMA R26, R45.reuse, R34, R26 ;  /* 0x000000222d1a7223 */ /* 0x040fe2000000001a */
[----:B------:R1:W-:Y:S01]  /*95d0*/  STSM.16.MT88.4 [R84+0x6400], R48 ;  /* 0x0064003054007844 */ /* 0x0003e20000004200 */
[----:B------:R-:W-:Y:S01]  /*95e0*/  FMUL R29, R42, R36 ;  /* 0x000000242a1d7220 */ /* 0x000fe20000400000 */
[----:B------:R-:W-:Y:S02]  /*95f0*/  HADD2.F32 R36, -RZ, R53.H1_H1 ;  /* 0x30000035ff247230 */ /* 0x000fe40000004100 */
[C---:B------:R-:W-:Y:S01]  /*9600*/  FFMA R27, R45.reuse, R35, R27 ;  /* 0x000000232d1b7223 */ /* 0x040fe2000000001b */
[----:B------:R-:W-:Y:S01]  /*9610*/  F2FP.F16.F32.PACK_AB R20, R26, R25 ;  /* 0x000000191a14723e */ /* 0x000fe200000000ff */
[C---:B------:R-:W-:Y:S01]  /*9620*/  FMUL R30, R42.reuse, R37 ;  /* 0x000000252a1e7220 */ /* 0x040fe20000400000 */
[--C-:B------:R-:W-:Y:S02]  /*9630*/  HADD2.F32 R37, -RZ, R54.reuse.H0_H0 ;  /* 0x20000036ff257230 */ /* 0x100fe40000004100 */
[C---:B------:R-:W-:Y:S01]  /*9640*/  FFMA R28, R45.reuse, R36, R28 ;  /* 0x000000242d1c7223 */ /* 0x040fe2000000001c */
[C---:B------:R-:W-:Y:S01]  /*9650*/  FMUL R31, R42.reuse, R38 ;  /* 0x000000262a1f7220 */ /* 0x040fe20000400000 */
        /* <DEDUP_REMOVED lines=11> */
[----:B------:R-:W-:Y:S01]  /*9710*/  FMUL R4, R42, R4 ;  /* 0x000000042a047220 */ /* 0x000fe20000400000 */
[----:B------:R-:W-:Y:S01]  /*9720*/  F2FP.F16.F32.PACK_AB R22, R30, R29 ;  /* 0x0000001d1e16723e */ /* 0x000fe200000000ff */
[--C-:B------:R-:W-:Y:S01]  /*9730*/  HADD2.F32 R55, -RZ, R61.reuse.H0_H0 ;  /* 0x2000003dff377230 */ /* 0x100fe20000004100 */
[----:B------:R-:W-:Y:S01]  /*9740*/  F2FP.F16.F32.PACK_AB R23, R32, R31 ;  /* 0x0000001f2017723e */ /* 0x000fe200000000ff */
[C---:B------:R-:W-:Y:S01]  /*9750*/  FFMA R4, R45.reuse, R53, R4 ;  /* 0x000000352d047223 */ /* 0x040fe20000000004 */
[C---:B------:R-:W-:Y:S01]  /*9760*/  FMUL R5, R42.reuse, R5 ;  /* 0x000000052a057220 */ /* 0x040fe20000400000 */
[----:B------:R-:W-:Y:S02]  /*9770*/  HADD2.F32 R56, -RZ, R61.H1_H1 ;  /* 0x3000003dff387230 */ /* 0x000fe40000004100 */
[C---:B------:R-:W-:Y:S01]  /*9780*/  FMUL R6, R42.reuse, R6 ;  /* 0x000000062a067220 */ /* 0x040fe20000400000 */
[----:B------:R1:W-:Y:S01]  /*9790*/  STSM.16.MT88.4 [R84+0x6c00], R20 ;  /* 0x006c001454007844 */ /* 0x0003e20000004200 */
[C---:B------:R-:W-:Y:S01]  /*97a0*/  FFMA R5, R45.reuse, R54, R5 ;  /* 0x000000362d057223 */ /* 0x040fe20000000005 */
[--C-:B------:R-:W-:Y:S02]  /*97b0*/  HADD2.F32 R57, -RZ, R62.reuse.H0_H0 ;  /* 0x2000003eff397230 */ /* 0x100fe40000004100 */
[----:B------:R-:W-:Y:S01]  /*97c0*/  FFMA R6, R45, R55, R6 ;  /* 0x000000372d067223 */ /* 0x000fe20000000006 */
[C---:B------:R-:W-:Y:S01]  /*97d0*/  FMUL R7, R42.reuse, R7 ;  /* 0x000000072a077220 */ /* 0x040fe20000400000 */
[----:B------:R-:W-:Y:S01]  /*97e0*/  HADD2.F32 R58, -RZ, R62.H1_H1 ;  /* 0x3000003eff3a7230 */ /* 0x000fe20000004100 */
[----:B------:R-:W-:Y:S01]  /*97f0*/  F2FP.F16.F32.PACK_AB R4, R5, R4 ;  /* 0x000000040504723e */ /* 0x000fe200000000ff */
[C---:B------:R-:W-:Y:S01]  /*9800*/  FMUL R8, R42.reuse, R8 ;  /* 0x000000082a087220 */ /* 0x040fe20000400000 */
[C---:B------:R-:W-:Y:S01]  /*9810*/  FFMA R7, R45.reuse, R56, R7 ;  /* 0x000000382d077223 */ /* 0x040fe20000000007 */
[--C-:B------:R-:W-:Y:S02]  /*9820*/  HADD2.F32 R59, -RZ, R63.reuse.H0_H0 ;  /* 0x2000003fff3b7230 */ /* 0x100fe40000004100 */
[C---:B------:R-:W-:Y:S01]  /*9830*/  FMUL R9, R42.reuse, R9 ;  /* 0x000000092a097220 */ /* 0x040fe20000400000 */
[----:B------:R-:W-:Y:S01]  /*9840*/  FFMA R8, R45, R57, R8 ;  /* 0x000000392d087223 */ /* 0x000fe20000000008 */
[----:B------:R-:W-:Y:S01]  /*9850*/  HADD2.F32 R60, -RZ, R63.H1_H1 ;  /* 0x3000003fff3c7230 */ /* 0x000fe20000004100 */
[----:B------:R-:W-:Y:S01]  /*9860*/  F2FP.F16.F32.PACK_AB R5, R7, R6 ;  /* 0x000000060705723e */ /* 0x000fe200000000ff */
[C---:B------:R-:W-:Y:S01]  /*9870*/  FFMA R9, R45.reuse, R58, R9 ;  /* 0x0000003a2d097223 */ /* 0x040fe20000000009 */
[C---:B------:R-:W-:Y:S01]  /*9880*/  FMUL R10, R42.reuse, R10 ;  /* 0x0000000a2a0a7220 */ /* 0x040fe20000400000 */
[--C-:B------:R-:W-:Y:S02]  /*9890*/  HADD2.F32 R61, -RZ, R68.reuse.H0_H0 ;  /* 0x20000044ff3d7230 */ /* 0x100fe40000004100 */
[C---:B------:R-:W-:Y:S01]  /*98a0*/  FMUL R11, R42.reuse, R11 ;  /* 0x0000000b2a0b7220 */ /* 0x040fe20000400000 */
[----:B------:R-:W-:Y:S02]  /*98b0*/  HADD2.F32 R62, -RZ, R68.H1_H1 ;  /* 0x30000044ff3e7230 */ /* 0x000fe40000004100 */
[C---:B------:R-:W-:Y:S01]  /*98c0*/  FMUL R12, R42.reuse, R12 ;  /* 0x0000000c2a0c7220 */ /* 0x040fe20000400000 */
[--C-:B------:R-:W-:Y:S02]  /*98d0*/  HADD2.F32 R63, -RZ, R69.reuse.H0_H0 ;  /* 0x20000045ff3f7230 */ /* 0x100fe40000004100 */
[C---:B------:R-:W-:Y:S01]  /*98e0*/  FMUL R13, R42.reuse, R13 ;  /* 0x0000000d2a0d7220 */ /* 0x040fe20000400000 */
[C---:B------:R-:W-:Y:S01]  /*98f0*/  FFMA R10, R45.reuse, R59, R10 ;  /* 0x0000003b2d0a7223 */ /* 0x040fe2000000000a */
[----:B------:R-:W-:Y:S02]  /*9900*/  HADD2.F32 R64, -RZ, R69.H1_H1 ;  /* 0x30000045ff407230 */ /* 0x000fe40000004100 */
[C---:B------:R-:W-:Y:S01]  /*9910*/  FMUL R14, R42.reuse, R14 ;  /* 0x0000000e2a0e7220 */ /* 0x040fe20000400000 */
[C---:B------:R-:W-:Y:S01]  /*9920*/  FFMA R11, R45.reuse, R60, R11 ;  /* 0x0000003c2d0b7223 */ /* 0x040fe2000000000b */
        /* <DEDUP_REMOVED lines=49> */
.L_x_1419:
[----:B------:R-:W-:Y:S05]  /*9c40*/  BSYNC.RECONVERGENT B0 ;  /* 0x0000000000007941 */ /* 0x000fea0003800200 */
.L_x_1418:
[----:B------:R-:W-:Y:S01]  /*9c50*/  BAR.SYNC.DEFER_BLOCKING 0x1, 0x80 ;  /* 0x0042000000007b1d */ /* 0x000fe20000010000 */
[----:B------:R-:W-:Y:S01]  /*9c60*/  UISETP.NE.AND UP0, UPT, UR52, -0x4, UPT ;  /* 0xfffffffc3400788c */ /* 0x000fe2000bf05270 */
[----:B------:R-:W-:Y:S08]  /*9c70*/  IADD3 R40, PT, PT, R40, 0x1, RZ ;  /* 0x0000000128287810 */ /* 0x000ff00007ffe0ff */
[----:B------:R-:W-:Y:S05]  /*9c80*/  BRA.U !UP0, `(.L_x_1420) ;  /* 0x0000000108287547 */ /* 0x000fea000b800000 */
[----:B------:R-:W-:Y:S01]  /*9c90*/  ISETP.NE.AND P0, PT, R92, RZ, PT ;  /* 0x000000ff5c00720c */ /* 0x000fe20003f05270 */
[----:B------:R-:W-:Y:S01]  /*9ca0*/  IMAD.U32 R2, RZ, RZ, UR46 ;  /* 0x0000002eff027e24 */ /* 0x000fe2000f8e00ff */
[----:B------:R-:W-:Y:S01]  /*9cb0*/  UIADD3 UR4, UPT, UPT, UR46, 0x1, URZ ;  /* 0x000000012e047890 */ /* 0x000fe2000fffe0ff */
[----:B------:R-:W-:Y:S03]  /*9cc0*/  IMAD.U32 R0, RZ, RZ, UR47 ;  /* 0x0000002fff007e24 */ /* 0x000fe6000f8e00ff */
[----:B------:R-:W-:Y:S04]  /*9cd0*/  UISETP.NE.AND UP0, UPT, UR4, 0x4, UPT ;  /* 0x000000040400788c */ /* 0x000fe8000bf05270 */
[----:B------:R-:W-:Y:S03]  /*9ce0*/  USEL UR46, UR4, URZ, UP0 ;  /* 0x000000ff042e7287 */ /* 0x000fe60008000000 */
[----:B------:R-:W-:Y:S05]  /*9cf0*/  @P0 LEA R2, R2, UR43, 0x3 ;  /* 0x0000002b02020c11 */ /* 0x000fea000f8e18ff */
[----:B------:R-:W-:Y:S05]  /*9d00*/  @P0 VIADD R2, R2, 0x80 ;  /* 0x0000008002020836 */ /* 0x000fea0000000000 */
[----:B------:R-:W-:Y:S04]  /*9d10*/  @P0 PRMT R0, R0, 0x654, R2 ;  /* 0x0000065400000816 */ /* 0x000fe80000000002 */
[----:B------:R2:W-:Y:S03]  /*9d20*/  @P0 SYNCS.ARRIVE.TRANS64.RED.A1T0 RZ, [R0+URZ], RZ ;  /* 0x000000ff00ff09a7 */ /* 0x0005e600081004ff */
.L_x_1420:
[----:B------:R-:W-:Y:S01]  /*9d30*/  R2UR UR4, R79 ;  /* 0x000000004f0472ca */ /* 0x000fe200000e0000 */
[----:B------:R-:W-:Y:S01]  /*9d40*/  UISETP.NE.AND UP0, UPT, UR62, URZ, UPT ;  /* 0x000000ff3e00728c */ /* 0x000fe2000bf05270 */
[----:B------:R-:W-:Y:S01]  /*9d50*/  ISETP.NE.AND P0, PT, R83, 0x2, PT ;  /* 0x000000025300780c */ /* 0x000fe20003f05270 */
[----:B------:R-:W-:Y:S01]  /*9d60*/  UIADD3 UR20, UPT, UPT, UR38, UR63, URZ ;  /* 0x0000003f26147290 */ /* 0x000fe2000fffe0ff */
[----:B------:R-:W-:Y:S01]  /*9d70*/  ISETP.NE.AND P1, PT, R40, 0x4, PT ;  /* 0x000000042800780c */ /* 0x000fe20003f25270 */
[----:B------:R-:W-:Y:S01]  /*9d80*/  UIADD3 UR52, UPT, UPT, UR52, 0x4, URZ ;  /* 0x0000000434347890 */ /* 0x000fe2000fffe0ff */
[----:B------:R-:W-:Y:S01]  /*9d90*/  SEL R2, RZ, 0x1, P0 ;  /* 0x00000001ff027807 */ /* 0x000fe20000000000 */
[----:B------:R-:W-:Y:S01]  /*9da0*/  UMOV UR36, UR61 ;  /* 0x0000003d00247c82 */ /* 0x000fe20008000000 */
[----:B--2---:R-:W-:Y:S02]  /*9db0*/  SEL R0, RZ, 0x1, P1 ;  /* 0x00000001ff007807 */ /* 0x004fe40000800000 */
[----:B------:R-:W-:Y:S02]  /*9dc0*/  LOP3.LUT R85, R85, R2, RZ, 0x3c, !PT ;  /* 0x0000000255557212 */ /* 0x000fe400078e3cff */
[----:B------:R-:W-:Y:S01]  /*9dd0*/  LOP3.LUT R86, R86, R0, RZ, 0x3c, !PT ;  /* 0x0000000056567212 */ /* 0x000fe200078e3cff */
[----:B------:R-:W-:Y:S01]  /*9de0*/  UIADD3 UR29, UPT, UPT, UR37, UR4, URZ ;  /* 0x00000004251d7290 */ /* 0x000fe2000fffe0ff */
[----:B------:R-:W-:Y:S02]  /*9df0*/  SEL R83, R83, RZ, P0 ;  /* 0x000000ff53537207 */ /* 0x000fe40000000000 */
[----:B------:R-:W-:Y:S01]  /*9e00*/  SEL R40, R40, RZ, P1 ;  /* 0x000000ff28287207 */ /* 0x000fe20000800000 */
[----:B------:R-:W-:Y:S08]  /*9e10*/  BRA.U UP0, `(.L_x_1421) ;  /* 0xffffffb900147547 */ /* 0x000ff0000b83ffff */
[----:B------:R-:W-:-:S13]  /*9e20*/  R2UR UR4, R80 ;  /* 0x00000000500472ca */ /* 0x000fda00000e0000 */
[----:B------:R-:W-:-:S09]  /*9e30*/  UISETP.NE.AND UP0, UPT, UR4, URZ, UPT ;  /* 0x000000ff0400728c */ /* 0x000fd2000bf05270 */
[----:B------:R-:W-:Y:S05]  /*9e40*/  BRA.U !UP0, `(.L_x_1422) ;  /* 0x0000000108487547 */ /* 0x000fea000b800000 */
[----:B------:R-:W2:Y:S02]  /*9e50*/  LDCU.64 UR4, c[0x0][0x890] ;  /* 0x00011200ff0477ac */ /* 0x000ea40008000a00 */
[----:B--2---:R-:W-:-:S04]  /*9e60*/  UISETP.NE.U32.AND UP0, UPT, UR4, URZ, UPT ;  /* 0x000000ff0400728c */ /* 0x004fc8000bf05070 */
[----:B------:R-:W-:-:S09]  /*9e70*/  UISETP.NE.AND.EX UP0, UPT, UR5, URZ, UPT, UP0 ;  /* 0x000000ff0500728c */ /* 0x000fd2000bf05300 */
[----:B------:R-:W-:Y:S05]  /*9e80*/  BRA.U UP0, `(.L_x_1423) ;  /* 0x00000001000c7547 */ /* 0x000fea000b800000 */
[----:B------:R-:W-:-:S13]  /*9e90*/  FSETP.NEU.AND P0, PT, R45, RZ, PT ;  /* 0x000000ff2d00720b */ /* 0x000fda0003f0d000 */
[----:B------:R-:W-:Y:S05]  /*9ea0*/  @!P0 EXIT ;  /* 0x000000000000894d */ /* 0x000fea0003800000 */
[----:B------:R-:W-:Y:S05]  /*9eb0*/  BRA `(.L_x_1422) ;  /* 0x00000000002c7947 */ /* 0x000fea0003800000 */
.L_x_1423:
[----:B------:R-:W-:Y:S01]  /*9ec0*/  ISETP.NE.AND P0, PT, R82, RZ, PT ;  /* 0x000000ff5200720c */ /* 0x000fe20003f05270 */
[----:B------:R-:W-:-:S12]  /*9ed0*/  BSSY.RECONVERGENT B0, `(.L_x_1422) ;  /* 0x0000009000007945 */ /* 0x000fd80003800200 */
[----:B------:R-:W-:Y:S05]  /*9ee0*/  @P0 BRA `(.L_x_1424) ;  /* 0x0000000000140947 */ /* 0x000fea0003800000 */
[----:B------:R-:W2:Y:S02]  /*9ef0*/  LDCU.64 UR4, c[0x0][0x888] ;  /* 0x00011100ff0477ac */ /* 0x000ea40008000a00 */
[----:B--2---:R-:W-:-:S04]  /*9f00*/  ISETP.NE.U32.AND P0, PT, RZ, UR4, PT ;  /* 0x00000004ff007c0c */ /* 0x004fc8000bf05070 */
[----:B------:R-:W-:-:S13]  /*9f10*/  ISETP.NE.AND.EX P0, PT, RZ, UR5, PT, P0 ;  /* 0x00000005ff007c0c */ /* 0x000fda000bf05300 */
[----:B------:R-:W-:Y:S05]  /*9f20*/  @!P0 EXIT ;  /* 0x000000000000894d */ /* 0x000fea0003800000 */
[----:B------:R-:W-:Y:S05]  /*9f30*/  BRA `(.L_x_1425) ;  /* 0x0000000000087947 */ /* 0x000fea0003800000 */
.L_x_1424:
[----:B------:R-:W-:-:S13]  /*9f40*/  FSETP.NEU.AND P0, PT, R45, RZ, PT ;  /* 0x000000ff2d00720b */ /* 0x000fda0003f0d000 */
[----:B------:R-:W-:Y:S05]  /*9f50*/  @!P0 EXIT ;  /* 0x000000000000894d */ /* 0x000fea0003800000 */
.L_x_1425:
[----:B------:R-:W-:Y:S05]  /*9f60*/  BSYNC.RECONVERGENT B0 ;  /* 0x0000000000007941 */ /* 0x000fea0003800200 */
.L_x_1422:
[----:B------:R-:W-:Y:S01]  /*9f70*/  ULEA UR4, UR46, UR43, 0x3 ;  /* 0x0000002b2e047291 */ /* 0x000fe2000f8e18ff */
[----:B------:R-:W-:-:S04]  /*9f80*/  DEPBAR.LE SB0, 0x0 ;  /* 0x000080000000791a */ /* 0x000fc80000000000 */
[----:B------:R-:W-:-:S04]  /*9f90*/  UIADD3 UR4, UPT, UPT, UR4, 0x80, URZ ;  /* 0x0000008004047890 */ /* 0x000fc8000fffe0ff */
[----:B------:R-:W-:-:S09]  /*9fa0*/  UPRMT UR4, UR47, 0x654, UR4 ;  /* 0x000006542f047896 */ /* 0x000fd20008000004 */
[----:B------:R-:W-:Y:S01]  /*9fb0*/  SYNCS.ARRIVE.TRANS64.RED.A1T0 RZ, [UR4], RZ ;  /* 0x000000ffffff79a7 */ /* 0x000fe20008100404 */
[----:B------:R-:W-:Y:S05]  /*9fc0*/  EXIT ;  /* 0x000000000000794d */ /* 0x000fea0003800000 */
.L_x_1306:
[----:B--2---:R2:W3:Y:S02]  /*9fd0*/  SYNCS.PHASECHK.TRANS64.TRYWAIT P0, [R0+URZ+0x120], R2 ;  /* 0x00012002000075a7 */ /* 0x0044e400080011ff */
[----:B---3--:R-:W-:Y:S05]  /*9fe0*/  @!P0 NANOSLEEP.SYNCS 0x989680 ;  /* 0x009896800000895d */ /* 0x008fea0003900000 */
[----:B------:R-:W3:Y:S02]  /*9ff0*/  @!P0 SYNCS.PHASECHK.TRANS64 P0, [R0+URZ+0x120], R2 ;  /* 0x00012002000085a7 */ /* 0x000ee400080010ff */
[----:B---3--:R-:W-:Y:S05]  /*a000*/  @!P0 BRA `(.L_x_1306) ;  /* 0xfffffffc00f08947 */ /* 0x008fea000383ffff */
[----:B------:R-:W-:Y:S05]  /*a010*/  BRA `(.L_x_1426) ;  /* 0xffffff7800847947 */ /* 0x000fea000383ffff */
.L_x_1309:
[----:B-1----:R-:W-:-:S07]  /*a020*/  MOV R0, UR33 ;  /* 0x0000002100007c02 */ /* 0x002fce0008000f00 */
.L_x_1427:
[----:B-1----:R1:W2:Y:S02]  /*a030*/  SYNCS.PHASECHK.TRANS64.TRYWAIT P0, [R0+URZ+0x30], R3 ;  /* 0x00003003000075a7 */ /* 0x0022a400080011ff */
[----:B--2---:R-:W-:Y:S05]  /*a040*/  @!P0 NANOSLEEP.SYNCS 0x989680 ;  /* 0x009896800000895d */ /* 0x004fea0003900000 */
[----:B------:R-:W2:Y:S02]  /*a050*/  @!P0 SYNCS.PHASECHK.TRANS64 P0, [R0+URZ+0x30], R3 ;  /* 0x00003003000085a7 */ /* 0x000ea400080010ff */
[----:B--2---:R-:W-:Y:S05]  /*a060*/  @!P0 BRA `(.L_x_1427) ;  /* 0xfffffffc00f08947 */ /* 0x004fea000383ffff */
[----:B------:R-:W-:Y:S05]  /*a070*/  BRA `(.L_x_1308) ;  /* 0xffffff7800d07947 */ /* 0x000fea000383ffff */
.L_x_1316:
[----:B-1----:R-:W-:-:S07]  /*a080*/  MOV R0, UR17 ;  /* 0x0000001100007c02 */ /* 0x002fce0008000f00 */
.L_x_1428:
[----:B-1----:R1:W2:Y:S02]  /*a090*/  SYNCS.PHASECHK.TRANS64.TRYWAIT P0, [R0+URZ+0x30], R3 ;  /* 0x00003003000075a7 */ /* 0x0022a400080011ff */
[----:B--2---:R-:W-:Y:S05]  /*a0a0*/  @!P0 NANOSLEEP.SYNCS 0x989680 ;  /* 0x009896800000895d */ /* 0x004fea0003900000 */
[----:B------:R-:W2:Y:S02]  /*a0b0*/  @!P0 SYNCS.PHASECHK.TRANS64 P0, [R0+URZ+0x30], R3 ;  /* 0x00003003000085a7 */ /* 0x000ea400080010ff */
[----:B--2---:R-:W-:Y:S05]  /*a0c0*/  @!P0 BRA `(.L_x_1428) ;  /* 0xfffffffc00f08947 */ /* 0x004fea000383ffff */
[----:B------:R-:W-:Y:S05]  /*a0d0*/  BRA `(.L_x_1315) ;  /* 0xffffff7c009c7947 */ /* 0x000fea000383ffff */
.L_x_1321:
[----:B-1----:R1:W2:Y:S02]  /*a0e0*/  SYNCS.PHASECHK.TRANS64.TRYWAIT P0, [R3+URZ+0xb0], R0 ;  /* 0x0000b000030075a7 */ /* 0x0022a400080011ff */
[----:B--2---:R-:W-:Y:S05]  /*a0f0*/  @!P0 NANOSLEEP.SYNCS 0x989680 ;  /* 0x009896800000895d */ /* 0x004fea0003900000 */
[----:B------:R-:W2:Y:S02]  /*a100*/  @!P0 SYNCS.PHASECHK.TRANS64 P0, [R3+URZ+0xb0], R0 ;  /* 0x0000b000030085a7 */ /* 0x000ea400080010ff */
[----:B--2---:R-:W-:Y:S05]  /*a110*/  @!P0 BRA `(.L_x_1321) ;  /* 0xfffffffc00f08947 */ /* 0x004fea000383ffff */
[----:B------:R-:W-:Y:S05]  /*a120*/  BRA `(.L_x_1429) ;  /* 0xffffff8000507947 */ /* 0x000fea000383ffff */
.L_x_1325:
[----:B------:R-:W-:-:S07]  /*a130*/  MOV R0, UR4 ;  /* 0x0000000400007c02 */ /* 0x000fce0008000f00 */
.L_x_1430:
[----:B-1----:R1:W2:Y:S02]  /*a140*/  SYNCS.PHASECHK.TRANS64.TRYWAIT P0, [R0+URZ], R2 ;  /* 0x00000002000075a7 */ /* 0x0022a400080011ff */
[----:B--2---:R-:W-:Y:S05]  /*a150*/  @!P0 NANOSLEEP.SYNCS 0x989680 ;  /* 0x009896800000895d */ /* 0x004fea0003900000 */
[----:B------:R-:W2:Y:S02]  /*a160*/  @!P0 SYNCS.PHASECHK.TRANS64 P0, [R0+URZ], R2 ;  /* 0x00000002000085a7 */ /* 0x000ea400080010ff */
[----:B--2---:R-:W-:Y:S05]  /*a170*/  @!P0 BRA `(.L_x_1430) ;  /* 0xfffffffc00f08947 */ /* 0x004fea000383ffff */
[----:B------:R-:W-:Y:S05]  /*a180*/  BRA `(.L_x_1431) ;  /* 0xffffff8400f87947 */ /* 0x000fea000383ffff */
.L_x_1326:
[----:B------:R-:W-:-:S07]  /*a190*/  MOV R0, UR5 ;  /* 0x0000000500007c02 */ /* 0x000fce0008000f00 */
.L_x_1432:
[----:B-1----:R1:W2:Y:S02]  /*a1a0*/  SYNCS.PHASECHK.TRANS64.TRYWAIT P0, [R0+URZ], R3 ;  /* 0x00000003000075a7 */ /* 0x0022a400080011ff */
[----:B--2---:R-:W-:Y:S05]  /*a1b0*/  @!P0 NANOSLEEP.SYNCS 0x989680 ;  /* 0x009896800000895d */ /* 0x004fea0003900000 */
[----:B------:R-:W2:Y:S02]  /*a1c0*/  @!P0 SYNCS.PHASECHK.TRANS64 P0, [R0+URZ], R3 ;  /* 0x00000003000085a7 */ /* 0x000ea400080010ff */
[----:B--2---:R-:W-:Y:S05]  /*a1d0*/  @!P0 BRA `(.L_x_1432) ;  /* 0xfffffffc00f08947 */ /* 0x004fea000383ffff */
[----:B------:R-:W-:Y:S05]  /*a1e0*/  BRA `(.L_x_1433) ;  /* 0xffffff8800047947 */ /* 0x000fea000383ffff */
.L_x_1327:
[----:B------:R-:W-:-:S07]  /*a1f0*/  MOV R0, UR5 ;  /* 0x0000000500007c02 */ /* 0x000fce0008000f00 */
.L_x_1434:
[----:B-1----:R1:W2:Y:S02]  /*a200*/  SYNCS.PHASECHK.TRANS64.TRYWAIT P0, [R0+URZ], R3 ;  /* 0x00000003000075a7 */ /* 0x0022a400080011ff */
[----:B--2---:R-:W-:Y:S05]  /*a210*/  @!P0 NANOSLEEP.SYNCS 0x989680 ;  /* 0x009896800000895d */ /* 0x004fea0003900000 */
[----:B------:R-:W2:Y:S02]  /*a220*/  @!P0 SYNCS.PHASECHK.TRANS64 P0, [R0+URZ], R3 ;  /* 0x00000003000085a7 */ /* 0x000ea400080010ff */
[----:B--2---:R-:W-:Y:S05]  /*a230*/  @!P0 BRA `(.L_x_1434) ;  /* 0xfffffffc00f08947 */ /* 0x004fea000383ffff */
[----:B------:R-:W-:Y:S05]  /*a240*/  BRA `(.L_x_1435) ;  /* 0xffffff8800107947 */ /* 0x000fea000383ffff */
.L_x_1328:
[----:B------:R-:W-:-:S07]  /*a250*/  MOV R0, UR5 ;  /* 0x0000000500007c02 */ /* 0x000fce0008000f00 */
.L_x_1436:
[----:B-1----:R1:W2:Y:S02]  /*a260*/  SYNCS.PHASECHK.TRANS64.TRYWAIT P0, [R0+URZ], R3 ;  /* 0x00000003000075a7 */ /* 0x0022a400080011ff */
[----:B--2---:R-:W-:Y:S05]  /*a270*/  @!P0 NANOSLEEP.SYNCS 0x989680 ;  /* 0x009896800000895d */ /* 0x004fea0003900000 */
[----:B------:R-:W2:Y:S02]  /*a280*/  @!P0 SYNCS.PHASECHK.TRANS64 P0, [R0+URZ], R3 ;  /* 0x00000003000085a7 */ /* 0x000ea400080010ff */
[----:B--2---:R-:W-:Y:S05]  /*a290*/  @!P0 BRA `(.L_x_1436) ;  /* 0xfffffffc00f08947 */ /* 0x004fea000383ffff */
[----:B------:R-:W-:Y:S05]  /*a2a0*/  BRA `(.L_x_1437) ;  /* 0xffffff88001c7947 */ /* 0x000fea000383ffff */
.L_x_1329:
[----:B------:R-:W-:-:S07]  /*a2b0*/  MOV R0, UR5 ;  /* 0x0000000500007c02 */ /* 0x000fce0008000f00 */
.L_x_1438:
[----:B-1----:R1:W2:Y:S02]  /*a2c0*/  SYNCS.PHASECHK.TRANS64.TRYWAIT P0, [R0+URZ], R3 ;  /* 0x00000003000075a7 */ /* 0x0022a400080011ff */
[----:B--2---:R-:W-:Y:S05]  /*a2d0*/  @!P0 NANOSLEEP.SYNCS 0x989680 ;  /* 0x009896800000895d */ /* 0x004fea0003900000 */
[----:B------:R-:W2:Y:S02]  /*a2e0*/  @!P0 SYNCS.PHASECHK.TRANS64 P0, [R0+URZ], R3 ;  /* 0x00000003000085a7 */ /* 0x000ea400080010ff */
[----:B--2---:R-:W-:Y:S05]  /*a2f0*/  @!P0 BRA `(.L_x_1438) ;  /* 0xfffffffc00f08947 */ /* 0x004fea000383ffff */
[----:B------:R-:W-:Y:S05]  /*a300*/  BRA `(.L_x_1439) ;  /* 0xffffff8800287947 */ /* 0x000fea000383ffff */
.L_x_1332:
[----:B--2---:R2:W3:Y:S02]  /*a310*/  SYNCS.PHASECHK.TRANS64.TRYWAIT P0, [R2+URZ+0x110], R4 ;  /* 0x00011004020075a7 */ /* 0x0044e400080011ff */
[----:B---3--:R-:W-:Y:S05]  /*a320*/  @!P0 NANOSLEEP.SYNCS 0x989680 ;  /* 0x009896800000895d */ /* 0x008fea0003900000 */
[----:B------:R-:W3:Y:S02]  /*a330*/  @!P0 SYNCS.PHASECHK.TRANS64 P0, [R2+URZ+0x110], R4 ;  /* 0x00011004020085a7 */ /* 0x000ee400080010ff */
[----:B---3--:R-:W-:Y:S05]  /*a340*/  @!P0 BRA `(.L_x_1332) ;  /* 0xfffffffc00f08947 */ /* 0x008fea000383ffff */
[----:B------:R-:W-:Y:S05]  /*a350*/  BRA `(.L_x_1440) ;  /* 0xffffff8800847947 */ /* 0x000fea000383ffff */
.L_x_1333:
[----:B------:R-:W-:-:S07]  /*a360*/  MOV R2, UR4 ;  /* 0x0000000400027c02 */ /* 0x000fce0008000f00 */
.L_x_1441:
[----:B--2---:R2:W3:Y:S02]  /*a370*/  SYNCS.PHASECHK.TRANS64.TRYWAIT P0, [R2+URZ+0xc0], R5 ;  /* 0x0000c005020075a7 */ /* 0x0044e400080011ff */
[----:B---3--:R-:W-:Y:S05]  /*a380*/  @!P0 NANOSLEEP.SYNCS 0x989680 ;  /* 0x009896800000895d */ /* 0x008fea0003900000 */
[----:B------:R-:W3:Y:S02]  /*a390*/  @!P0 SYNCS.PHASECHK.TRANS64 P0, [R2+URZ+0xc0], R5 ;  /* 0x0000c005020085a7 */ /* 0x000ee400080010ff */
[----:B---3--:R-:W-:Y:S05]  /*a3a0*/  @!P0 BRA `(.L_x_1441) ;  /* 0xfffffffc00f08947 */ /* 0x008fea000383ffff */
[----:B------:R-:W-:Y:S05]  /*a3b0*/  BRA `(.L_x_1442) ;  /* 0xffffff8800947947 */ /* 0x000fea000383ffff */
.L_x_1334:
[----:B--2---:R2:W3:Y:S02]  /*a3c0*/  SYNCS.PHASECHK.TRANS64.TRYWAIT P1, [R2+URZ+0xb0], R4 ;  /* 0x0000b004020075a7 */ /* 0x0044e400080211ff */
[----:B---3--:R-:W-:Y:S05]  /*a3d0*/  @!P1 NANOSLEEP.SYNCS 0x989680 ;  /* 0x009896800000995d */ /* 0x008fea0003900000 */
[----:B------:R-:W3:Y:S02]  /*a3e0*/  @!P1 SYNCS.PHASECHK.TRANS64 P1, [R2+URZ+0xb0], R4 ;  /* 0x0000b004020095a7 */ /* 0x000ee400080210ff */
[----:B---3--:R-:W-:Y:S05]  /*a3f0*/  @!P1 BRA `(.L_x_1334) ;  /* 0xfffffffc00f09947 */ /* 0x008fea000383ffff */
[----:B------:R-:W-:Y:S05]  /*a400*/  BRA `(.L_x_1443) ;  /* 0xffffff8800c47947 */ /* 0x000fea000383ffff */
.L_x_1337:
[----:B------:R-:W-:-:S07]  /*a410*/  MOV R0, UR4 ;  /* 0x0000000400007c02 */ /* 0x000fce0008000f00 */
.L_x_1444:
[----:B--2---:R2:W3:Y:S02]  /*a420*/  SYNCS.PHASECHK.TRANS64.TRYWAIT P0, [R0+URZ+0xc0], R2 ;  /* 0x0000c002000075a7 */ /* 0x0044e400080011ff */
[----:B---3--:R-:W-:Y:S05]  /*a430*/  @!P0 NANOSLEEP.SYNCS 0x989680 ;  /* 0x009896800000895d */ /* 0x008fea0003900000 */
[----:B------:R-:W3:Y:S02]  /*a440*/  @!P0 SYNCS.PHASECHK.TRANS64 P0, [R0+URZ+0xc0], R2 ;  /* 0x0000c002000085a7 */ /* 0x000ee400080010ff */
[----:B---3--:R-:W-:Y:S05]  /*a450*/  @!P0 BRA `(.L_x_1444) ;  /* 0xfffffffc00f08947 */ /* 0x008fea000383ffff */
[----:B------:R-:W-:Y:S05]  /*a460*/  BRA `(.L_x_1336) ;  /* 0xffffff8c00187947 */ /* 0x000fea000383ffff */
.L_x_1344:
[----:B-1----:R1:W2:Y:S02]  /*a470*/  SYNCS.PHASECHK.TRANS64.TRYWAIT P1, [R0+URZ+0xb0], R2 ;  /* 0x0000b002000075a7 */ /* 0x0022a400080211ff */
[----:B--2---:R-:W-:Y:S05]  /*a480*/  @!P1 NANOSLEEP.SYNCS 0x989680 ;  /* 0x009896800000995d */ /* 0x004fea0003900000 */
[----:B------:R-:W2:Y:S02]  /*a490*/  @!P1 SYNCS.PHASECHK.TRANS64 P1, [R0+URZ+0xb0], R2 ;  /* 0x0000b002000095a7 */ /* 0x000ea400080210ff */
[----:B--2---:R-:W-:Y:S05]  /*a4a0*/  @!P1 BRA `(.L_x_1344) ;  /* 0xfffffffc00f09947 */ /* 0x004fea000383ffff */
[----:B------:R-:W-:Y:S05]  /*a4b0*/  BRA `(.L_x_1445) ;  /* 0xffffff90008c7947 */ /* 0x000fea000383ffff */
.L_x_1345:
[----:B------:R-:W-:-:S07]  /*a4c0*/  MOV R2, UR30 ;  /* 0x0000001e00027c02 */ /* 0x000fce0008000f00 */
.L_x_1446:
[----:B-1----:R1:W2:Y:S02]  /*a4d0*/  SYNCS.PHASECHK.TRANS64.TRYWAIT P0, [R2+URZ+0xf0], R0 ;  /* 0x0000f000020075a7 */ /* 0x0022a400080011ff */
[----:B--2---:R-:W-:Y:S05]  /*a4e0*/  @!P0 NANOSLEEP.SYNCS 0x989680 ;  /* 0x009896800000895d */ /* 0x004fea0003900000 */
[----:B------:R-:W2:Y:S02]  /*a4f0*/  @!P0 SYNCS.PHASECHK.TRANS64 P0, [R2+URZ+0xf0], R0 ;  /* 0x0000f000020085a7 */ /* 0x000ea400080010ff */
[----:B--2---:R-:W-:Y:S05]  /*a500*/  @!P0 BRA `(.L_x_1446) ;  /* 0xfffffffc00f08947 */ /* 0x004fea000383ffff */
[----:B------:R-:W-:Y:S05]  /*a510*/  BRA `(.L_x_1447) ;  /* 0xffffff9000c47947 */ /* 0x000fea000383ffff */
.L_x_1348:
[----:B------:R-:W-:Y:S07]  /*a520*/  MOV R0, UR5 ;  /* 0x0000000500007c02 */ /* 0x000fee0008000f00 */
.L_x_1448:
[----:B-1----:R1:W2:Y:S02]  /*a530*/  SYNCS.PHASECHK.TRANS64.TRYWAIT P0, [R0+URZ], R2 ;  /* 0x00000002000075a7 */ /* 0x0022a400080011ff */
[----:B--2---:R-:W-:Y:S05]  /*a540*/  @!P0 NANOSLEEP.SYNCS 0x989680 ;  /* 0x009896800000895d */ /* 0x004fea0003900000 */
[----:B------:R-:W2:Y:S02]  /*a550*/  @!P0 SYNCS.PHASECHK.TRANS64 P0, [R0+URZ], R2 ;  /* 0x00000002000085a7 */ /* 0x000ea400080010ff */
[----:B--2---:R-:W-:Y:S05]  /*a560*/  @!P0 BRA `(.L_x_1448) ;  /* 0xfffffffc00f08947 */ /* 0x004fea000383ffff */
[----:B------:R-:W-:Y:S05]  /*a570*/  BRA `(.L_x_1347) ;  /* 0xffffff9000e07947 */ /* 0x000fea000383ffff */
.L_x_1351:
[----:B------:R-:W-:-:S07]  /*a580*/  MOV R0, UR4 ;  /* 0x0000000400007c02 */ /* 0x000fce0008000f00 */
.L_x_1449:
[----:B--2---:R2:W4:Y:S02]  /*a590*/  SYNCS.PHASECHK.TRANS64.TRYWAIT P0, [R0+URZ], R2 ;  /* 0x00000002000075a7 */ /* 0x00452400080011ff */
[----:B----4-:R-:W-:Y:S05]  /*a5a0*/  @!P0 NANOSLEEP.SYNCS 0x989680 ;  /* 0x009896800000895d */ /* 0x010fea0003900000 */
[----:B------:R-:W4:Y:S02]  /*a5b0*/  @!P0 SYNCS.PHASECHK.TRANS64 P0, [R0+URZ], R2 ;  /* 0x00000002000085a7 */ /* 0x000f2400080010ff */
[----:B----4-:R-:W-:Y:S05]  /*a5c0*/  @!P0 BRA `(.L_x_1449) ;  /* 0xfffffffc00f08947 */ /* 0x010fea000383ffff */
[----:B------:R-:W-:Y:S05]  /*a5d0*/  BRA `(.L_x_1450) ;  /* 0xffffff9400bc7947 */ /* 0x000fea000383ffff */
.L_x_1352:
[----:B------:R-:W-:-:S07]  /*a5e0*/  MOV R0, UR5 ;  /* 0x0000000500007c02 */ /* 0x000fce0008000f00 */
.L_x_1451:
[----:B-1----:R1:W2:Y:S02]  /*a5f0*/  SYNCS.PHASECHK.TRANS64.TRYWAIT P0, [R0+URZ], R3 ;  /* 0x00000003000075a7 */ /* 0x0022a400080011ff */
[----:B--2---:R-:W-:Y:S05]  /*a600*/  @!P0 NANOSLEEP.SYNCS 0x989680 ;  /* 0x009896800000895d */ /* 0x004fea0003900000 */
[----:B------:R-:W2:Y:S02]  /*a610*/  @!P0 SYNCS.PHASECHK.TRANS64 P0, [R0+URZ], R3 ;  /* 0x00000003000085a7 */ /* 0x000ea400080010ff */
[----:B--2---:R-:W-:Y:S05]  /*a620*/  @!P0 BRA `(.L_x_1451) ;  /* 0xfffffffc00f08947 */ /* 0x004fea000383ffff */
[----:B------:R-:W-:Y:S05]  /*a630*/  BRA `(.L_x_1452) ;  /* 0xffffff9400c87947 */ /* 0x000fea000383ffff */
.L_x_1353:
[----:B------:R-:W-:-:S07]  /*a640*/  MOV R0, UR5 ;  /* 0x0000000500007c02 */ /* 0x000fce0008000f00 */
.L_x_1453:
[----:B-1----:R1:W2:Y:S02]  /*a650*/  SYNCS.PHASECHK.TRANS64.TRYWAIT P0, [R0+URZ], R3 ;  /* 0x00000003000075a7 */ /* 0x0022a400080011ff */
[----:B--2---:R-:W-:Y:S05]  /*a660*/  @!P0 NANOSLEEP.SYNCS 0x989680 ;  /* 0x009896800000895d */ /* 0x004fea0003900000 */
[----:B------:R-:W2:Y:S02]  /*a670*/  @!P0 SYNCS.PHASECHK.TRANS64 P0, [R0+URZ], R3 ;  /* 0x00000003000085a7 */ /* 0x000ea400080010ff */
[----:B--2---:R-:W-:Y:S05]  /*a680*/  @!P0 BRA `(.L_x_1453) ;  /* 0xfffffffc00f08947 */ /* 0x004fea000383ffff */
[----:B------:R-:W-:Y:S05]  /*a690*/  BRA `(.L_x_1454) ;  /* 0xffffff9400d47947 */ /* 0x000fea000383ffff */
.L_x_1354:
[----:B-1----:R-:W-:-:S07]  /*a6a0*/  MOV R0, UR4 ;  /* 0x0000000400007c02 */ /* 0x002fce0008000f00 */
.L_x_1455:
[----:B-1----:R1:W2:Y:S02]  /*a6b0*/  SYNCS.PHASECHK.TRANS64.TRYWAIT P0, [R0+URZ], R2 ;  /* 0x00000002000075a7 */ /* 0x0022a400080011ff */
[----:B--2---:R-:W-:Y:S05]  /*a6c0*/  @!P0 NANOSLEEP.SYNCS 0x989680 ;  /* 0x009896800000895d */ /* 0x004fea0003900000 */
[----:B------:R-:W2:Y:S02]  /*a6d0*/  @!P0 SYNCS.PHASECHK.TRANS64 P0, [R0+URZ], R2 ;  /* 0x00000002000085a7 */ /* 0x000ea400080010ff */
[----:B--2---:R-:W-:Y:S05]  /*a6e0*/  @!P0 BRA `(.L_x_1455) ;  /* 0xfffffffc00f08947 */ /* 0x004fea000383ffff */
[----:B------:R-:W-:Y:S05]  /*a6f0*/  BRA `(.L_x_1456) ;  /* 0xffffff9400e07947 */ /* 0x000fea000383ffff */
.L_x_1359:
[----:B---3--:R3:W4:Y:S02]  /*a700*/  SYNCS.PHASECHK.TRANS64.TRYWAIT P0, [R12+URZ+0xb0], R0 ;  /* 0x0000b0000c0075a7 */ /* 0x00872400080011ff */
[----:B----4-:R-:W-:Y:S05]  /*a710*/  @!P0 NANOSLEEP.SYNCS 0x989680 ;  /* 0x009896800000895d */ /* 0x010fea0003900000 */
[----:B------:R-:W4:Y:S02]  /*a720*/  @!P0 SYNCS.PHASECHK.TRANS64 P0, [R12+URZ+0xb0], R0 ;  /* 0x0000b0000c0085a7 */ /* 0x000f2400080010ff */
[----:B----4-:R-:W-:Y:S05]  /*a730*/  @!P0 BRA `(.L_x_1359) ;  /* 0xfffffffc00f08947 */ /* 0x010fea000383ffff */
[----:B------:R-:W-:Y:S05]  /*a740*/  BRA `(.L_x_1457) ;  /* 0xffffff9c00007947 */ /* 0x000fea000383ffff */
.L_x_1362:
[----:B-1----:R-:W-:Y:S07]  /*a750*/  MOV R0, UR21 ;  /* 0x0000001500007c02 */ /* 0x002fee0008000f00 */
.L_x_1458:
[----:B-1----:R1:W3:Y:S02]  /*a760*/  SYNCS.PHASECHK.TRANS64.TRYWAIT P2, [R0+URZ+0xa8], R6 ;  /* 0x0000a806000075a7 */ /* 0x0022e400080411ff */
[----:B---3--:R-:W-:Y:S05]  /*a770*/  @!P2 NANOSLEEP.SYNCS 0x989680 ;  /* 0x009896800000a95d */ /* 0x008fea0003900000 */
[----:B------:R-:W3:Y:S02]  /*a780*/  @!P2 SYNCS.PHASECHK.TRANS64 P2, [R0+URZ+0xa8], R6 ;  /* 0x0000a8060000a5a7 */ /* 0x000ee400080410ff */
[----:B---3--:R-:W-:Y:S05]  /*a790*/  @!P2 BRA `(.L_x_1458) ;  /* 0xfffffffc00f0a947 */ /* 0x008fea000383ffff */
[----:B------:R-:W-:Y:S05]  /*a7a0*/  BRA `(.L_x_1361) ;  /* 0xffffffa000687947 */ /* 0x000fea000383ffff */
.L_x_1365:
[----:B------:R-:W-:Y:S07]  /*a7b0*/  MOV R0, UR21 ;  /* 0x0000001500007c02 */ /* 0x000fee0008000f00 */
.L_x_1459:
[----:B-1----:R1:W3:Y:S02]  /*a7c0*/  SYNCS.PHASECHK.TRANS64.TRYWAIT P0, [R0+URZ+0x80], R9 ;  /* 0x00008009000075a7 */ /* 0x0022e400080011ff */
[----:B---3--:R-:W-:Y:S05]  /*a7d0*/  @!P0 NANOSLEEP.SYNCS 0x989680 ;  /* 0x009896800000895d */ /* 0x008fea0003900000 */
[----:B------:R-:W3:Y:S02]  /*a7e0*/  @!P0 SYNCS.PHASECHK.TRANS64 P0, [R0+URZ+0x80], R9 ;  /* 0x00008009000085a7 */ /* 0x000ee400080010ff */
[----:B---3--:R-:W-:Y:S05]  /*a7f0*/  @!P0 BRA `(.L_x_1459) ;  /* 0xfffffffc00f08947 */ /* 0x008fea000383ffff */
[----:B------:R-:W-:Y:S05]  /*a800*/  BRA `(.L_x_1460) ;  /* 0xffffffa000c47947 */ /* 0x000fea000383ffff */
.L_x_1366:
[----:B------:R-:W-:Y:S07]  /*a810*/  MOV R0, UR21 ;  /* 0x0000001500007c02 */ /* 0x000fee0008000f00 */
.L_x_1461:
[----:B-1----:R1:W3:Y:S02]  /*a820*/  SYNCS.PHASECHK.TRANS64.TRYWAIT P0, [R0+URZ+0x88], R9 ;  /* 0x00008809000075a7 */ /* 0x0022e400080011ff */
[----:B---3--:R-:W-:Y:S05]  /*a830*/  @!P0 NANOSLEEP.SYNCS 0x989680 ;  /* 0x009896800000895d */ /* 0x008fea0003900000 */
[----:B------:R-:W3:Y:S02]  /*a840*/  @!P0 SYNCS.PHASECHK.TRANS64 P0, [R0+URZ+0x88], R9 ;  /* 0x00008809000085a7 */ /* 0x000ee400080010ff */
[----:B---3--:R-:W-:Y:S05]  /*a850*/  @!P0 BRA `(.L_x_1461) ;  /* 0xfffffffc00f08947 */ /* 0x008fea000383ffff */
[----:B------:R-:W-:Y:S05]  /*a860*/  BRA `(.L_x_1462) ;  /* 0xffffffa400207947 */ /* 0x000fea000383ffff */
.L_x_1367:
[----:B------:R-:W-:Y:S07]  /*a870*/  MOV R0, UR21 ;  /* 0x0000001500007c02 */ /* 0x000fee0008000f00 */
.L_x_1463:
[----:B-1----:R1:W3:Y:S02]  /*a880*/  SYNCS.PHASECHK.TRANS64.TRYWAIT P0, [R0+URZ+0x90], R9 ;  /* 0x00009009000075a7 */ /* 0x0022e400080011ff */
[----:B---3--:R-:W-:Y:S05]  /*a890*/  @!P0 NANOSLEEP.SYNCS 0x989680 ;  /* 0x009896800000895d */ /* 0x008fea0003900000 */
[----:B------:R-:W3:Y:S02]  /*a8a0*/  @!P0 SYNCS.PHASECHK.TRANS64 P0, [R0+URZ+0x90], R9 ;  /* 0x00009009000085a7 */ /* 0x000ee400080010ff */
[----:B---3--:R-:W-:Y:S05]  /*a8b0*/  @!P0 BRA `(.L_x_1463) ;  /* 0xfffffffc00f08947 */ /* 0x008fea000383ffff */
[----:B------:R-:W-:Y:S05]  /*a8c0*/  BRA `(.L_x_1464) ;  /* 0xffffffa4007c7947 */ /* 0x000fea000383ffff */
.L_x_1368:
[----:B------:R-:W-:Y:S07]  /*a8d0*/  MOV R0, UR21 ;  /* 0x0000001500007c02 */ /* 0x000fee0008000f00 */
.L_x_1465:
[----:B-1----:R1:W3:Y:S02]  /*a8e0*/  SYNCS.PHASECHK.TRANS64.TRYWAIT P0, [R0+URZ+0x98], R9 ;  /* 0x00009809000075a7 */ /* 0x0022e400080011ff */
[----:B---3--:R-:W-:Y:S05]  /*a8f0*/  @!P0 NANOSLEEP.SYNCS 0x989680 ;  /* 0x009896800000895d */ /* 0x008fea0003900000 */
[----:B------:R-:W3:Y:S02]  /*a900*/  @!P0 SYNCS.PHASECHK.TRANS64 P0, [R0+URZ+0x98], R9 ;  /* 0x00009809000085a7 */ /* 0x000ee400080010ff */
[----:B---3--:R-:W-:Y:S05]  /*a910*/  @!P0 BRA `(.L_x_1465) ;  /* 0xfffffffc00f08947 */ /* 0x008fea000383ffff */
[----:B------:R-:W-:Y:S05]  /*a920*/  BRA `(.L_x_1466) ;  /* 0xffffffa400d87947 */ /* 0x000fea000383ffff */
.L_x_1370:
[----:B------:R-:W-:-:S07]  /*a930*/  MOV R0, UR21 ;  /* 0x0000001500007c02 */ /* 0x000fce0008000f00 */
.L_x_1467:
[----:B-1----:R1:W4:Y:S02]  /*a940*/  SYNCS.PHASECHK.TRANS64.TRYWAIT P0, [R0+URZ+0x80], R2 ;  /* 0x00008002000075a7 */ /* 0x00232400080011ff */
[----:B----4-:R-:W-:Y:S05]  /*a950*/  @!P0 NANOSLEEP.SYNCS 0x989680 ;  /* 0x009896800000895d */ /* 0x010fea0003900000 */
[----:B------:R-:W4:Y:S02]  /*a960*/  @!P0 SYNCS.PHASECHK.TRANS64 P0, [R0+URZ+0x80], R2 ;  /* 0x00008002000085a7 */ /* 0x000f2400080010ff */
[----:B----4-:R-:W-:Y:S05]  /*a970*/  @!P0 BRA `(.L_x_1467) ;  /* 0xfffffffc00f08947 */ /* 0x010fea000383ffff */
[----:B------:R-:W-:Y:S05]  /*a980*/  BRA `(.L_x_1468) ;  /* 0xffffffa800647947 */ /* 0x000fea000383ffff */
.L_x_1371:
[----:B-1----:R-:W-:-:S07]  /*a990*/  MOV R0, UR21 ;  /* 0x0000001500007c02 */ /* 0x002fce0008000f00 */
.L_x_1469:
[----:B-1----:R1:W4:Y:S02]  /*a9a0*/  SYNCS.PHASECHK.TRANS64.TRYWAIT P0, [R0+URZ+0x88], R2 ;  /* 0x00008802000075a7 */ /* 0x00232400080011ff */
[----:B----4-:R-:W-:Y:S05]  /*a9b0*/  @!P0 NANOSLEEP.SYNCS 0x989680 ;  /* 0x009896800000895d */ /* 0x010fea0003900000 */
[----:B------:R-:W4:Y:S02]  /*a9c0*/  @!P0 SYNCS.PHASECHK.TRANS64 P0, [R0+URZ+0x88], R2 ;  /* 0x00008802000085a7 */ /* 0x000f2400080010ff */
[----:B----4-:R-:W-:Y:S05]  /*a9d0*/  @!P0 BRA `(.L_x_1469) ;  /* 0xfffffffc00f08947 */ /* 0x010fea000383ffff */
[----:B------:R-:W-:Y:S05]  /*a9e0*/  BRA `(.L_x_1470) ;  /* 0xffffffa800547947 */ /* 0x000fea000383ffff */
.L_x_1372:
[----:B-1----:R-:W-:-:S07]  /*a9f0*/  MOV R0, UR21 ;  /* 0x0000001500007c02 */ /* 0x002fce0008000f00 */
.L_x_1471:
[----:B-1----:R1:W4:Y:S02]  /*aa00*/  SYNCS.PHASECHK.TRANS64.TRYWAIT P0, [R0+URZ+0x90], R2 ;  /* 0x00009002000075a7 */ /* 0x00232400080011ff */
[----:B----4-:R-:W-:Y:S05]  /*aa10*/  @!P0 NANOSLEEP.SYNCS 0x989680 ;  /* 0x009896800000895d */ /* 0x010fea0003900000 */
[----:B------:R-:W4:Y:S02]  /*aa20*/  @!P0 SYNCS.PHASECHK.TRANS64 P0, [R0+URZ+0x90], R2 ;  /* 0x00009002000085a7 */ /* 0x000f2400080010ff */
[----:B----4-:R-:W-:Y:S05]  /*aa30*/  @!P0 BRA `(.L_x_1471) ;  /* 0xfffffffc00f08947 */ /* 0x010fea000383ffff */
[----:B------:R-:W-:Y:S05]  /*aa40*/  BRA `(.L_x_1472) ;  /* 0xffffffa800447947 */ /* 0x000fea000383ffff */
.L_x_1374:
[----:B-1----:R1:W2:Y:S02]  /*aa50*/  SYNCS.PHASECHK.TRANS64.TRYWAIT P0, [R3+URZ+0xb0], R0 ;  /* 0x0000b000030075a7 */ /* 0x0022a400080011ff */
[----:B--2---:R-:W-:Y:S05]  /*aa60*/  @!P0 NANOSLEEP.SYNCS 0x989680 ;  /* 0x009896800000895d */ /* 0x004fea0003900000 */
[----:B------:R-:W2:Y:S02]  /*aa70*/  @!P0 SYNCS.PHASECHK.TRANS64 P0, [R3+URZ+0xb0], R0 ;  /* 0x0000b000030085a7 */ /* 0x000ea400080010ff */
[----:B--2---:R-:W-:Y:S05]  /*aa80*/  @!P0 BRA `(.L_x_1374) ;  /* 0xfffffffc00f08947 */ /* 0x004fea000383ffff */
[----:B------:R-:W-:Y:S05]  /*aa90*/  BRA `(.L_x_1473) ;  /* 0xffffffac00087947 */ /* 0x000fea000383ffff */
.L_x_1385:
[----:B-1----:R-:W-:Y:S04]  /*aaa0*/  MOV R2, UR43 ;  /* 0x0000002b00027c02 */ /* 0x002fe80008000f00 */
[----:B------:R1:W2:Y:S03]  /*aab0*/  SYNCS.PHASECHK.TRANS64.TRYWAIT P1, [R2+URZ+0x60], R3 ;  /* 0x00006003020075a7 */ /* 0x0002a600080211ff */
[----:B--2---:R-:W-:Y:S05]  /*aac0*/  @!P1 NANOSLEEP.SYNCS 0x989680 ;  /* 0x009896800000995d */ /* 0x004fea0003900000 */
[----:B------:R-:W2:Y:S02]  /*aad0*/  @!P1 SYNCS.PHASECHK.TRANS64 P1, [R2+URZ+0x60], R3 ;  /* 0x00006003020095a7 */ /* 0x000ea400080210ff */
[----:B--2---:R-:W-:Y:S05]  /*aae0*/  @!P1 BRA `(.L_x_1385) ;  /* 0xfffffffc00ec9947 */ /* 0x004fea000383ffff */
[----:B------:R-:W-:Y:S05]  /*aaf0*/  BRA `(.L_x_1384) ;  /* 0xffffffb800807947 */ /* 0x000fea000383ffff */
.L_x_1387:
[----:B-1----:R1:W4:Y:S02]  /*ab00*/  SYNCS.PHASECHK.TRANS64.TRYWAIT P0, [R44+URZ+0xd0], R0 ;  /* 0x0000d0002c0075a7 */ /* 0x00232400080011ff */
[----:B----4-:R-:W-:Y:S05]  /*ab10*/  @!P0 NANOSLEEP.SYNCS 0x989680 ;  /* 0x009896800000895d */ /* 0x010fea0003900000 */
[----:B------:R-:W4:Y:S02]  /*ab20*/  @!P0 SYNCS.PHASECHK.TRANS64 P0, [R44+URZ+0xd0], R0 ;  /* 0x0000d0002c0085a7 */ /* 0x000f2400080010ff */
[----:B----4-:R-:W-:Y:S05]  /*ab30*/  @!P0 BRA `(.L_x_1387) ;  /* 0xfffffffc00f08947 */ /* 0x010fea000383ffff */
[----:B------:R-:W-:Y:S05]  /*ab40*/  BRA `(.L_x_1386) ;  /* 0xffffffb800ac7947 */ /* 0x000fea000383ffff */
.L_x_1397:
[----:B--2---:R2:W3:Y:S02]  /*ab50*/  SYNCS.PHASECHK.TRANS64.TRYWAIT P0, [R2+URZ+0x60], R0 ;  /* 0x00006000020075a7 */ /* 0x0044e400080011ff */
[----:B---3--:R-:W-:Y:S05]  /*ab60*/  @!P0 NANOSLEEP.SYNCS 0x989680 ;  /* 0x009896800000895d */ /* 0x008fea0003900000 */
[----:B------:R-:W3:Y:S02]  /*ab70*/  @!P0 SYNCS.PHASECHK.TRANS64 P0, [R2+URZ+0x60], R0 ;  /* 0x00006000020085a7 */ /* 0x000ee400080010ff */
[----:B---3--:R-:W-:Y:S05]  /*ab80*/  @!P0 BRA `(.L_x_1397) ;  /* 0xfffffffc00f08947 */ /* 0x008fea000383ffff */
[----:B------:R-:W-:Y:S05]  /*ab90*/  BRA `(.L_x_1396) ;  /* 0xffffffc400f87947 */ /* 0x000fea000383ffff */
.L_x_1406:
[----:B--2---:R2:W3:Y:S02]  /*aba0*/  SYNCS.PHASECHK.TRANS64.TRYWAIT P0, [R0+URZ+0x60], R4 ;  /* 0x00006004000075a7 */ /* 0x0044e400080011ff */
[----:B---3--:R-:W-:Y:S05]  /*abb0*/  @!P0 NANOSLEEP.SYNCS 0x989680 ;  /* 0x009896800000895d */ /* 0x008fea0003900000 */
[----:B------:R-:W3:Y:S02]  /*abc0*/  @!P0 SYNCS.PHASECHK.TRANS64 P0, [R0+URZ+0x60], R4 ;  /* 0x00006004000085a7 */ /* 0x000ee400080010ff */
[----:B---3--:R-:W-:Y:S05]  /*abd0*/  @!P0 BRA `(.L_x_1406) ;  /* 0xfffffffc00f08947 */ /* 0x008fea000383ffff */
[----:B------:R-:W-:Y:S05]  /*abe0*/  BRA `(.L_x_1405) ;  /* 0xffffffd400687947 */ /* 0x000fea000383ffff */
.L_x_1415:
[----:B--2---:R2:W3:Y:S02]  /*abf0*/  SYNCS.PHASECHK.TRANS64.TRYWAIT P0, [R2+URZ+0x60], R0 ;  /* 0x00006000020075a7 */ /* 0x0044e400080011ff */
[----:B---3--:R-:W-:Y:S05]  /*ac00*/  @!P0 NANOSLEEP.SYNCS 0x989680 ;  /* 0x009896800000895d */ /* 0x008fea0003900000 */
[----:B------:R-:W3:Y:S02]  /*ac10*/  @!P0 SYNCS.PHASECHK.TRANS64 P0, [R2+URZ+0x60], R0 ;  /* 0x00006000020085a7 */ /* 0x000ee400080010ff */
[----:B---3--:R-:W-:Y:S05]  /*ac20*/  @!P0 BRA `(.L_x_1415) ;  /* 0xfffffffc00f08947 */ /* 0x008fea000383ffff */
[----:B------:R-:W-:Y:S05]  /*ac30*/  BRA `(.L_x_1414) ;  /* 0xffffffe000d87947 */ /* 0x000fea000383ffff */
        .weak           $__internal_12_$__cuda_sm10x_tcgen05_guardrail_trap_col_being_dealloced_not_returned_by_alloc
        .type           $__internal_12_$__cuda_sm10x_tcgen05_guardrail_trap_col_being_dealloced_not_returned_by_alloc,@function
        .size           $__internal_12_$__cuda_sm10x_tcgen05_guardrail_trap_col_being_dealloced_not_returned_by_alloc,($__internal_13_$__cuda_sm10x_tcgen05_guardrail_trap_phase_invalid_during_alloc - $__internal_12_$__cuda_sm10x_tcgen05_guardrail_trap_col_being_dealloced_not_returned_by_alloc)
$__internal_12_$__cuda_sm10x_tcgen05_guardrail_trap_col_being_dealloced_not_returned_by_alloc:
[----:B------:R-:W-:Y:S05]  /*ac40*/  BPT.TRAP 0x1 ;  /* 0x000000040000795c */ /* 0x000fea0000300000 */
[----:B------:R-:W-:-:S04]  /*ac50*/  HFMA2 R3, -RZ, RZ, 0, 0 ;  /* 0x00000000ff037431 */ /* 0x000fc800000001ff */
[----:B------:R-:W-:Y:S05]  /*ac60*/  RET.REL.NODEC R2 `(_ZN7cutlass13device_kernelINS_4gemm6kernel13GemmUniversalIN4cute5tupleIJiiiiEEENS1_10collective13CollectiveMmaINS1_35MainloopSm100TmaUmmaWarpSpecializedILi6ELi2ELi4ENS5_IJNS4_1CILi2EEESB_NSA_ILi1EEEEEEEENS5_IJNSA_ILi128EEESF_NSA_ILi64EEEEEENS_6half_tENS5_IJlSC_lEEESI_SJ_NS4_8TiledMMAINS4_8MMA_AtomIJNS4_20SM100_MMA_F16BF16_SSISI_SI_fLi128ELi128ELNS4_4UMMA5MajorE0ELSO_0ELNSN_7ScaleInE0ELSP_0EEEEEENS4_6LayoutINS5_IJSC_SC_SC_EEENS5_IJNSA_ILi0EEESU_SU_EEEEENS5_IJNS4_10UnderscoreESX_SX_EEEEENS4_23SM90_TMA_LOAD_MULTICASTENS4_14ComposedLayoutINS4_7SwizzleILi3ELi4ELi3EEENS4_18smem_ptr_flag_bitsILi16EEENSS_INS5_IJNSA_ILi8EEESG_EEENS5_IJSG_SC_EEEEEEEvNS4_8identityES10_S1A_vS1B_EENS_8epilogue10collective18CollectiveEpilogueINS1D_23Sm100TmaWarpSpecializedILi4ELi2ELi32ELb1ELb0EEEJSH_NS5_IJNSS_ISF_SC_EENSS_INSA_ILi32EEESC_EEEEESI_NS5_IJSC_llEEESI_S1M_NS1D_6fusion15FusionCallbacksIS1H_NS1N_17LinearCombinationISI_fSI_fLNS_15FloatRoundStyleE2EEESH_S1L_JEEENS4_5SM1004TMEM4LOAD26SM100_TMEM_LOAD_16dp256b4xENS4_13SM90_TMA_LOADENS11_IS13_S15_NSS_INS5_IJSG_S16_EEENS5_IJSC_SG_EEEEEEENS4_17SM75_U16x8_LDSM_TENS4_14SM90_TMA_STOREES21_NS4_17SM90_U16x8_STSM_TENS4_39AutoVectorizingCopyWithAssumedAlignmentILi128EEEEEEvvEEEEvNT_6ParamsE) ;  /* 0xffffff5002e47950 */ /* 0x000fea0003c3ffff */
        .weak           $__internal_13_$__cuda_sm10x_tcgen05_guardrail_trap_phase_invalid_during_alloc
        .type           $__internal_13_$__cuda_sm10x_tcgen05_guardrail_trap_phase_invalid_during_alloc,@function
        .size           $__internal_13_$__cuda_sm10x_tcgen05_guardrail_trap_phase_invalid_during_alloc,($__internal_14_$__cuda_sm10x_tcgen05_guardrail_trap_unallocated_columns_being_dealloced - $__internal_13_$__cuda_sm10x_tcgen05_guardrail_trap_phase_invalid_during_alloc)
$__internal_13_$__cuda_sm10x_tcgen05_guardrail_trap_phase_invalid_during_alloc:
[----:B------:R-:W-:Y:S05]  /*ac70*/  BPT.TRAP 0x1 ;  /* 0x000000040000795c */ /* 0x000fea0000300000 */
[----:B------:R-:W-:-:S04]  /*ac80*/  MOV R5, 0x0 ;  /* 0x0000000000057802 */ /* 0x000fc80000000f00 */
[----:B------:R-:W-:Y:S05]  /*ac90*/  RET.REL.NODEC R4 `(_ZN7cutlass13device_kernelINS_4gemm6kernel13GemmUniversalIN4cute5tupleIJiiiiEEENS1_10collective13CollectiveMmaINS1_35MainloopSm100TmaUmmaWarpSpecializedILi6ELi2ELi4ENS5_IJNS4_1CILi2EEESB_NSA_ILi1EEEEEEEENS5_IJNSA_ILi128EEESF_NSA_ILi64EEEEEENS_6half_tENS5_IJlSC_lEEESI_SJ_NS4_8TiledMMAINS4_8MMA_AtomIJNS4_20SM100_MMA_F16BF16_SSISI_SI_fLi128ELi128ELNS4_4UMMA5MajorE0ELSO_0ELNSN_7ScaleInE0ELSP_0EEEEEENS4_6LayoutINS5_IJSC_SC_SC_EEENS5_IJNSA_ILi0EEESU_SU_EEEEENS5_IJNS4_10UnderscoreESX_SX_EEEEENS4_23SM90_TMA_LOAD_MULTICASTENS4_14ComposedLayoutINS4_7SwizzleILi3ELi4ELi3EEENS4_18smem_ptr_flag_bitsILi16EEENSS_INS5_IJNSA_ILi8EEESG_EEENS5_IJSG_SC_EEEEEEEvNS4_8identityES10_S1A_vS1B_EENS_8epilogue10collective18CollectiveEpilogueINS1D_23Sm100TmaWarpSpecializedILi4ELi2ELi32ELb1ELb0EEEJSH_NS5_IJNSS_ISF_SC_EENSS_INSA_ILi32EEESC_EEEEESI_NS5_IJSC_llEEESI_S1M_NS1D_6fusion15FusionCallbacksIS1H_NS1N_17LinearCombinationISI_fSI_fLNS_15FloatRoundStyleE2EEESH_S1L_JEEENS4_5SM1004TMEM4LOAD26SM100_TMEM_LOAD_16dp256b4xENS4_13SM90_TMA_LOADENS11_IS13_S15_NSS_INS5_IJSG_S16_EEENS5_IJSC_SG_EEEEEEENS4_17SM75_U16x8_LDSM_TENS4_14SM90_TMA_STOREES21_NS4_17SM90_U16x8_STSM_TENS4_39AutoVectorizingCopyWithAssumedAlignmentILi128EEEEEEvvEEEEvNT_6ParamsE) ;  /* 0xffffff5004d87950 */ /* 0x000fea0003c3ffff */
        .weak           $__internal_14_$__cuda_sm10x_tcgen05_guardrail_trap_unallocated_columns_being_dealloced
        .type           $__internal_14_$__cuda_sm10x_tcgen05_guardrail_trap_unallocated_columns_being_dealloced,@function
        .size           $__internal_14_$__cuda_sm10x_tcgen05_guardrail_trap_unallocated_columns_being_dealloced,(.L_x_2136 - $__internal_14_$__cuda_sm10x_tcgen05_guardrail_trap_unallocated_columns_being_dealloced)
$__internal_14_$__cuda_sm10x_tcgen05_guardrail_trap_unallocated_columns_being_dealloced:
[----:B------:R-:W-:Y:S05]  /*aca0*/  BPT.TRAP 0x1 ;  /* 0x000000040000795c */ /* 0x000fea0000300000 */
[----:B------:R-:W-:-:S04]  /*acb0*/  HFMA2 R3, -RZ, RZ, 0, 0 ;  /* 0x00000000ff037431 */ /* 0x000fc800000001ff */
[----:B------:R-:W-:Y:S05]  /*acc0*/  RET.REL.NODEC R2 `(_ZN7cutlass13device_kernelINS_4gemm6kernel13GemmUniversalIN4cute5tupleIJiiiiEEENS1_10collective13CollectiveMmaINS1_35MainloopSm100TmaUmmaWarpSpecializedILi6ELi2ELi4ENS5_IJNS4_1CILi2EEESB_NSA_ILi1EEEEEEEENS5_IJNSA_ILi128EEESF_NSA_ILi64EEEEEENS_6half_tENS5_IJlSC_lEEESI_SJ_NS4_8TiledMMAINS4_8MMA_AtomIJNS4_20SM100_MMA_F16BF16_SSISI_SI_fLi128ELi128ELNS4_4UMMA5MajorE0ELSO_0ELNSN_7ScaleInE0ELSP_0EEEEEENS4_6LayoutINS5_IJSC_SC_SC_EEENS5_IJNSA_ILi0EEESU_SU_EEEEENS5_IJNS4_10UnderscoreESX_SX_EEEEENS4_23SM90_TMA_LOAD_MULTICASTENS4_14ComposedLayoutINS4_7SwizzleILi3ELi4ELi3EEENS4_18smem_ptr_flag_bitsILi16EEENSS_INS5_IJNSA_ILi8EEESG_EEENS5_IJSG_SC_EEEEEEEvNS4_8identityES10_S1A_vS1B_EENS_8epilogue10collective18CollectiveEpilogueINS1D_23Sm100TmaWarpSpecializedILi4ELi2ELi32ELb1ELb0EEEJSH_NS5_IJNSS_ISF_SC_EENSS_INSA_ILi32EEESC_EEEEESI_NS5_IJSC_llEEESI_S1M_NS1D_6fusion15FusionCallbacksIS1H_NS1N_17LinearCombinationISI_fSI_fLNS_15FloatRoundStyleE2EEESH_S1L_JEEENS4_5SM1004TMEM4LOAD26SM100_TMEM_LOAD_16dp256b4xENS4_13SM90_TMA_LOADENS11_IS13_S15_NSS_INS5_IJSG_S16_EEENS5_IJSC_SG_EEEEEEENS4_17SM75_U16x8_LDSM_TENS4_14SM90_TMA_STOREES21_NS4_17SM90_U16x8_STSM_TENS4_39AutoVectorizingCopyWithAssumedAlignmentILi128EEEEEEvvEEEEvNT_6ParamsE) ;  /* 0xffffff5002cc7950 */ /* 0x000fea0003c3ffff */
.L_x_1474:
        /* <DEDUP_REMOVED lines=11> */
.L_x_2136:


//--------------------- .text._ZN7cutlass13device_kernelINS_4gemm6kernel13GemmUniversalIN4cute5tupleIJiiiiEEENS1_10collective13CollectiveMmaINS1_35MainloopSm100TmaUmmaWarpSpecializedILi7ELi2ELi4ENS5_IJNS4_1CILi2EEESB_NSA_ILi1EEEEEEEENS5_IJNSA_ILi128EEESF_NSA_ILi64EEEEEENS_6half_tENS5_IJlSC_lEEESI_SJ_NS4_8TiledMMAINS4_8MMA_AtomIJNS4_20SM100_MMA_F16BF16_SSISI_SI_fLi128ELi128ELNS4_4UMMA5MajorE0ELSO_0ELNSN_7ScaleInE0ELSP_0EEEEEENS4_6LayoutINS5_IJSC_SC_SC_EEENS5_IJNSA_ILi0EEESU_SU_EEEEENS5_IJNS4_10UnderscoreESX_SX_EEEEENS4_23SM90_TMA_LOAD_MULTICASTENS4_14ComposedLayoutINS4_7SwizzleILi3ELi4ELi3EEENS4_18smem_ptr_flag_bitsILi16EEENSS_INS5_IJNSA_ILi8EEESG_EEENS5_IJSG_SC_EEEEEEEvNS4_8identityES10_S1A_vS1B_EENS_8epilogue10collective18CollectiveEpilogueINS1D_26Sm100NoSmemWarpSpecializedEJNS5_IJSF_SG_EEESI_NS5_IJSC_llEEESI_S1I_NS1D_6fusion15FusionCallbacksIS1G_NS1J_17LinearCombinationISI_fSI_fLNS_15FloatRoundStyleE2EEESH_S1H_JEEENS4_5SM1004TMEM4LOAD26SM100_TMEM_LOAD_16dp256b8xES16_S16_EEEvvEEEEvNT_6ParamsE --------------------------
	.section	.text._ZN7cutlass13device_kernelINS_4gemm6kernel13GemmUniversalIN4cute5tupleIJiiiiEEENS1_10collective13CollectiveMmaINS1_35MainloopSm100TmaUmmaWarpSpecializedILi7ELi2ELi4ENS5_IJNS4_1CILi2EEESB_NSA_ILi1EEEEEEEENS5_IJNSA_ILi128EEESF_NSA_ILi64EEEEEENS_6half_tENS5_IJlSC_lEEESI_SJ_NS4_8TiledMMAINS4_8MMA_AtomIJNS4_20SM100_MMA_F16BF16_SSISI_SI_fLi128ELi128ELNS4_4UMMA5MajorE0ELSO_0ELNSN_7ScaleInE0ELSP_0EEEEEENS4_6LayoutINS5_IJSC_SC_SC_EEENS5_IJNSA_ILi0EEESU_SU_EEEEENS5_IJNS4_10UnderscoreESX_SX_EEEEENS4_23SM90_TMA_LOAD_MULTICASTENS4_14ComposedLayoutINS4_7SwizzleILi3ELi4ELi3EEENS4_18smem_ptr_flag_bitsILi16EEENSS_INS5_IJNSA_ILi8EEESG_EEENS5_IJSG_SC_EEEEEEEvNS4_8identityES10_S1A_vS1B_EENS_8epilogue10collective18CollectiveEpilogueINS1D_26Sm100NoSmemWarpSpecializedEJNS5_IJSF_SG_EEESI_NS5_IJSC_llEEESI_S1I_NS1D_6fusion15FusionCallbacksIS1G_NS1J_17LinearCombinationISI_fSI_fLNS_15FloatRoundStyleE2EEESH_S1H_JEEENS4_5SM1004TMEM4LOAD26SM100_TMEM_LOAD_16dp256b8xES16_S16_EEEvvEEEEvNT_6ParamsE,"ax",@progbits
	.align	128
.text._ZN7cutlass13device_kernelINS_4gemm6kernel13GemmUniversalIN4cute5tupleIJiiiiEEENS1_10collective13CollectiveMmaINS1_35MainloopSm100TmaUmmaWarpSpecializedILi7ELi2ELi4ENS5_IJNS4_1CILi2EEESB_NSA_ILi1EEEEEEEENS5_IJNSA_ILi128EEESF_NSA_ILi64EEEEEENS_6half_tENS5_IJlSC_lEEESI_SJ_NS4_8TiledMMAINS4_8MMA_AtomIJNS4_20SM100_MMA_F16BF16_SSISI_SI_fLi128ELi128ELNS4_4UMMA5MajorE0ELSO_0ELNSN_7ScaleInE0ELSP_0EEEEEENS4_6LayoutINS5_IJSC_SC_SC_EEENS5_IJNSA_ILi0EEESU_SU_EEEEENS5_IJNS4_10UnderscoreESX_SX_EEEEENS4_23SM90_TMA_LOAD_MULTICASTENS4_14ComposedLayoutINS4_7SwizzleILi3ELi4ELi3EEENS4_18smem_ptr_flag_bitsILi16EEENSS_INS5_IJNSA_ILi8EEESG_EEENS5_IJSG_SC_EEEEEEEvNS4_8identityES10_S1A_vS1B_EENS_8epilogue10collective18CollectiveEpilogueINS1D_26Sm100NoSmemWarpSpecializedEJNS5_IJSF_SG_EEESI_NS5_IJSC_llEEESI_S1I_NS1D_6fusion15FusionCallbacksIS1G_NS1J_17LinearCombinationISI_fSI_fLNS_15FloatRoundStyleE2EEESH_S1H_JEEENS4_5SM1004TMEM4LOAD26SM100_TMEM_LOAD_16dp256b8xES16_S16_EEEvvEEEEvNT_6ParamsE:
        .type           _ZN7cutlass13device_kernelINS_4gemm6kernel13GemmUniversalIN4cute5tupleIJiiiiEEENS1_10collective13CollectiveMmaINS1_35MainloopSm100TmaUmmaWarpSpecializedILi7ELi2ELi4ENS5_IJNS4_1CILi2EEESB_NSA_ILi1EEEEEEEENS5_IJNSA_ILi128EEESF_NSA_ILi64EEEEEENS_6half_tENS5_IJlSC_lEEESI_SJ_NS4_8TiledMMAINS4_8MMA_AtomIJNS4_20SM100_MMA_F16BF16_SSISI_SI_fLi128ELi128ELNS4_4UMMA5MajorE0ELSO_0ELNSN_7ScaleInE0ELSP_0EEEEEENS4_6LayoutINS5_IJSC_SC_SC_EEENS5_IJNSA_ILi0EEESU_SU_EEEEENS5_IJNS4_10UnderscoreESX_SX_EEEEENS4_23SM90_TMA_LOAD_MULTICASTENS4_14ComposedLayoutINS4_7SwizzleILi3ELi4ELi3EEENS4_18smem_ptr_flag_bitsILi16EEENSS_INS5_IJNSA_ILi8EEESG_EEENS5_IJSG_SC_EEEEEEEvNS4_8identityES10_S1A_vS1B_EENS_8epilogue10collective18CollectiveEpilogueINS1D_26Sm100NoSmemWarpSpecializedEJNS5_IJSF_SG_EEESI_NS5_IJSC_llEEESI_S1I_NS1D_6fusion15FusionCallbacksIS1G_NS1J_17LinearCombinationISI_fSI_fLNS_15FloatRoundStyleE2EEESH_S1H_JEEENS4_5SM1004TMEM4LOAD26SM100_TMEM_LOAD_16dp256b8xES16_S16_EEEvvEEEEvNT_6ParamsE,@function
        .size           _ZN7cutlass13device_kernelINS_4gemm6kernel13GemmUniversalIN4cute5tupleIJiiiiEEENS1_10collective13CollectiveMmaINS1_35MainloopSm100TmaUmmaWarpSpecializedILi7ELi2ELi4ENS5_IJNS4_1CILi2EEESB_NSA_ILi1EEEEEEEENS5_IJNSA_ILi128EEESF_NSA_ILi64EEEEEENS_6half_tENS5_IJlSC_lEEESI_SJ_NS4_8TiledMMAINS4_8MMA_AtomIJNS4_20SM100_MMA_F16BF16_SSISI_SI_fLi128ELi128ELNS4_4UMMA5MajorE0ELSO_0ELNSN_7ScaleInE0ELSP_0EEEEEENS4_6LayoutINS5_IJSC_SC_SC_EEENS5_IJNSA_ILi0EEESU_SU_EEEEENS5_IJNS4_10UnderscoreESX_SX_EEEEENS4_23SM90_TMA_LOAD_MULTICASTENS4_14ComposedLayoutINS4_7SwizzleILi3ELi4ELi3EEENS4_18smem_ptr_flag_bitsILi16EEENSS_INS5_IJNSA_ILi8EEESG_EEENS5_IJSG_SC_EEEEEEEvNS4_8identityES10_S1A_vS1B_EENS_8epilogue10collective18CollectiveEpilogueINS1D_26Sm100NoSmemWarpSpecializedEJNS5_IJSF_SG_EEESI_NS5_IJSC_llEEESI_S1I_NS1D_6fusion15FusionCallbacksIS1G_NS1J_17LinearCombinationISI_fSI_fLNS_15FloatRoundStyleE2EEESH_S1H_JEEENS4_5SM1004TMEM4LOAD26SM100_TMEM_LOAD_16dp256b8xES16_S16_EEEvvEEEEvNT_6ParamsE,(.L_x_2140 - _ZN7cutlass13device_kernelINS_4gemm6kernel13GemmUniversalIN4cute5tupleIJiiiiEEENS1_10collective13CollectiveMmaINS1_35MainloopSm100TmaUmmaWarpSpecializedILi7ELi2ELi4ENS5_IJNS4_1CILi2EEESB_NSA_ILi1EEEEEEEENS5_IJNSA_ILi128EEESF_NSA_ILi64EEEEEENS_6half_tENS5_IJlSC_lEEESI_SJ_NS4_8TiledMMAINS4_8MMA_AtomIJNS4_20SM100_MMA_F16BF16_SSISI_SI_fLi128ELi128ELNS4_4UMMA5MajorE0ELSO_0ELNSN_7ScaleInE0ELSP_0EEEEEENS4_6LayoutINS5_IJSC_SC_SC_EEENS5_IJNSA_ILi0EEESU_SU_EEEEENS5_IJNS4_10UnderscoreESX_SX_EEEEENS4_23SM90_TMA_LOAD_MULTICASTENS4_14ComposedLayoutINS4_7SwizzleILi3ELi4ELi3EEENS4_18smem_ptr_flag_bitsILi16EEENSS_INS5_IJNSA_ILi8EEESG_EEENS5_IJSG_SC_EEEEEEEvNS4_8identityES10_S1A_vS1B_EENS_8epilogue10collective18CollectiveEpilogueINS1D_26Sm100NoSmemWarpSpecializedEJNS5_IJSF_SG_EEESI_NS5_IJSC_llEEESI_S1I_NS1D_6fusion15FusionCallbacksIS1G_NS1J_17LinearCombinationISI_fSI_fLNS_15FloatRoundStyleE2EEESH_S1H_JEEENS4_5SM1004TMEM4LOAD26SM100_TMEM_LOAD_16dp256b8xES16_S16_EEEvvEEEEvNT_6ParamsE)
        .other          _ZN7cutlass13device_kernelINS_4gemm6kernel13GemmUniversalIN4cute5tupleIJiiiiEEENS1_10collective13CollectiveMmaINS1_35MainloopSm100TmaUmmaWarpSpecializedILi7ELi2ELi4ENS5_IJNS4_1CILi2EEESB_NSA_ILi1EEEEEEEENS5_IJNSA_ILi128EEESF_NSA_ILi64EEEEEENS_6half_tENS5_IJlSC_lEEESI_SJ_NS4_8TiledMMAINS4_8MMA_AtomIJNS4_20SM100_MMA_F16BF16_SSISI_SI_fLi128ELi128ELNS4_4UMMA5MajorE0ELSO_0ELNSN_7ScaleInE0ELSP_0EEEEEENS4_6LayoutINS5_IJSC_SC_SC_EEENS5_IJNSA_ILi0EEESU_SU_EEEEENS5_IJNS4_10UnderscoreESX_SX_EEEEENS4_23SM90_TMA_LOAD_MULTICASTENS4_14ComposedLayoutINS4_7SwizzleILi3ELi4ELi3EEENS4_18smem_ptr_flag_bitsILi16EEENSS_INS5_IJNSA_ILi8EEESG_EEENS5_IJSG_SC_EEEEEEEvNS4_8identityES10_S1A_vS1B_EENS_8epilogue10collective18CollectiveEpilogueINS1D_26Sm100NoSmemWarpSpecializedEJNS5_IJSF_SG_EEESI_NS5_IJSC_llEEESI_S1I_NS1D_6fusion15FusionCallbacksIS1G_NS1J_17LinearCombinationISI_fSI_fLNS_15FloatRoundStyleE2EEESH_S1H_JEEENS4_5SM1004TMEM4LOAD26SM100_TMEM_LOAD_16dp256b8xES16_S16_EEEvvEEEEvNT_6ParamsE,@"STO_CUDA_ENTRY STV_DEFAULT"
_ZN7cutlass13device_kernelINS_4gemm6kernel13GemmUniversalIN4cute5tupleIJiiiiEEENS1_10collective13CollectiveMmaINS1_35MainloopSm100TmaUmmaWarpSpecializedILi7ELi2ELi4ENS5_IJNS4_1CILi2EEESB_NSA_ILi1EEEEEEEENS5_IJNSA_ILi128EEESF_NSA_ILi64EEEEEENS_6half_tENS5_IJlSC_lEEESI_SJ_NS4_8TiledMMAINS4_8MMA_AtomIJNS4_20SM100_MMA_F16BF16_SSISI_SI_fLi128ELi128ELNS4_4UMMA5MajorE0ELSO_0ELNSN_7ScaleInE0ELSP_0EEEEEENS4_6LayoutINS5_IJSC_SC_SC_EEENS5_IJNSA_ILi0EEESU_SU_EEEEENS5_IJNS4_10UnderscoreESX_SX_EEEEENS4_23SM90_TMA_LOAD_MULTICASTENS4_14ComposedLayoutINS4_7SwizzleILi3ELi4ELi3EEENS4_18smem_ptr_flag_bitsILi16EEENSS_INS5_IJNSA_ILi8EEESG_EEENS5_IJSG_SC_EEEEEEEvNS4_8identityES10_S1A_vS1B_EENS_8epilogue10collective18CollectiveEpilogueINS1D_26Sm100NoSmemWarpSpecializedEJNS5_IJSF_SG_EEESI_NS5_IJSC_llEEESI_S1I_NS1D_6fusion15FusionCallbacksIS1G_NS1J_17LinearCombinationISI_fSI_fLNS_15FloatRoundStyleE2EEESH_S1H_JEEENS4_5SM1004TMEM4LOAD26SM100_TMEM_LOAD_16dp256b8xES16_S16_EEEvvEEEEvNT_6ParamsE:
[----:B------:R-:W0:Y:S01]  /*0000*/  LDC R1, c[0x0][0x37c] ;  /* 0x0000df00ff017b82 */ /* 0x000e220000000800 */
[----:B------:R-:W1:Y:S01]  /*0010*/  S2R R92, SR_TID.X ;  /* 0x00000000005c7919 */ /* 0x000e620000002100 */
[----:B------:R-:W2:Y:S01]  /*0020*/  LDCU.64 UR4, c[0x0][0x890] ;  /* 0x00011200ff0477ac */ /* 0x000ea20008000a00 */
[----:B------:R-:W-:Y:S02]  /*0030*/  PRMT R159, RZ, 0x7610, R159 ;  /* 0x00007610ff9f7816 */ /* 0x000fe4000000009f */
[----:B------:R-:W-:Y:S01]  /*0040*/  ELECT P1, URZ, PT ;  /* 0x0000000000ff782f */ /* 0x000fe20003820000 */
[----:B------:R-:W3:Y:S01]  /*0050*/  LDCU.64 UR54, c[0x0][0x358] ;  /* 0x00006b00ff3677ac */ /* 0x000ee20008000a00 */
[----:B--2---:R-:W-:-:S04]  /*0060*/  UISETP.NE.U32.AND UP0, UPT, UR4, URZ, UPT ;  /* 0x000000ff0400728c */ /* 0x004fc8000bf05070 */
[----:B------:R-:W-:Y:S01]  /*0070*/  UISETP.NE.AND.EX UP0, UPT, UR5, URZ, UPT, UP0 ;  /* 0x000000ff0500728c */ /* 0x000fe2000bf05300 */
[----:B-1----:R-:W-:-:S05]  /*0080*/  SHF.R.U32.HI R172, RZ, 0x5, R92 ;  /* 0x00000005ffac7819 */ /* 0x002fca000001165c */
[----:B------:R-:W1:Y:S02]  /*0090*/  SHFL.IDX PT, R0, R172, RZ, 0x1f ;  /* 0x00001fffac007589 */ /* 0x000e6400000e0000 */
[----:B-1----:R-:W-:Y:S01]  /*00a0*/  R2UR UR22, R0 ;  /* 0x00000000001672ca */ /* 0x002fe200000e0000 */
[----:B0--3--:R-:W-:-:S14]  /*00b0*/  BRA.U UP0, `(.L_x_1475) ;  /* 0x0000000100287547 */ /* 0x009fdc000b800000 */
        /* <DEDUP_REMOVED lines=8> */
.L_x_1476:
[----:B------:R-:W1:Y:S01]  /*0140*/  LDC R99, c[0x0][0x880] ;  /* 0x00022000ff637b82 */ /* 0x000e620000000800 */
[----:B------:R-:W-:-:S03]  /*0150*/  HFMA2 R159, -RZ, RZ, 0, 5.9604644775390625e-08 ;  /* 0x00000001ff9f7431 */ /* 0x000fc600000001ff */
.L_x_1475:
        /* <DEDUP_REMOVED lines=11> */
.L_x_1478:
[----:B------:R-:W3:Y:S02]  /*0210*/  LDC R93, c[0x0][0x8a0] ;  /* 0x00022800ff5d7b82 */ /* 0x000ee40000000800 */
.L_x_1477:
        /* <DEDUP_REMOVED lines=12> */
.L_x_1480:
[----:B------:R-:W-:Y:S05]  /*02e0*/  BSYNC.RECONVERGENT B0 ;  /* 0x0000000000007941 */ /* 0x000fea0003800200 */
.L_x_1479:
[----:B0-2---:R-:W0:Y:S02]  /*02f0*/  SHFL.IDX PT, R2, R172, RZ, 0x1f ;  /* 0x00001fffac027589 */ /* 0x005e2400000e0000 */
        /* <DEDUP_REMOVED lines=15> */
[----:B0-----:R0:W2:Y:S01]  /*03f0*/  SYNCS.EXCH.64 URZ, [UR4], UR8 ;  /* 0x0000000804ff75b2 */ /* 0x0010a20008000100 */
        /* <DEDUP_REMOVED lines=14> */
.L_x_1481:
        /* <DEDUP_REMOVED lines=17> */
.L_x_1482:
        /* <DEDUP_REMOVED lines=22> */
.L_x_1483:
        /* <DEDUP_REMOVED lines=26> */
.L_x_1484:
[----:B------:R-:W1:Y:S01]  /*08f0*/  SHFL.IDX PT, R2, R172, RZ, 0x1f ;  /* 0x00001fffac027589 */ /* 0x000e6200000e0000 */
[----:B------:R-:W0:Y:S01]  /*0900*/  S2UR UR39, SR_CgaCtaId ;  /* 0x00000000002779c3 */ /* 0x000e220000008800 */
        /* <DEDUP_REMOVED lines=16> */
.L_x_1485:
[----:B0-----:R-:W0:Y:S01]  /*0a10*/  LDCU UR4, c[0x0][0x36c] ;  /* 0x00006d80ff0477ac */ /* 0x001e220008000800 */
[----:B------:R-:W-:Y:S01]  /*0a20*/  ISETP.NE.OR P1, PT, R0, 0x2, !P1 ;  /* 0x000000020000780c */ /* 0x000fe20004f25670 */
[----:B------:R-:W-:Y:S01]  /*0a30*/  NOP ;  /* 0x0000000000007918 */ /* 0x000fe20000000000 */
[----:B------:R-:W-:Y:S01]  /*0a40*/  LOP3.LUT R0, R92, 0x1f, RZ, 0xc0, !PT ;  /* 0x0000001f5c007812 */ /* 0x000fe200078ec0ff */
[----:B------:R-:W-:Y:S02]  /*0a50*/  UISETP.NE.AND UP6, UPT, UR22, URZ, UPT ;  /* 0x000000ff1600728c */ /* 0x000fe4000bfc5270 */
[----:B0-----:R-:W-:-:S09]  /*0a60*/  UISETP.EQ.U32.AND UP0, UPT, UR4, 0x1, UPT ;  /* 0x000000010400788c */ /* 0x001fd2000bf02070 */
[----:B------:R-:W-:Y:S05]  /*0a70*/  BRA.U !UP0, `(.L_x_1486) ;  /* 0x0000000108087547 */ /* 0x000fea000b800000 */
[----:B-12-4-:R-:W-:Y:S01]  /*0a80*/  UCGABAR_ARV ;  /* 0x00000000000079c7 */ /* 0x016fe20008000000 */
[----:B------:R-:W-:Y:S05]  /*0a90*/  BRA `(.L_x_1487) ;  /* 0x0000000000047947 */ /* 0x000fea0003800000 */
.L_x_1486:
[----:B-12-4-:R-:W-:Y:S01]  /*0aa0*/  NOP ;  /* 0x0000000000007918 */ /* 0x016fe20000000000 */
.L_x_1487:
[----:B------:R-:W0:Y:S01]  /*0ab0*/  S2UR UR9, SR_CTAID.Y ;  /* 0x00000000000979c3 */ /* 0x000e220000002600 */
        /* <DEDUP_REMOVED lines=8> */
[----:B------:R-:W4:Y:S01]  /*0b40*/  S2UR UR35, SR_CTAID.X ;  /* 0x00000000002379c3 */ /* 0x000f220000002500 */
[----:B------:R-:W-:Y:S01]  /*0b50*/  ULOP3.LUT UR4, UR39, 0x2, URZ, 0xc0, !UPT ;  /* 0x0000000227047892 */ /* 0x000fe2000f8ec0ff */
[----:B------:R-:W-:-:S05]  /*0b60*/  CS2R.32 R173, SR_CgaSize ;  /* 0x0000000000ad7805 */ /* 0x000fca0000008a00 */
[----:B------:R-:W-:-:S05]  /*0b70*/  IMAD R173, R173, -0xa0, RZ ;  /* 0xffffff60adad7824 */ /* 0x000fca00078e02ff */
[----:B------:R-:W-:-:S14]  /*0b80*/  R2UR UR10, R173 ;  /* 0x00000000ad0a72ca */ /* 0x000fdc00000e0000 */
[----:B------:R-:W3:Y:S01]  /*0b90*/  LDCU UR10, c[0x0][UR10+0x2a4] ;  /* 0x000054800a0a77ac */ /* 0x000ee20008000800 */
[----:B------:R-:W-:Y:S01]  /*0ba0*/  UISETP.GT.U32.AND UP2, UPT, UR4, 0xffff, UPT ;  /* 0x0000ffff0400788c */ /* 0x000fe2000bf44070 */
[----:B------:R-:W-:-:S05]  /*0bb0*/  CS2R.32 R173, SR_CgaSize ;  /* 0x0000000000ad7805 */ /* 0x000fca0000008a00 */
[----:B------:R-:W-:-:S05]  /*0bc0*/  IMAD R173, R173, -0xa0, RZ ;  /* 0xffffff60adad7824 */ /* 0x000fca00078e02ff */
[----:B------:R-:W-:-:S14]  /*0bd0*/  R2UR UR61, R173 ;  /* 0x00000000ad3d72ca */ /* 0x000fdc00000e0000 */
[----:B------:R-:W3:Y:S01]  /*0be0*/  LDCU UR61, c[0x0][UR61+0x2a0] ;  /* 0x000054003d3d77ac */ /* 0x000ee20008000800 */
[----:B------:R-:W-:Y:S01]  /*0bf0*/  USEL UR4, UR4, 0xffff, !UP2 ;  /* 0x0000ffff04047887 */ /* 0x000fe2000d000000 */
[----:B------:R-:W3:Y:S01]  /*0c00*/  LDCU UR7, c[0x0][0x928] ;  /* 0x00012500ff0777ac */ /* 0x000ee20008000800 */
[----:B0-----:R-:W-:Y:S02]  /*0c10*/  I2FP.F32.U32 R2, UR9 ;  /* 0x0000000900027c45 */ /* 0x001fe40008201000 */
[----:B------:R-:W-:-:S03]  /*0c20*/  ULOP3.LUT UR4, UR4, 0xffff, URZ, 0xc0, !UPT ;  /* 0x0000ffff04047892 */ /* 0x000fc6000f8ec0ff */
[----:B-1----:R-:W-:Y:S01]  /*0c30*/  FMUL R2, R2, UR5 ;  /* 0x0000000502027c20 */ /* 0x002fe20008400000 */
[----:B------:R-:W-:Y:S01]  /*0c40*/  ULOP3.LUT UR47, UR39, 0x1, URZ, 0xc0, !UPT ;  /* 0x00000001272f7892 */ /* 0x000fe2000f8ec0ff */
[----:B----4-:R-:W-:Y:S01]  /*0c50*/  I2FP.F32.U32 R3, UR35 ;  /* 0x0000002300037c45 */ /* 0x010fe20008201000 */
[----:B------:R-:W-:Y:S02]  /*0c60*/  UMOV UR24, 0x3 ;  /* 0x0000000300187882 */ /* 0x000fe40000000000 */
[----:B------:R-:W-:Y:S01]  /*0c70*/  UISETP.GT.U32.AND UP3, UPT, UR47, 0xffff, UPT ;  /* 0x0000ffff2f00788c */ /* 0x000fe2000bf64070 */
[----:B------:R-:W0:Y:S01]  /*0c80*/  F2I.U32.TRUNC.NTZ R2, R2 ;  /* 0x0000000200027305 */ /* 0x000e22000020f000 */
[----:B------:R-:W-:Y:S01]  /*0c90*/  USHF.L.U32 UR24, UR24, UR4, URZ ;  /* 0x0000000418187299 */ /* 0x000fe200080006ff */
[----:B--2---:R-:W-:Y:S01]  /*0ca0*/  FMUL R3, R3, UR6 ;  /* 0x0000000603037c20 */ /* 0x004fe20008400000 */
[----:B------:R-:W-:Y:S02]  /*0cb0*/  USEL UR25, UR47, 0xffff, !UP3 ;  /* 0x0000ffff2f197887 */ /* 0x000fe4000d800000 */
[----:B------:R-:W-:-:S02]  /*0cc0*/  USHF.L.U32 UR29, UR39, 0xb, URZ ;  /* 0x0000000b271d7899 */ /* 0x000fc400080006ff */
[----:B------:R-:W-:Y:S01]  /*0cd0*/  USHF.L.U32 UR28, UR39, 0xc, URZ ;  /* 0x0000000c271c7899 */ /* 0x000fe200080006ff */
[----:B------:R-:W1:Y:S01]  /*0ce0*/  F2I.U32.TRUNC.NTZ R3, R3 ;  /* 0x0000000300037305 */ /* 0x000e62000020f000 */
[----:B------:R-:W-:Y:S01]  /*0cf0*/  ULOP3.LUT UR25, UR25, 0xffff, URZ, 0xc0, !UPT ;  /* 0x0000ffff19197892 */ /* 0x000fe2000f8ec0ff */
[----:B------:R-:W-:Y:S01]  /*0d00*/  UMOV UR8, 0x5 ;  /* 0x0000000500087882 */ /* 0x000fe20000000000 */
[----:B------:R-:W-:Y:S01]  /*0d10*/  USHF.R.U32.HI UR26, URZ, 0x1, UR39 ;  /* 0x00000001ff1a7899 */ /* 0x000fe20008011627 */
[----:B------:R-:W2:Y:S01]  /*0d20*/  LDCU UR23, c[0x0][0x91c] ;  /* 0x00012380ff1777ac */ /* 0x000ea20008000800 */
[----:B0-----:R-:W-:Y:S02]  /*0d30*/  R2UR UR6, R2 ;  /* 0x00000000020672ca */ /* 0x001fe400000e0000 */
[----:B------:R-:W-:Y:S01]  /*0d40*/  PRMT R2, RZ, 0x7610, R2 ;  /* 0x00007610ff027816 */ /* 0x000fe20000000002 */
[----:B------:R-:W0:Y:S01]  /*0d50*/  LDCU UR42, c[0x0][0x91c] ;  /* 0x00012380ff2a77ac */ /* 0x000e220008000800 */
[----:B------:R-:W-:Y:S01]  /*0d60*/  UISETP.NE.AND UP1, UPT, UR22, 0x2, UPT ;  /* 0x000000021600788c */ /* 0x000fe2000bf25270 */
[----:B-1----:R-:W-:Y:S01]  /*0d70*/  R2UR UR5, R3 ;  /* 0x00000000030572ca */ /* 0x002fe200000e0000 */
[----:B------:R-:W-:-:S02]  /*0d80*/  ULOP3.LUT UR29, UR29, 0x1000, URZ, 0xc0, !UPT ;  /* 0x000010001d1d7892 */ /* 0x000fc4000f8ec0ff */
[----:B------:R-:W-:-:S05]  /*0d90*/  ULOP3.LUT UR28, UR28, 0x1000, URZ, 0xc0, !UPT ;  /* 0x000010001c1c7892 */ /* 0x000fca000f8ec0ff */
[----:B------:R-:W-:Y:S02]  /*0da0*/  UIADD3 UR4, UPT, UPT, -UR6, URZ, URZ ;  /* 0x000000ff06047290 */ /* 0x000fe4000fffe1ff */
[----:B---3--:R-:W-:Y:S02]  /*0db0*/  UISETP.NE.AND UP2, UPT, UR7, 0x1, UPT ;  /* 0x000000010700788c */ /* 0x008fe4000bf45270 */
[----:B------:R-:W-:Y:S02]  /*0dc0*/  UIMAD UR4, UR10, UR4, UR9 ;  /* 0x000000040a0472a4 */ /* 0x000fe4000f8e0209 */
[----:B------:R-:W-:Y:S02]  /*0dd0*/  USHF.L.U32 UR25, UR8, UR25, URZ ;  /* 0x0000001908197299 */ /* 0x000fe400080006ff */
[----:B------:R-:W-:Y:S02]  /*0de0*/  UIADD3 UR5, UPT, UPT, -UR5, URZ, URZ ;  /* 0x000000ff05057290 */ /* 0x000fe4000fffe1ff */
[----:B------:R-:W-:-:S02]  /*0df0*/  IMAD.U32 R173, RZ, RZ, UR4 ;  /* 0x00000004ffad7e24 */ /* 0x000fc4000f8e00ff */
[----:B------:R-:W-:Y:S01]  /*0e00*/  UIMAD UR61, UR61, UR5, UR35 ;  /* 0x000000053d3d72a4 */ /* 0x000fe2000f8e0223 */
[----:B0-2---:R-:W-:Y:S11]  /*0e10*/  BRA.U UP6, `(.L_x_1488) ;  /* 0x0000000106407547 */ /* 0x005ff6000b800000 */
        /* <DEDUP_REMOVED lines=16> */
.L_x_1488:
[----:B------:R-:W0:Y:S01]  /*0f20*/  S2UR UR36, SR_CTAID.Z ;  /* 0x00000000002479c3 */ /* 0x000e220000002700 */
[----:B------:R-:W-:Y:S01]  /*0f30*/  UISETP.GE.AND UP3, UPT, UR23, 0x1, UPT ;  /* 0x000000011700788c */ /* 0x000fe2000bf66270 */
[----:B------:R-:W-:-:S08]  /*0f40*/  UMOV UR7, UR9 ;  /* 0x0000000900077c82 */ /* 0x000fd00008000000 */
[----:B------:R-:W-:Y:S05]  /*0f50*/  BRA.U !UP3, `(.L_x_1489) ;  /* 0x000000010bd87547 */ /* 0x000fea000b800000 */
[----:B------:R-:W1:Y:S01]  /*0f60*/  LDCU.64 UR10, c[0x0][0x910] ;  /* 0x00012200ff0a77ac */ /* 0x000e620008000a00 */
[----:B------:R-:W2:Y:S01]  /*0f70*/  LDCU UR5, c[0x0][0x370] ;  /* 0x00006e00ff0577ac */ /* 0x000ea20008000800 */
[----:B------:R-:W3:Y:S01]  /*0f80*/  LDCU UR6, c[0x0][0x374] ;  /* 0x00006e80ff0677ac */ /* 0x000ee20008000800 */
[----:B------:R-:W4:Y:S01]  /*0f90*/  LDCU UR27, c[0x0][0x904] ;  /* 0x00012080ff1b77ac */ /* 0x000f220008000800 */
[----:B------:R-:W2:Y:S01]  /*0fa0*/  LDCU.64 UR12, c[0x0][0x908] ;  /* 0x00012100ff0c77ac */ /* 0x000ea20008000a00 */
[----:B------:R-:W0:Y:S01]  /*0fb0*/  LDCU UR30, c[0x0][0x918] ;  /* 0x00012300ff1e77ac */ /* 0x000e220008000800 */
[----:B------:R-:W0:Y:S01]  /*0fc0*/  LDCU.64 UR8, c[0x0][0x920] ;  /* 0x00012400ff0877ac */ /* 0x000e220008000a00 */
[----:B-1----:R-:W-:Y:S02]  /*0fd0*/  UISETP.NE.AND UP4, UPT, UR10, 0x1, UPT ;  /* 0x000000010a00788c */ /* 0x002fe4000bf85270 */
[----:B---3--:R-:W-:Y:S02]  /*0fe0*/  UIMAD.WIDE.U32 UR14, UR6, UR11, URZ ;  /* 0x0000000b060e72a5 */ /* 0x008fe4000f8e00ff */
[----:B----4-:R-:W-:-:S02]  /*0ff0*/  UISETP.NE.AND UP5, UPT, UR27, 0x1, UPT ;  /* 0x000000011b00788c */ /* 0x010fc4000bfa5270 */
[----:B--2---:R-:W-:Y:S02]  /*1000*/  UIMAD.WIDE.U32 UR18, UR5, UR12, URZ ;  /* 0x0000000c051272a5 */ /* 0x004fe4000f8e00ff */
[----:B------:R-:W-:Y:S01]  /*1010*/  UISETP.NE.AND UP3, UPT, UR23, 0x1, UPT ;  /* 0x000000011700788c */ /* 0x000fe2000bf65270 */
[----:B------:R-:W-:Y:S01]  /*1020*/  UMOV UR14, UR15 ;  /* 0x0000000f000e7c82 */ /* 0x000fe20008000000 */
[----:B------:R-:W-:Y:S02]  /*1030*/  UIMAD.WIDE.U32 UR20, UR7, UR11, URZ ;  /* 0x0000000b071472a5 */ /* 0x000fe4000f8e00ff */
[----:B0-----:R-:W-:Y:S01]  /*1040*/  @UP4 USHF.R.U32.HI UR6, URZ, UR30, UR14 ;  /* 0x0000001eff064299 */ /* 0x001fe2000801160e */
        /* <DEDUP_REMOVED lines=23> */
[----:B------:R-:W-:-:S02]  /*11c0*/  UIADD3 UR15, UPT, UPT, -UR4, URZ, URZ ;  /* 0x000000ff040f7290 */ /* 0x000fc4000fffe1ff */
        /* <DEDUP_REMOVED lines=8> */
[----:B------:R-:W-:Y:S01]  /*1250*/  @!UP4 UIADD3 UR11, UPT, UPT, UR11, -UR8, URZ ;  /* 0x800000080b0bc290 */ /* 0x000fe2000fffe0ff */
[----:B------:R-:W-:Y:S01]  /*1260*/  UMOV UR9, UR6 ;  /* 0x0000000600097c82 */ /* 0x000fe20008000000 */
[----:B------:R-:W-:Y:S02]  /*1270*/  UIMAD UR35, UR27, UR14, UR35 ;  /* 0x0000000e1b2372a4 */ /* 0x000fe4000f8e0223 */
[----:B------:R-:W-:Y:S02]  /*1280*/  @!UP4 UIMAD UR9, UR7, UR5, UR8 ;  /* 0x000000050709c2a4 */ /* 0x000fe4000f8e0208 */
[----:B------:R-:W-:Y:S02]  /*1290*/  @!UP4 UIMAD UR4, UR11, UR23, UR6 ;  /* 0x000000170b04c2a4 */ /* 0x000fe4000f8e0206 */
[----:B------:R-:W-:Y:S02]  /*12a0*/  UIMAD UR35, UR9, UR27, UR35 ;  /* 0x0000001b092372a4 */ /* 0x000fe4000f8e0223 */
[----:B------:R-:W-:-:S12]  /*12b0*/  UIMAD UR7, UR4, UR10, UR13 ;  /* 0x0000000a040772a4 */ /* 0x000fd8000f8e020d */
.L_x_1489:
        /* <DEDUP_REMOVED lines=19> */
.L_x_1490:
[----:B------:R-:W-:Y:S05]  /*13f0*/  BRA.U !UP0, `(.L_x_1491) ;  /* 0x00000001080c7547 */ /* 0x000fea000b800000 */
[----:B------:R-:W-:Y:S01]  /*1400*/  UCGABAR_WAIT ;  /* 0x0000000000007dc7 */ /* 0x000fe20008000000 */
[----:B------:R-:W-:Y:S01]  /*1410*/  CCTL.IVALL ;  /* 0x00000000ff00798f */ /* 0x000fe20002000000 */
[----:B------:R-:W-:Y:S05]  /*1420*/  BRA `(.L_x_1492) ;  /* 0x0000000000047947 */ /* 0x000fea0003800000 */
.L_x_1491:
[----:B------:R-:W-:Y:S06]  /*1430*/  BAR.SYNC.DEFER_BLOCKING 0x0 ;  /* 0x0000000000007b1d */ /* 0x000fec0000010000 */
.L_x_1492:
[----:B------:R-:W-:Y:S05]  /*1440*/  BRA.U UP1, `(.L_x_1493) ;  /* 0x0000001501547547 */ /* 0x000fea000b800000 */
[----:B------:R-:W1:Y:S01]  /*1450*/  LDCU UR6, c[0x0][0x38c] ;  /* 0x00007180ff0677ac */ /* 0x000e620008000800 */
[----:B------:R-:W-:Y:S01]  /*1460*/  HFMA2 R9, -RZ, RZ, 0, 0 ;  /* 0x00000000ff097431 */ /* 0x000fe200000001ff */
[----:B------:R-:W-:Y:S01]  /*1470*/  ISETP.EQ.OR P2, PT, R0, RZ, P1 ;  /* 0x000000ff0000720c */ /* 0x000fe20000f42670 */
[----:B------:R-:W-:Y:S01]  /*1480*/  IMAD.MOV.U32 R12, RZ, RZ, 0x1 ;  /* 0x00000001ff0c7424 */ /* 0x000fe200078e00ff */
[----:B------:R-:W-:Y:S01]  /*1490*/  UISETP.NE.AND UP1, UPT, UR22, 0x2, UPT ;  /* 0x000000021600788c */ /* 0x000fe2000bf25270 */
[----:B------:R-:W-:Y:S01]  /*14a0*/  CS2R R10, SRZ ;  /* 0x00000000000a7805 */ /* 0x000fe2000001ff00 */
[----:B------:R-:W-:Y:S01]  /*14b0*/  UISETP.NE.AND UP2, UPT, UR22, URZ, UPT ;  /* 0x000000ff1600728c */ /* 0x000fe2000bf45270 */
[----:B------:R-:W-:Y:S01]  /*14c0*/  IMAD.MOV.U32 R8, RZ, RZ, 0x1 ;  /* 0x00000001ff087424 */ /* 0x000fe200078e00ff */
[----:B------:R-:W-:Y:S01]  /*14d0*/  USEL UR27, URZ, 0x1, UP1 ;  /* 0x00000001ff1b7887 */ /* 0x000fe20008800000 */
[----:B------:R-:W2:Y:S01]  /*14e0*/  LDCU UR41, c[0x0][0x370] ;  /* 0x00006e00ff2977ac */ /* 0x000ea20008000800 */
[----:B------:R-:W3:Y:S01]  /*14f0*/  LDCU.64 UR30, c[0x0][0x348] ;  /* 0x00006900ff1e77ac */ /* 0x000ee20008000a00 */
[----:B-1----:R-:W-:-:S02]  /*1500*/  UIADD3 UR5, UPT, UPT, UR6, 0x3f, URZ ;  /* 0x0000003f06057890 */ /* 0x002fc4000fffe0ff */
[----:B------:R-:W-:Y:S02]  /*1510*/  UIADD3 UR48, UPT, UPT, UR6, 0x7e, URZ ;  /* 0x0000007e06307890 */ /* 0x000fe4000fffe0ff */
[----:B------:R-:W-:Y:S01]  /*1520*/  USHF.R.S32.HI UR4, URZ, 0x1f, UR5 ;  /* 0x0000001fff047899 */ /* 0x000fe20008011405 */
[----:B------:R-:W1:Y:S03]  /*1530*/  LDCU UR40, c[0x0][0x374] ;  /* 0x00006e80ff2877ac */ /* 0x000e660008000800 */
        /* <DEDUP_REMOVED lines=9> */
[----:B------:R-:W-:Y:S02]  /*15d0*/  USEL UR27, UR27, 0x2, UP2 ;  /* 0x000000021b1b7887 */ /* 0x000fe40009000000 */
[----:B------:R-:W-:Y:S02]  /*15e0*/  UIADD3 UR45, UPT, UPT, UR44, -UR43, URZ ;  /* 0x8000002b2c2d7290 */ /* 0x000fe4000fffe0ff */
[----:B------:R-:W-:Y:S01]  /*15f0*/  @UP3 UIADD3 UR26, UPT, UPT, UR43, URZ, URZ ;  /* 0x000000ff2b1a3290 */ /* 0x000fe2000fffe0ff */
[----:B------:R-:W-:-:S03]  /*1600*/  UMOV UR21, URZ ;  /* 0x000000ff00157c82 */ /* 0x000fc60008000000 */
[----:B-123--:R-:W-:-:S12]  /*1610*/  UIADD3 UR26, UPT, UPT, UR26, 0x1, URZ ;  /* 0x000000011a1a7890 */ /* 0x00efd8000fffe0ff */
.L_x_1513:
        /* <DEDUP_REMOVED lines=10> */
.L_x_1673:
[----:B------:R-:W-:Y:S01]  /*16c0*/  VIADD R9, R9, 0x1 ;  /* 0x0000000109097836 */ /* 0x000fe20000000000 */
[----:B------:R2:W-:Y:S04]  /*16d0*/  SYNCS.ARRIVE.TRANS64.A1T0 RZ, [R3+URZ+0xf0], RZ ;  /* 0x0000f0ff03ff79a7 */ /* 0x0005e800081000ff */
[----:B------:R-:W-:-:S04]  /*16e0*/  ISETP.NE.AND P0, PT, R9, 0x2, PT ;  /* 0x000000020900780c */ /* 0x000fc80003f05270 */
[----:B------:R-:W-:Y:S02]  /*16f0*/  SEL R9, R9, RZ, P0 ;  /* 0x000000ff09097207 */ /* 0x000fe40000000000 */
[----:B--2---:R-:W-:-:S04]  /*1700*/  SEL R3, RZ, 0x1, P0 ;  /* 0x00000001ff037807 */ /* 0x004fc80000000000 */
[----:B------:R-:W-:-:S07]  /*1710*/  LOP3.LUT R8, R8, R3, RZ, 0x3c, !PT ;  /* 0x0000000308087212 */ /* 0x000fce00078e3cff */
.L_x_1494:
        /* <DEDUP_REMOVED lines=13> */
.L_x_1502:
[----:B------:R-:W-:Y:S01]  /*17f0*/  ULEA UR33, UR4, UR6, 0x3 ;  /* 0x0000000604217291 */ /* 0x000fe2000f8e18ff */
[----:B--2---:R-:W-:Y:S01]  /*1800*/  @!P1 MOV R2, 0x8000 ;  /* 0x0000800000029802 */ /* 0x004fe20000000f00 */
[----:B--2-4-:R-:W-:Y:S10]  /*1810*/  @P0 BRA `(.L_x_1497) ;  /* 0x00000000000c0947 */ /* 0x014ff40003800000 */
[----:B------:R-:W-:-:S04]  /*1820*/  SHF.L.U32 R3, R12, 0x1f, RZ ;  /* 0x0000001f0c037819 */ /* 0x000fc800000006ff */
[----:B------:R-:W2:Y:S02]  /*1830*/  SYNCS.PHASECHK.TRANS64.TRYWAIT P0, [UR33+0x38], R3 ;  /* 0x00003803ff0075a7 */ /* 0x000ea40008001121 */
[----:B--2---:R-:W-:Y:S05]  /*1840*/  @!P0 BRA `(.L_x_1498) ;  /* 0x000000b400c48947 */ /* 0x004fea0003800000 */
.L_x_1497:
[----:B------:R2:W-:Y:S01]  /*1850*/  @!P1 SYNCS.ARRIVE.TRANS64 RZ, [UR33], R2 ;  /* 0x00000002ffff99a7 */ /* 0x0005e20008000021 */
[----:B------:R-:W-:-:S04]  /*1860*/  ULOP3.LUT UR5, UR27, 0x2, URZ, 0xfc, !UPT ;  /* 0x000000021b057892 */ /* 0x000fc8000f8efcff */
[----:B------:R-:W-:-:S09]  /*1870*/  UISETP.NE.AND UP0, UPT, UR5, 0x2, UPT ;  /* 0x000000020500788c */ /* 0x000fd2000bf05270 */
[----:B------:R-:W-:Y:S05]  /*1880*/  BRA.U UP0, `(.L_x_1499) ;  /* 0x0000000100047547 */ /* 0x000fea000b800000 */
[----:B0-----:R-:W-:Y:S05]  /*1890*/  BPT.TRAP 0x1 ;  /* 0x000000040000795c */ /* 0x001fea0000300000 */
.L_x_1499:
[----:B------:R-:W-:Y:S04]  /*18a0*/  BSSY.RECONVERGENT B0, `(.L_x_1500) ;  /* 0x0000003000007945 */ /* 0x000fe80003800200 */
[----:B------:R-:W-:Y:S05]  /*18b0*/  @P2 BRA `(.L_x_1501) ;  /* 0x0000000000042947 */ /* 0x000fea0003800000 */
[----:B0-----:R-:W-:Y:S05]  /*18c0*/  BPT.TRAP 0x1 ;  /* 0x000000040000795c */ /* 0x001fea0000300000 */
.L_x_1501:
[----:B0-----:R-:W-:Y:S05]  /*18d0*/  BSYNC.RECONVERGENT B0 ;  /* 0x0000000000007941 */ /* 0x001fea0003800200 */
.L_x_1500:
        /* <DEDUP_REMOVED lines=29> */
[----:B------:R-:W-:Y:S01]  /*1ab0*/  UTMALDG.3D.MULTICAST [UR32], [UR16], UR5, desc[UR18] ;  /* 0x00001220100073b4 */ /* 0x000fe20008011805 */
[----:B------:R-:W-:Y:S01]  /*1ac0*/  UMOV UR7, UR26 ;  /* 0x0000001a00077c82 */ /* 0x000fe20008000000 */
[----:B------:R0:W-:Y:S02]  /*1ad0*/  UTMALDG.3D.MULTICAST [UR8], [UR14], UR4, desc[UR18] ;  /* 0x000012080e0073b4 */ /* 0x0001e40008011804 */
[----:B0-----:R-:W-:Y:S01]  /*1ae0*/  UMOV UR4, UR21 ;  /* 0x0000001500047c82 */ /* 0x001fe20008000000 */
[----:B---3--:R-:W-:Y:S05]  /*1af0*/  BRA.U UP0, `(.L_x_1502) ;  /* 0xfffffffd003c7547 */ /* 0x008fea000b83ffff */
.L_x_1496:
[----:B------:R-:W-:Y:S01]  /*1b00*/  ULEA UR4, UR21, UR6, 0x3 ;  /* 0x0000000615047291 */ /* 0x000fe2000f8e18ff */
[----:B-1----:R-:W-:Y:S01]  /*1b10*/  SHF.L.U32 R0, R12, 0x1f, RZ ;  /* 0x0000001f0c007819 */ /* 0x002fe200000006ff */
[----:B------:R-:W-:-:S07]  /*1b20*/  UISETP.GT.AND UP0, UPT, UR44, UR43, UPT ;  /* 0x0000002b2c00728c */ /* 0x000fce000bf04270 */
[----:B--2-4-:R1:W2:Y:S02]  /*1b30*/  SYNCS.PHASECHK.TRANS64.TRYWAIT P0, [UR4+0x38], R0 ;  /* 0x00003800ff0075a7 */ /* 0x0142a40008001104 */
[----:B------:R-:W-:Y:S05]  /*1b40*/  BRA.U !UP0, `(.L_x_1503) ;  /* 0x0000000108d07547 */ /* 0x000fea000b800000 */
[----:B------:R-:W-:Y:S01]  /*1b50*/  UIADD3 UR13, UPT, UPT, UR45, UR7, URZ ;  /* 0x000000072d0d7290 */ /* 0x000fe2000fffe0ff */
[----:B------:R-:W-:-:S11]  /*1b60*/  UMOV UR4, UR21 ;  /* 0x0000001500047c82 */ /* 0x000fd60008000000 */
.L_x_1509:
[----:B------:R-:W-:Y:S01]  /*1b70*/  ULEA UR17, UR4, UR6, 0x3 ;  /* 0x0000000604117291 */ /* 0x000fe2000f8e18ff */
[----:B--2---:R-:W-:Y:S01]  /*1b80*/  @!P1 MOV R2, 0x8000 ;  /* 0x0000800000029802 */ /* 0x004fe20000000f00 */
[----:B--2-4-:R-:W-:Y:S10]  /*1b90*/  @P0 BRA `(.L_x_1504) ;  /* 0x00000000000c0947 */ /* 0x014ff40003800000 */
[----:B------:R-:W-:-:S04]  /*1ba0*/  SHF.L.U32 R3, R12, 0x1f, RZ ;  /* 0x0000001f0c037819 */ /* 0x000fc800000006ff */
[----:B------:R-:W2:Y:S02]  /*1bb0*/  SYNCS.PHASECHK.TRANS64.TRYWAIT P0, [UR17+0x38], R3 ;  /* 0x00003803ff0075a7 */ /* 0x000ea40008001111 */
[----:B--2---:R-:W-:Y:S05]  /*1bc0*/  @!P0 BRA `(.L_x_1505) ;  /* 0x000000b000fc8947 */ /* 0x004fea0003800000 */
.L_x_1504:
[----:B------:R2:W-:Y:S01]  /*1bd0*/  @!P1 SYNCS.ARRIVE.TRANS64 RZ, [UR17], R2 ;  /* 0x00000002ffff99a7 */ /* 0x0005e20008000011 */
[----:B------:R-:W-:-:S04]  /*1be0*/  ULOP3.LUT UR5, UR27, 0x2, URZ, 0xfc, !UPT ;  /* 0x000000021b057892 */ /* 0x000fc8000f8efcff */
[----:B------:R-:W-:-:S09]  /*1bf0*/  UISETP.NE.AND UP0, UPT, UR5, 0x2, UPT ;  /* 0x000000020500788c */ /* 0x000fd2000bf05270 */
[----:B------:R-:W-:Y:S05]  /*1c00*/  BRA.U UP0, `(.L_x_1506) ;  /* 0x0000000100047547 */ /* 0x000fea000b800000 */
[----:B0-----:R-:W-:Y:S05]  /*1c10*/  BPT.TRAP 0x1 ;  /* 0x000000040000795c */ /* 0x001fea0000300000 */
.L_x_1506:
[----:B------:R-:W-:Y:S04]  /*1c20*/  BSSY.RECONVERGENT B0, `(.L_x_1507) ;  /* 0x0000003000007945 */ /* 0x000fe80003800200 */
[----:B------:R-:W-:Y:S05]  /*1c30*/  @P2 BRA `(.L_x_1508) ;  /* 0x0000000000042947 */ /* 0x000fea0003800000 */
[----:B0-----:R-:W-:Y:S05]  /*1c40*/  BPT.TRAP 0x1 ;  /* 0x000000040000795c */ /* 0x001fea0000300000 */
.L_x_1508:
[----:B0-----:R-:W-:Y:S05]  /*1c50*/  BSYNC.RECONVERGENT B0 ;  /* 0x0000000000007941 */ /* 0x001fea0003800200 */
.L_x_1507:
        /* <DEDUP_REMOVED lines=33> */
[----:B0-----:R-:W-:Y:S01]  /*1e70*/  UMOV UR4, UR21 ;  /* 0x0000001500047c82 */ /* 0x001fe20008000000 */
[----:B---3--:R-:W-:Y:S05]  /*1e80*/  BRA.U UP0, `(.L_x_1509) ;  /* 0xfffffffd00387547 */ /* 0x008fea000b83ffff */
.L_x_1503:
[C---:B------:R-:W-:Y:S01]  /*1e90*/  LEA R3, R11.reuse, UR6, 0x3 ;  /* 0x000000060b037c11 */ /* 0x040fe2000f8e18ff */
[----:B------:R-:W-:Y:S01]  /*1ea0*/  NOP ;  /* 0x0000000000007918 */ /* 0x000fe20000000000 */
[----:B-1----:R-:W-:Y:S02]  /*1eb0*/  SHF.L.U32 R0, R10, 0x1f, RZ ;  /* 0x0000001f0a007819 */ /* 0x002fe400000006ff */
[----:B------:R-:W-:Y:S02]  /*1ec0*/  LEA R5, R11, UR6, 0x4 ;  /* 0x000000060b057c11 */ /* 0x000fe4000f8e20ff */
[----:B--2-4-:R-:W1:Y:S02]  /*1ed0*/  SYNCS.PHASECHK.TRANS64.TRYWAIT P0, [R3+URZ+0x90], R0 ;  /* 0x00009000030075a7 */ /* 0x014e6400080011ff */
[----:B-1----:R-:W-:Y:S05]  /*1ee0*/  @!P0 BRA `(.L_x_1510) ;  /* 0x000000b0004c8947 */ /* 0x002fea0003800000 */
.L_x_1676:
        /* <DEDUP_REMOVED lines=28> */
[----:B------:R-:W1:Y:S01]  /*20b0*/  LDCU.64 UR8, c[0x0][0x920] ;  /* 0x00012400ff0877ac */ /* 0x000e620008000a00 */
[----:B0-----:R-:W-:Y:S02]  /*20c0*/  UIMAD.WIDE.U32 UR4, UR40, UR11, URZ ;  /* 0x0000000b280472a5 */ /* 0x001fe4000f8e00ff */
        /* <DEDUP_REMOVED lines=10> */
[----:B-1----:R-:W-:Y:S02]  /*2170*/  UIMAD.WIDE.U32 UR14, UR5, UR8, URZ ;  /* 0x00000008050e72a5 */ /* 0x002fe4000f8e00ff */
[----:B------:R-:W-:-:S02]  /*2180*/  USEL UR7, UR41, UR4, !UP1 ;  /* 0x0000000429077287 */ /* 0x000fc4000c800000 */
[----:B------:R-:W-:Y:S01]  /*2190*/  UIMAD.WIDE.U32 UR16, UR38, UR12, URZ ;  /* 0x0000000c261072a5 */ /* 0x000fe2000f8e00ff */
[----:B------:R-:W-:Y:S01]  /*21a0*/  UMOV UR4, UR19 ;  /* 0x0000001300047c82 */ /* 0x000fe20008000000 */
[----:B------:R-:W-:Y:S01]  /*21b0*/  UIMAD.WIDE.U32 UR18, UR7, UR8, URZ ;  /* 0x00000008071272a5 */ /* 0x000fe2000f8e00ff */
[----:B------:R-:W-:Y:S01]  /*21c0*/  UMOV UR14, UR15 ;  /* 0x0000000f000e7c82 */ /* 0x000fe20008000000 */
[----:B------:R-:W-:Y:S02]  /*21d0*/  USHF.R.U32.HI UR4, URZ, UR22, UR4 ;  /* 0x00000016ff047299 */ /* 0x000fe40008011604 */
[----:B------:R-:W-:Y:S01]  /*21e0*/  @UP3 USHF.R.U32.HI UR5, URZ, UR9, UR14 ;  /* 0x00000009ff053299 */ /* 0x000fe2000801160e */
[----:B------:R-:W-:Y:S02]  /*21f0*/  UMOV UR16, UR17 ;  /* 0x0000001100107c82 */ /* 0x000fe40008000000 */
[----:B------:R-:W-:Y:S01]  /*2200*/  UMOV UR18, UR19 ;  /* 0x0000001300127c82 */ /* 0x000fe20008000000 */
        /* <DEDUP_REMOVED lines=28> */
.L_x_1511:
        /* <DEDUP_REMOVED lines=21> */
.L_x_1512:
        /* <DEDUP_REMOVED lines=12> */
[----:B------:R-:W0:Y:S02]  /*25e0*/  SYNCS.PHASECHK.TRANS64.TRYWAIT P0, [UR4], R3 ;  /* 0x00000003ff0075a7 */ /* 0x000e240008001104 */
[----:B0-----:R-:W-:Y:S05]  /*25f0*/  @!P0 BRA `(.L_x_1514) ;  /* 0x000000a8009c8947 */ /* 0x001fea0003800000 */
.L_x_1678:
        /* <DEDUP_REMOVED lines=9> */
.L_x_1680:
        /* <DEDUP_REMOVED lines=9> */
.L_x_1682:
        /* <DEDUP_REMOVED lines=9> */
.L_x_1684:
        /* <DEDUP_REMOVED lines=9> */
.L_x_1686:
        /* <DEDUP_REMOVED lines=9> */
.L_x_1688:
        /* <DEDUP_REMOVED lines=8> */
.L_x_1520:
[----:B0-----:R0:W1:Y:S02]  /*2950*/  SYNCS.PHASECHK.TRANS64.TRYWAIT P0, [R0+URZ], R3 ;  /* 0x00000003000075a7 */ /* 0x00106400080011ff */
[----:B-1----:R-:W-:Y:S05]  /*2960*/  @!P0 NANOSLEEP.SYNCS 0x989680 ;  /* 0x009896800000895d */ /* 0x002fea0003900000 */
[----:B------:R-:W1:Y:S02]  /*2970*/  @!P0 SYNCS.PHASECHK.TRANS64 P0, [R0+URZ], R3 ;  /* 0x00000003000085a7 */ /* 0x000e6400080010ff */
[----:B-1----:R-:W-:Y:S05]  /*2980*/  @P0 EXIT ;  /* 0x000000000000094d */ /* 0x002fea0003800000 */
[----:B------:R-:W-:Y:S05]  /*2990*/  BRA `(.L_x_1520) ;  /* 0xfffffffc00ec7947 */ /* 0x000fea000383ffff */
.L_x_1493:
        /* <DEDUP_REMOVED lines=10> */
.L_x_1525:
[----:B------:R-:W-:Y:S02]  /*2a40*/  LEA R2, R8, UR6, 0x3 ;  /* 0x0000000608027c11 */ /* 0x000fe4000f8e18ff */
[----:B------:R-:W-:-:S03]  /*2a50*/  SHF.L.U32 R5, R9, 0x1f, RZ ;  /* 0x0000001f09057819 */ /* 0x000fc600000006ff */
[----:B------:R-:W-:Y:S01]  /*2a60*/  VIADD R4, R2, 0x100 ;  /* 0x0000010002047836 */ /* 0x000fe20000000000 */
[----:B------:R-:W1:Y:S02]  /*2a70*/  SYNCS.PHASECHK.TRANS64.TRYWAIT P0, [R2+URZ+0xf0], R5 ;  /* 0x0000f005020075a7 */ /* 0x000e6400080011ff */
[----:B-1----:R-:W-:Y:S05]  /*2a80*/  @!P0 BRA `(.L_x_1522) ;  /* 0x000000a800088947 */ /* 0x002fea0003800000 */
.L_x_1689:
        /* <DEDUP_REMOVED lines=10> */
.L_x_1691:
        /* <DEDUP_REMOVED lines=17> */
.L_x_1692:
        /* <DEDUP_REMOVED lines=27> */
.L_x_1526:
        /* <DEDUP_REMOVED lines=11> */
.L_x_1528:
[----:B0-----:R0:W1:Y:S02]  /*2ea0*/  SYNCS.PHASECHK.TRANS64.TRYWAIT P0, [R0+URZ+0xa0], R3 ;  /* 0x0000a003000075a7 */ /* 0x00106400080011ff */
[----:B-1----:R-:W-:Y:S05]  /*2eb0*/  @!P0 NANOSLEEP.SYNCS 0x989680 ;  /* 0x009896800000895d */ /* 0x002fea0003900000 */
[----:B------:R-:W1:Y:S02]  /*2ec0*/  @!P0 SYNCS.PHASECHK.TRANS64 P0, [R0+URZ+0xa0], R3 ;  /* 0x0000a003000085a7 */ /* 0x000e6400080010ff */
[----:B-1----:R-:W-:Y:S05]  /*2ed0*/  @P0 EXIT ;  /* 0x000000000000094d */ /* 0x002fea0003800000 */
[----:B------:R-:W-:Y:S05]  /*2ee0*/  BRA `(.L_x_1528) ;  /* 0xfffffffc00ec7947 */ /* 0x000fea000383ffff */
.L_x_1521:
        /* <DEDUP_REMOVED lines=18> */
.L_x_1533:
[----:B------:R-:W-:Y:S05]  /*3010*/  NANOSLEEP 0x64 ;  /* 0x000000640000795d */ /* 0x000fea0003800000 */
[----:B------:R-:W-:-:S05]  /*3020*/  UMOV UR4, 0x10 ;  /* 0x0000001000047882 */ /* 0x000fca0000000000 */
[----:B------:R-:W-:Y:S04]  /*3030*/  DEPBAR.LE SB1, 0x36 ;  /* 0x00009d800000791a */ /* 0x000fe80000000000 */
[----:B------:R-:W1:Y:S02]  /*3040*/  UTCATOMSWS.FIND_AND_SET.ALIGN UP0, UR4, UR4 ;  /* 0x00000004000475e3 */ /* 0x000e640008000800 */
[----:B-1----:R-:W-:Y:S01]  /*3050*/  MOV R4, UR4 ;  /* 0x0000000400047c02 */ /* 0x002fe20008000f00 */
[----:B------:R-:W-:Y:S05]  /*3060*/  BRA.U !UP0, `(.L_x_1533) ;  /* 0xfffffffd08e87547 */ /* 0x000fea000b83ffff */
.L_x_1532:
[-C--:B------:R-:W-:Y:S02]  /*3070*/  SHF.L.U32 R3, R3, R4.reuse, RZ ;  /* 0x0000000403037219 */ /* 0x080fe400000006ff */
[----:B------:R-:W-:Y:S01]  /*3080*/  SHF.L.U32 R0, R0, R4, RZ ;  /* 0x0000000400007219 */ /* 0x000fe200000006ff */
[----:B------:R-:W-:Y:S02]  /*3090*/  IMAD.SHL.U32 R4, R4, 0x20, RZ ;  /* 0x0000002004047824 */ /* 0x000fe400078e00ff */
[----:B------:R1:W-:Y:S04]  /*30a0*/  ATOMS.OR RZ, [UR5+0x14], R3 ;  /* 0x00001403ffff798c */ /* 0x0003e8000b000005 */
[----:B------:R1:W-:Y:S04]  /*30b0*/  ATOMS.OR RZ, [UR5+0x18], R0 ;  /* 0x00001800ffff798c */ /* 0x0003e8000b000005 */
[----:B------:R1:W-:Y:S01]  /*30c0*/  STS [UR6+0x140], R4 ;  /* 0x00014004ff007988 */ /* 0x0003e20008000806 */
[----:B------:R-:W-:Y:S05]  /*30d0*/  BRA `(.L_x_1531) ;  /* 0x0000000000107947 */ /* 0x000fea0003800000 */
.L_x_1530:
[----:B------:R-:W-:Y:S02]  /*30e0*/  MOV R0, 0xffffffff ;  /* 0xffffffff00007802 */ /* 0x000fe40000000f00 */
[----:B------:R-:W-:-:S03]  /*30f0*/  MOV R4, 0x3120 ;  /* 0x0000312000047802 */ /* 0x000fc60000000f00 */
[----:B------:R1:W-:Y:S04]  /*3100*/  STS [UR6+0x140], R0 ;  /* 0x00014000ff007988 */ /* 0x0003e80008000806 */
[----:B01---5:R-:W-:Y:S05]  /*3110*/  CALL.REL.NOINC `($__internal_16_$__cuda_sm10x_tcgen05_guardrail_trap_phase_invalid_during_alloc) ;  /* 0x000000a400947944 */ /* 0x023fea0003c00000 */
.L_x_1531:
        /* <DEDUP_REMOVED lines=21> */
[----:B0-----:R-:W-:Y:S01]  /*3270*/  UMOV UR36, 0x0 ;  /* 0x0000000000247882 */ /* 0x001fe20000000000 */
[----:B------:R-:W-:Y:S01]  /*3280*/  UMOV UR37, 0x8200010 ;  /* 0x0820001000257882 */ /* 0x000fe20000000000 */
[----:B------:R-:W-:Y:S02]  /*3290*/  USHF.R.S32.HI UR40, URZ, 0x1f, UR5 ;  /* 0x0000001fff287899 */ /* 0x000fe40008011405 */
[----:B----4-:R-:W-:-:S02]  /*32a0*/  UISETP.GE.AND UP3, UPT, UR7, 0x1, UPT ;  /* 0x000000010700788c */ /* 0x010fc4000bf66270 */
        /* <DEDUP_REMOVED lines=15> */
[----:B-1----:R-:W-:-:S15]  /*33a0*/  R2UR UR42, R0 ;  /* 0x00000000002a72ca */ /* 0x002fde00000e0000 */
.L_x_1540:
[----:B------:R-:W-:Y:S02]  /*33b0*/  LEA R0, R10, UR26, 0x3 ;  /* 0x0000001a0a007c11 */ /* 0x000fe4000f8e18ff */
[----:B------:R-:W-:Y:S02]  /*33c0*/  SHF.L.U32 R5, R9, 0x1f, RZ ;  /* 0x0000001f09057819 */ /* 0x000fe400000006ff */
[----:B------:R-:W-:Y:S01]  /*33d0*/  PLOP3.LUT P1, PT, PT, PT, UP3, 0x80, 0x8 ;  /* 0x000000000008781c */ /* 0x000fe20003f2f038 */
[----:B------:R-:W-:Y:S01]  /*33e0*/  VIADD R3, R0, 0xa0 ;  /* 0x000000a000037836 */ /* 0x000fe20000000000 */
[----:B0-----:R-:W0:Y:S02]  /*33f0*/  SYNCS.PHASECHK.TRANS64.TRYWAIT P0, [R0+URZ+0x90], R5 ;  /* 0x00009005000075a7 */ /* 0x001e2400080011ff */
[----:B0-----:R-:W-:Y:S09]  /*3400*/  @!P0 BRA `(.L_x_1534) ;  /* 0x000000a000008947 */ /* 0x001ff20003800000 */
.L_x_1694:
[----:B------:R-:W-:Y:S01]  /*3410*/  LEA R4, R10, UR26, 0x4 ;  /* 0x0000001a0a047c11 */ /* 0x000fe2000f8e20ff */
[----:B------:R-:W-:Y:S01]  /*3420*/  @UP3 ULEA UR4, UR22, UR26, 0x3 ;  /* 0x0000001a16043291 */ /* 0x000fe2000f8e18ff */
[----:B------:R-:W-:Y:S01]  /*3430*/  PLOP3.LUT P0, PT, PT, PT, PT, 0x80, 0x8 ;  /* 0x000000000008781c */ /* 0x000fe20003f0f070 */
[----:B------:R-:W-:Y:S01]  /*3440*/  ULEA UR30, UR31, UR26, 0x3 ;  /* 0x0000001a1f1e7291 */ /* 0x000fe2000f8e18ff */
[----:B------:R-:W-:Y:S01]  /*3450*/  PRMT R3, RZ, 0x654, R3 ;  /* 0x00000654ff037816 */ /* 0x000fe20000000003 */
[----:B------:R-:W-:Y:S01]  /*3460*/  ULEA UR11, UR31, UR42, 0x7 ;  /* 0x0000002a1f0b7291 */ /* 0x000fe2000f8e38ff */
[----:B0-----:R-:W0:Y:S01]  /*3470*/  LDS.128 R4, [R4+0x120] ;  /* 0x0001200004047984 */ /* 0x001e220000000c00 */
[----:B------:R-:W-:Y:S02]  /*3480*/  @P1 SHF.L.U32 R2, R8, 0x1f, RZ ;  /* 0x0000001f08021819 */ /* 0x000fe400000006ff */
        /* <DEDUP_REMOVED lines=8> */
[----:B------:R1:W2:Y:S01]  /*3510*/  @P1 SYNCS.PHASECHK.TRANS64.TRYWAIT P0, [UR4], R2 ;  /* 0x00000002ff0015a7 */ /* 0x0002a20008001104 */
[----:B0-----:R-:W-:Y:S01]  /*3520*/  LOP3.LUT P2, RZ, R6, 0x1, RZ, 0xc0, !PT ;  /* 0x0000000106ff7812 */ /* 0x001fe2000784c0ff */
[----:B------:R-:W0:Y:S02]  /*3530*/  SYNCS.PHASECHK.TRANS64.TRYWAIT P1, [UR30+0xd0], R0 ;  /* 0x0000d000ff0075a7 */ /* 0x000e24000802111e */
[----:B012---:R-:W-:Y:S10]  /*3540*/  @!P1 BRA `(.L_x_1535) ;  /* 0x0000009c00c49947 */ /* 0x007ff40003800000 */
.L_x_1696:
[----:B------:R-:W-:Y:S01]  /*3550*/  IADD3 R10, PT, PT, R10, 0x1, RZ ;  /* 0x000000010a0a7810 */ /* 0x000fe20007ffe0ff */
[----:B------:R-:W-:Y:S06]  /*3560*/  BRA.U !UP3, `(.L_x_1536) ;  /* 0x000000010bc07547 */ /* 0x000fec000b800000 */
[----:B------:R-:W-:Y:S01]  /*3570*/  UPLOP3.LUT UP4, UPT, UPT, UPT, UPT, 0x40, 0x4 ;  /* 0x000000000004789c */ /* 0x000fe20003f8e870 */
[----:B------:R-:W-:Y:S01]  /*3580*/  UMOV UR24, UR41 ;  /* 0x0000002900187c82 */ /* 0x000fe20008000000 */
[----:B------:R-:W-:Y:S01]  /*3590*/  UMOV UR23, UR40 ;  /* 0x0000002800177c82 */ /* 0x000fe20008000000 */
[----:B------:R-:W-:-:S08]  /*35a0*/  UMOV UR10, UR22 ;  /* 0x00000016000a7c82 */ /* 0x000fd00008000000 */
.L_x_1539:
[----:B------:R-:W-:Y:S02]  /*35b0*/  UIADD3 UR24, UPT, UPT, UR24, 0x1, URZ ;  /* 0x0000000118187890 */ /* 0x000fe4000fffe0ff */
[----:B-1----:R-:W-:Y:S02]  /*35c0*/  ULEA UR5, UR10, UR26, 0x3 ;  /* 0x0000001a0a057291 */ /* 0x002fe4000f8e18ff */
[----:B------:R-:W-:Y:S01]  /*35d0*/  UISETP.NE.AND UP0, UPT, UR24, URZ, UPT ;  /* 0x000000ff1800728c */ /* 0x000fe2000bf05270 */
[----:B--2---:R-:W-:Y:S10]  /*35e0*/  @P0 BRA `(.L_x_1537) ;  /* 0x00000000000c0947 */ /* 0x004ff40003800000 */
[----:B0-----:R-:W-:Y:S04]  /*35f0*/  SHF.L.U32 R3, R8, 0x1f, RZ ;  /* 0x0000001f08037819 */ /* 0x001fe800000006ff */
[----:B------:R-:W0:Y:S02]  /*3600*/  SYNCS.PHASECHK.TRANS64.TRYWAIT P0, [UR5], R3 ;  /* 0x00000003ff0075a7 */ /* 0x000e240008001105 */
[----:B0-----:R-:W-:Y:S05]  /*3610*/  @!P0 BRA `(.L_x_1538) ;  /* 0x0000009c00a88947 */ /* 0x001fea0003800000 */
.L_x_1537:
        /* <DEDUP_REMOVED lines=37> */
.L_x_1536:
[----:B-1----:R-:W-:Y:S01]  /*3870*/  UIADD3 UR4, UPT, UPT, UR31, 0x1, URZ ;  /* 0x000000011f047890 */ /* 0x002fe2000fffe0ff */
[C---:B--2---:R-:W-:Y:S01]  /*3880*/  ISETP.NE.AND P0, PT, R10.reuse, 0x2, PT ;  /* 0x000000020a00780c */ /* 0x044fe20003f05270 */
[----:B------:R-:W-:Y:S02]  /*3890*/  UIADD3 UR5, UPT, UPT, UR30, 0xb0, URZ ;  /* 0x000000b01e057890 */ /* 0x000fe4000fffe0ff */
[----:B------:R-:W-:Y:S01]  /*38a0*/  UISETP.NE.AND UP0, UPT, UR4, 0x4, UPT ;  /* 0x000000040400788c */ /* 0x000fe2000bf05270 */
[----:B0-----:R-:W-:Y:S02]  /*38b0*/  SEL R0, RZ, 0x1, P0 ;  /* 0x00000001ff007807 */ /* 0x001fe40000000000 */
[----:B------:R-:W-:Y:S01]  /*38c0*/  SEL R10, R10, RZ, P0 ;  /* 0x000000ff0a0a7207 */ /* 0x000fe20000000000 */
[----:B------:R-:W-:Y:S01]  /*38d0*/  USEL UR6, URZ, 0x1, UP0 ;  /* 0x00000001ff067887 */ /* 0x000fe20008000000 */
[----:B------:R-:W-:Y:S01]  /*38e0*/  LOP3.LUT R9, R9, R0, RZ, 0x3c, !PT ;  /* 0x0000000009097212 */ /* 0x000fe200078e3cff */
[----:B------:R-:W-:Y:S01]  /*38f0*/  USEL UR31, UR4, URZ, UP0 ;  /* 0x000000ff041f7287 */ /* 0x000fe20008000000 */
[----:B------:R0:W-:Y:S03]  /*3900*/  UTCBAR [UR5], URZ ;  /* 0x000000ff050073e9 */ /* 0x0001e600080000ff */
[----:B------:R-:W-:Y:S01]  /*3910*/  LOP3.LUT R11, R11, UR6, RZ, 0x3c, !PT ;  /* 0x000000060b0b7c12 */ /* 0x000fe2000f8e3cff */
[----:B------:R-:W-:Y:S07]  /*3920*/  @P2 BRA `(.L_x_1540) ;  /* 0xfffffff800a02947 */ /* 0x000fee000383ffff */
[----:B------:R-:W1:Y:S01]  /*3930*/  S2UR UR8, SR_CgaCtaId ;  /* 0x00000000000879c3 */ /* 0x000e620000008800 */
[----:B------:R-:W-:Y:S01]  /*3940*/  ELECT P0, URZ, PT ;  /* 0x0000000000ff782f */ /* 0x000fe20003800000 */
[----:B------:R-:W-:Y:S01]  /*3950*/  IMAD.MOV.U32 R0, RZ, RZ, 0x1 ;  /* 0x00000001ff007424 */ /* 0x000fe200078e00ff */
[----:B------:R-:W-:Y:S01]  /*3960*/  UIADD3 UR26, UPT, UPT, UR26, 0xd0, URZ ;  /* 0x000000d01a1a7890 */ /* 0x000fe2000fffe0ff */
[----:B------:R-:W-:Y:S01]  /*3970*/  SHF.L.U32 R3, R11, 0x1f, RZ ;  /* 0x0000001f0b037819 */ /* 0x000fe200000006ff */
[----:B------:R-:W-:-:S03]  /*3980*/  UMOV UR4, 0x40 ;  /* 0x0000004000047882 */ /* 0x000fc60000000000 */
[----:B------:R-:W-:Y:S01]  /*3990*/  UVIRTCOUNT.DEALLOC.SMPOOL 0x80 ;  /* 0x000000800000784c */ /* 0x000fe20000000000 */
[----:B-1----:R-:W-:Y:S02]  /*39a0*/  ULEA UR8, UR8, UR4, 0x18 ;  /* 0x0000000408087291 */ /* 0x002fe4000f8ec0ff */
[----:B------:R-:W-:-:S07]  /*39b0*/  ULEA UR4, UR31, UR26, 0x3 ;  /* 0x0000001a1f047291 */ /* 0x000fce000f8e18ff */
[----:B------:R1:W-:Y:S02]  /*39c0*/  @P0 STS.U8 [UR8+0x1c], R0 ;  /* 0x00001c00ff000988 */ /* 0x0003e40008000008 */
[----:B------:R-:W2:Y:S02]  /*39d0*/  SYNCS.PHASECHK.TRANS64.TRYWAIT P0, [UR4], R3 ;  /* 0x00000003ff0075a7 */ /* 0x000ea40008001104 */
[----:B-12---:R-:W-:Y:S05]  /*39e0*/  @!P0 BRA `(.L_x_1541) ;  /* 0x0000009800cc8947 */ /* 0x006fea0003800000 */
.L_x_1699:
[----:B------:R-:W-:-:S04]  /*39f0*/  UIADD3 UR4, UPT, UPT, UR31, 0x1, URZ ;  /* 0x000000011f047890 */ /* 0x000fc8000fffe0ff */
[----:B------:R-:W-:-:S04]  /*3a00*/  UISETP.NE.AND UP0, UPT, UR4, 0x4, UPT ;  /* 0x000000040400788c */ /* 0x000fc8000bf05270 */
[----:B------:R-:W-:Y:S02]  /*3a10*/  USEL UR6, URZ, 0x1, UP0 ;  /* 0x00000001ff067887 */ /* 0x000fe40008000000 */
[----:B------:R-:W-:-:S04]  /*3a20*/  USEL UR4, UR4, URZ, UP0 ;  /* 0x000000ff04047287 */ /* 0x000fc80008000000 */
[----:B0-----:R-:W-:Y:S01]  /*3a30*/  ULEA UR5, UR4, UR26, 0x3 ;  /* 0x0000001a04057291 */ /* 0x001fe2000f8e18ff */
[----:B------:R-:W-:-:S04]  /*3a40*/  LOP3.LUT R2, R11, UR6, RZ, 0x3c, !PT ;  /* 0x000000060b027c12 */ /* 0x000fc8000f8e3cff */
[----:B-1----:R-:W-:-:S04]  /*3a50*/  SHF.L.U32 R3, R2, 0x1f, RZ ;  /* 0x0000001f02037819 */ /* 0x002fc800000006ff */
[----:B------:R-:W0:Y:S02]  /*3a60*/  SYNCS.PHASECHK.TRANS64.TRYWAIT P0, [UR5], R3 ;  /* 0x00000003ff0075a7 */ /* 0x000e240008001105 */
[----:B0-----:R-:W-:Y:S05]  /*3a70*/  @!P0 BRA `(.L_x_1542) ;  /* 0x0000009800c08947 */ /* 0x001fea0003800000 */
.L_x_1701:
        /* <DEDUP_REMOVED lines=9> */
.L_x_1703:
[----:B------:R-:W-:-:S04]  /*3b10*/  UIADD3 UR4, UPT, UPT, UR4, 0x1, URZ ;  /* 0x0000000104047890 */ /* 0x000fc8000fffe0ff */
[----:B------:R-:W-:-:S04]  /*3b20*/  UISETP.NE.AND UP0, UPT, UR4, 0x4, UPT ;  /* 0x000000040400788c */ /* 0x000fc8000bf05270 */
[----:B------:R-:W-:Y:S02]  /*3b30*/  USEL UR5, URZ, 0x1, UP0 ;  /* 0x00000001ff057887 */ /* 0x000fe40008000000 */
[----:B------:R-:W-:-:S04]  /*3b40*/  USEL UR4, UR4, URZ, UP0 ;  /* 0x000000ff04047287 */ /* 0x000fc80008000000 */
[----:B------:R-:W-:Y:S01]  /*3b50*/  ULEA UR4, UR4, UR26, 0x3 ;  /* 0x0000001a04047291 */ /* 0x000fe2000f8e18ff */
[----:B0-----:R-:W-:-:S04]  /*3b60*/  LOP3.LUT R3, R2, UR5, RZ, 0x3c, !PT ;  /* 0x0000000502037c12 */ /* 0x001fc8000f8e3cff */
[----:B------:R-:W-:-:S04]  /*3b70*/  SHF.L.U32 R3, R3, 0x1f, RZ ;  /* 0x0000001f03037819 */ /* 0x000fc800000006ff */
[----:B------:R-:W0:Y:S02]  /*3b80*/  SYNCS.PHASECHK.TRANS64.TRYWAIT P0, [UR4], R3 ;  /* 0x00000003ff0075a7 */ /* 0x000e240008001104 */
[----:B0-----:R-:W-:Y:S05]  /*3b90*/  @!P0 BRA `(.L_x_1544) ;  /* 0x0000009800a88947 */ /* 0x001fea0003800000 */
.L_x_1705:
[----:B------:R-:W-:Y:S01]  /*3ba0*/  NOP ;  /* 0x0000000000007918 */ /* 0x000fe20000000000 */
[----:B0-----:R-:W0:Y:S01]  /*3bb0*/  LDS R0, [UR8+0x14] ;  /* 0x00001408ff007984 */ /* 0x001e220008000800 */
[----:B------:R-:W-:Y:S01]  /*3bc0*/  ULOP3.LUT UR4, UR42, 0xffff, URZ, 0xc0, !UPT ;  /* 0x0000ffff2a047892 */ /* 0x000fe2000f8ec0ff */
[----:B------:R-:W-:Y:S01]  /*3bd0*/  UMOV UR5, 0xffff ;  /* 0x0000ffff00057882 */ /* 0x000fe20000000000 */
[----:B------:R-:W-:Y:S02]  /*3be0*/  UMOV UR6, 0x1 ;  /* 0x0000000100067882 */ /* 0x000fe40000000000 */
        /* <DEDUP_REMOVED lines=25> */
.L_x_1546:
[----:B------:R-:W-:Y:S02]  /*3d80*/  MOV R2, 0x3da0 ;  /* 0x00003da000027802 */ /* 0x000fe40000000f00 */
[----:B-----5:R-:W-:Y:S05]  /*3d90*/  CALL.REL.NOINC `($__internal_15_$__cuda_sm10x_tcgen05_guardrail_trap_col_being_dealloced_not_returned_by_alloc) ;  /* 0x0000009800687944 */ /* 0x020fea0003c00000 */
[----:B------:R-:W-:Y:S05]  /*3da0*/  BRA `(.L_x_1547) ;  /* 0x0000000000087947 */ /* 0x000fea0003800000 */
.L_x_1545:
[----:B------:R-:W-:Y:S02]  /*3db0*/  MOV R2, 0x3dd0 ;  /* 0x00003dd000027802 */ /* 0x000fe40000000f00 */
[----:B-----5:R-:W-:Y:S05]  /*3dc0*/  CALL.REL.NOINC `($__internal_17_$__cuda_sm10x_tcgen05_guardrail_trap_unallocated_columns_being_dealloced) ;  /* 0x0000009800747944 */ /* 0x020fea0003c00000 */
.L_x_1547:
[----:B------:R-:W-:Y:S01]  /*3dd0*/  NOP ;  /* 0x0000000000007918 */ /* 0x000fe20000000000 */
[----:B--2---:R-:W-:Y:S05]  /*3de0*/  EXIT ;  /* 0x000000000000794d */ /* 0x004fea0003800000 */
.L_x_1529:
[----:B------:R-:W-:-:S06]  /*3df0*/  UISETP.GE.AND UP0, UPT, UR22, 0x4, UPT ;  /* 0x000000041600788c */ /* 0x000fcc000bf06270 */
[----:B------:R-:W-:-:S13]  /*3e00*/  PLOP3.LUT P0, PT, PT, PT, UP0, 0x80, 0x8 ;  /* 0x000000000008781c */ /* 0x000fda0003f0f008 */
[----:B0-----:R-:W-:Y:S05]  /*3e10*/  @!P0 EXIT ;  /* 0x000000000000894d */ /* 0x001fea0003800000 */
        /* <DEDUP_REMOVED lines=34> */
.L_x_1672:
        /* <DEDUP_REMOVED lines=8> */
.L_x_1706:
        /* <DEDUP_REMOVED lines=68> */
[----:B------:R-:W-:Y:S02]  /*4500*/  UIMAD UR10, UR50, UR12, UR40 ;  /* 0x0000000c320a72a4 */ /* 0x000fe4000f8e0228 */
[----:B------:R-:W-:Y:S02]  /*4510*/  UIMAD UR12, UR42, UR14, UR6 ;  /* 0x0000000e2a0c72a4 */ /* 0x000fe4000f8e0206 */
[----:B------:R-:W-:Y:S01]  /*4520*/  UIMAD UR9, UR46, UR9, UR39 ;  /* 0x000000092e0972a4 */ /* 0x000fe2000f8e0227 */
[----:B------:R-:W-:Y:S01]  /*4530*/  @!UP1 UMOV UR4, UR11 ;  /* 0x0000000b00049c82 */ /* 0x000fe20008000000 */
[----:B------:R-:W-:Y:S01]  /*4540*/  UMOV UR11, UR5 ;  /* 0x00000005000b7c82 */ /* 0x000fe20008000000 */
[----:B------:R-:W-:Y:S04]  /*4550*/  @!UP1 USHF.R.U32.HI UR4, URZ, UR45, UR4 ;  /* 0x0000002dff049299 */ /* 0x000fe80008011604 */
[----:B------:R-:W-:Y:S04]  /*4560*/  @!UP1 USEL UR4, UR5, UR4, !UP0 ;  /* 0x0000000405049287 */ /* 0x000fe8000c000000 */
[----:B------:R-:W-:Y:S02]  /*4570*/  @!UP1 UIADD3 UR13, UPT, UPT, UR13, -UR4, URZ ;  /* 0x800000040d0d9290 */ /* 0x000fe4000fffe0ff */
[----:B------:R-:W-:Y:S02]  /*4580*/  @!UP1 UIMAD UR11, UR8, UR12, UR4 ;  /* 0x0000000c080b92a4 */ /* 0x000fe4000f8e0204 */
[----:B------:R-:W-:Y:S02]  /*4590*/  @!UP1 UIMAD UR6, UR13, UR42, UR5 ;  /* 0x0000002a0d0692a4 */ /* 0x000fe4000f8e0205 */
[----:B------:R-:W-:Y:S02]  /*45a0*/  UIMAD UR40, UR11, UR50, UR10 ;  /* 0x000000320b2872a4 */ /* 0x000fe4000f8e020a */
[----:B------:R-:W-:Y:S11]  /*45b0*/  UIMAD UR39, UR6, UR46, UR9 ;  /* 0x0000002e062772a4 */ /* 0x000ff6000f8e0209 */
[----:B------:R-:W-:Y:S01]  /*45c0*/  @!UPT UIADD3 URZ, UPT, UPT, URZ, URZ, URZ ;  /* 0x000000fffffff290 */ /* 0x000fe2000fffe0ff */
.L_x_1549:
        /* <DEDUP_REMOVED lines=26> */
.L_x_1707:
        /* <DEDUP_REMOVED lines=38> */
.L_x_1551:
        /* <DEDUP_REMOVED lines=9> */
.L_x_1552:
        /* <DEDUP_REMOVED lines=13> */
.L_x_1553:
        /* <DEDUP_REMOVED lines=33> */
[C---:B------:R-:W-:Y:S01]  /*4d40*/  VIADD R25, R56.reuse, 0x10 ;  /* 0x0000001038197836 */ /* 0x040fe20000000000 */
[-C--:B------:R-:W-:Y:S01]  /*4d50*/  IADD3 R30, P2, PT, R33, R2.reuse, RZ ;  /* 0x00000002211e7210 */ /* 0x080fe20007f5e0ff */
[----:B------:R-:W-:Y:S01]  /*4d60*/  VIADD R26, R56, 0x8 ;  /* 0x00000008381a7836 */ /* 0x000fe20000000000 */
[----:B------:R-:W-:Y:S01]  /*4d70*/  LEA.HI.X R3, R28, UR59, R24, 0x1, P0 ;  /* 0x0000003b1c037c11 */ /* 0x000fe200080f0c18 */
[----:B------:R-:W-:Y:S01]  /*4d80*/  VIADD R27, R88, 0x10 ;  /* 0x00000010581b7836 */ /* 0x000fe20000000000 */
[----:B------:R-:W-:Y:S01]  /*4d90*/  CS2R R152, SRZ ;  /* 0x0000000000987805 */ /* 0x000fe2000001ff00 */
[----:B------:R-:W-:Y:S01]  /*4da0*/  IMAD.SHL.U32 R39, R96, 0x20, RZ ;  /* 0x0000002060277824 */ /* 0x000fe200078e00ff */
[----:B------:R-:W-:Y:S01]  /*4db0*/  ISETP.GE.OR P0, PT, R26, UR37, P5 ;  /* 0x000000251a007c0c */ /* 0x000fe2000af06670 */
[--C-:B------:R-:W-:Y:S01]  /*4dc0*/  IMAD.X R31, R29, 0x1, R3.reuse, P2 ;  /* 0x000000011d1f7824 */ /* 0x100fe200010e0603 */
[----:B------:R-:W-:Y:S01]  /*4dd0*/  ISETP.GE.OR P2, PT, R25, UR37, P5 ;  /* 0x0000002519007c0c */ /* 0x000fe2000af46670 */
[C-C-:B------:R-:W-:Y:S01]  /*4de0*/  IMAD.WIDE.U32 R4, R96.reuse, 0x12, R2.reuse ;  /* 0x0000001260047825 */ /* 0x140fe200078e0002 */
[----:B------:R-:W-:Y:S02]  /*4df0*/  ISETP.GE.OR P4, PT, R27, UR38, P1 ;  /* 0x000000261b007c0c */ /* 0x000fe40008f86670 */
[----:B------:R-:W3:Y:S01]  /*4e00*/  @!P3 LDG.E.U16 R32, desc[UR54][R30.64] ;  /* 0x000000361e20b981 */ /* 0x000ee2000c1e1500 */
[--C-:B------:R-:W-:Y:S01]  /*4e10*/  IMAD.WIDE.U32 R6, R96, 0x22, R2.reuse ;  /* 0x0000002260067825 */ /* 0x100fe200078e0002 */
[----:B------:R-:W-:Y:S02]  /*4e20*/  ISETP.GE.OR P6, PT, R26, UR37, P4 ;  /* 0x000000251a007c0c */ /* 0x000fe4000a7c6670 */
        /* <DEDUP_REMOVED lines=33> */
[----:B------:R-:W-:Y:S01]  /*5040*/  ISETP.GE.OR P0, PT, R24, UR37, P5 ;  /* 0x0000002518007c0c */ /* 0x000fe2000af06670 */
[----:B------:R-:W-:Y:S04]  /*5050*/  IMAD R29, R97, 0x12, RZ ;  /* 0x00000012611d7824 */ /* 0x000fe800078e02ff */
[----:B------:R-:W-:Y:S08]  /*5060*/  IMAD.IADD R5, R5, 0x1, R29 ;  /* 0x0000000105057824 */ /* 0x000ff000078e021d */
[----:B------:R0:W3:Y:S02]  /*5070*/  @!P0 LDG.E.U16 R28, desc[UR54][R30.64+0x30] ;  /* 0x000030361e1c8981 */ /* 0x0000e4000c1e1500 */
[----:B0-----:R-:W-:Y:S01]  /*5080*/  SHF.L.U64.HI R31, R96, 0x5, R97 ;  /* 0x00000005601f7819 */ /* 0x001fe20000010261 */
[----:B------:R-:W-:Y:S05]  /*5090*/  VIADD R30, R88, 0x11 ;  /* 0x00000011581e7836 */ /* 0x000fea0000000000 */
[----:B------:R-:W-:Y:S02]  /*50a0*/  ISETP.GE.OR P5, PT, R30, UR38, P1 ;  /* 0x000000261e007c0c */ /* 0x000fe40008fa6670 */
[----:B---3--:R-:W-:Y:S01]  /*50b0*/  @!P0 PRMT R139, R28, 0x5410, RZ ;  /* 0x000054101c8b8816 */ /* 0x008fe200000000ff */
        /* <DEDUP_REMOVED lines=10> */
[C---:B------:R-:W-:Y:S11]  /*5160*/  ISETP.GE.OR P0, PT, R25.reuse, UR37, P2 ;  /* 0x0000002519007c0c */ /* 0x040ff60009706670 */
[----:B------:R-:W-:Y:S02]  /*5170*/  @!UPT UIADD3 URZ, UPT, UPT, URZ, URZ, URZ ;  /* 0x000000fffffff290 */ /* 0x000fe4000fffe0ff */
[----:B------:R-:W3:Y:S02]  /*5180*/  @!P0 LDG.E.U16 R29, desc[UR54][R4.64+0x20] ;  /* 0x00002036041d8981 */ /* 0x000ee4000c1e1500 */
[----:B---3--:R-:W-:Y:S02]  /*5190*/  @!P0 PRMT R140, R140, 0x5410, R29 ;  /* 0x000054108c8c8816 */ /* 0x008fe4000000001d */
[----:B------:R-:W-:Y:S01]  /*51a0*/  ISETP.GE.OR P0, PT, R24, UR37, P2 ;  /* 0x0000002518007c0c */ /* 0x000fe20009706670 */
[----:B------:R0:W3:Y:S01]  /*51b0*/  @!P6 LDG.E.U16 R29, desc[UR54][R36.64+0x10] ;  /* 0x00001036241de981 */ /* 0x0000e2000c1e1500 */
[----:B------:R-:W-:Y:S11]  /*51c0*/  ISETP.GE.OR P2, PT, R25, UR37, P5 ;  /* 0x0000002519007c0c */ /* 0x000ff6000af46670 */
[----:B------:R-:W4:Y:S01]  /*51d0*/  @!P0 LDG.E.U16 R28, desc[UR54][R4.64+0x30] ;  /* 0x00003036041c8981 */ /* 0x000f22000c1e1500 */
[----:B0-----:R-:W-:Y:S04]  /*51e0*/  IMAD R37, R97, 0x32, RZ ;  /* 0x0000003261257824 */ /* 0x001fe800078e02ff */
[----:B------:R-:W-:Y:S01]  /*51f0*/  IMAD.IADD R9, R9, 0x1, R37 ;  /* 0x0000000109097824 */ /* 0x000fe200078e0225 */
[----:B---3--:R-:W-:Y:S01]  /*5200*/  @!P6 PRMT R153, R29, 0x5410, RZ ;  /* 0x000054101d99e816 */ /* 0x008fe200000000ff */
[----:B------:R-:W-:Y:S04]  /*5210*/  IMAD R29, R97, 0x22, RZ ;  /* 0x00000022611d7824 */ /* 0x000fe800078e02ff */
[----:B------:R-:W-:Y:S05]  /*5220*/  IMAD.IADD R7, R7, 0x1, R29 ;  /* 0x0000000107077824 */ /* 0x000fea00078e021d */
[----:B------:R-:W3:Y:S01]  /*5230*/  @!P2 LDG.E.U16 R29, desc[UR54][R6.64+0x20] ;  /* 0x00002036061da981 */ /* 0x000ee2000c1e1500 */
[----:B----4-:R-:W-:Y:S02]  /*5240*/  @!P0 PRMT R139, R139, 0x5410, R28 ;  /* 0x000054108b8b8816 */ /* 0x010fe4000000001c */
[----:B------:R-:W-:Y:S01]  /*5250*/  ISETP.GE.OR P0, PT, R26, UR37, P5 ;  /* 0x000000251a007c0c */ /* 0x000fe2000af06670 */
[----:B------:R-:W4:Y:S11]  /*5260*/  @!P3 LDG.E.U16 R28, desc[UR54][R34.64+0x20] ;  /* 0x00002036221cb981 */ /* 0x000f36000c1e1500 */
[----:B------:R-:W-:Y:S01]  /*5270*/  @!UPT UIADD3 URZ, UPT, UPT, URZ, URZ, URZ ;  /* 0x000000fffffff290 */ /* 0x000fe2000fffe0ff */
[----:B------:R-:W5:Y:S01]  /*5280*/  @!P0 LDG.E.U16 R30, desc[UR54][R6.64+0x10] ;  /* 0x00001036061e8981 */ /* 0x000f62000c1e1500 */
[----:B----4-:R-:W-:Y:S02]  /*5290*/  @!P3 PRMT R138, R28, 0x5410, RZ ;  /* 0x000054101c8ab816 */ /* 0x010fe400000000ff */
[----:B------:R-:W-:Y:S01]  /*52a0*/  ISETP.GE.OR P3, PT, R27, UR38, P1 ;  /* 0x000000261b007c0c */ /* 0x000fe20008f66670 */
[----:B------:R-:W4:Y:S01]  /*52b0*/  @!P4 LDG.E.U16 R28, desc[UR54][R32.64+0x30] ;  /* 0x00003036201cc981 */ /* 0x000f22000c1e1500 */
[----:B---3--:R-:W-:Y:S02]  /*52c0*/  @!P2 PRMT R138, R138, 0x5410, R29 ;  /* 0x000054108a8aa816 */ /* 0x008fe4000000001d */
[----:B-----5:R-:W-:Y:S02]  /*52d0*/  @!P0 PRMT R153, R153, 0x5410, R30 ;  /* 0x0000541099998816 */ /* 0x020fe4000000001e */
[----:B------:R-:W-:Y:S11]  /*52e0*/  ISETP.GE.OR P0, PT, R24, UR37, P5 ;  /* 0x0000002518007c0c */ /* 0x000ff6000af06670 */
[----:B------:R-:W-:Y:S02]  /*52f0*/  @!UPT UIADD3 URZ, UPT, UPT, URZ, URZ, URZ ;  /* 0x000000fffffff290 */ /* 0x000fe4000fffe0ff */
[----:B------:R-:W3:Y:S01]  /*5300*/  @!P0 LDG.E.U16 R30, desc[UR54][R6.64+0x30] ;  /* 0x00003036061e8981 */ /* 0x000ee2000c1e1500 */
[----:B----4-:R-:W-:Y:S01]  /*5310*/  @!P4 PRMT R137, R28, 0x5410, RZ ;  /* 0x000054101c89c816 */ /* 0x010fe200000000ff */
[----:B------:R-:W-:Y:S05]  /*5320*/  VIADD R28, R88, 0x20 ;  /* 0x00000020581c7836 */ /* 0x000fea0000000000 */
[----:B------:R-:W-:Y:S04]  /*5330*/  ISETP.GE.OR P2, PT, R28, UR38, P1 ;  /* 0x000000261c007c0c */ /* 0x000fe80008f46670 */
[----:B------:R-:W-:Y:S02]  /*5340*/  ISETP.GE.OR P6, PT, R26, UR37, P2 ;  /* 0x000000251a007c0c */ /* 0x000fe400097c6670 */
[----:B------:R-:W-:Y:S02]  /*5350*/  ISETP.GE.OR P4, PT, R24, UR37, P2 ;  /* 0x0000002518007c0c */ /* 0x000fe40009786670 */
[----:B------:R-:W-:Y:S02]  /*5360*/  P2R R29, PR, RZ, 0x40 ;  /* 0x00000040ff1d7803 */ /* 0x000fe40000000000 */
[----:B---3--:R-:W-:Y:S02]  /*5370*/  @!P0 PRMT R137, R137, 0x5410, R30 ;  /* 0x0000541089898816 */ /* 0x008fe4000000001e */
[-C--:B------:R-:W-:Y:S05]  /*5380*/  IADD3 R32, P0, PT, R39, R2.reuse, RZ ;  /* 0x0000000227207210 */ /* 0x080fea0007f1e0ff */
[----:B------:R-:W-:Y:S01]  /*5390*/  IMAD.X R33, R31, 0x1, R3, P0 ;  /* 0x000000011f217824 */ /* 0x000fe200000e0603 */
[CC--:B------:R-:W-:Y:S05]  /*53a0*/  @!P6 IADD3 R42, P0, PT, R32.reuse, R39.reuse, RZ ;  /* 0x00000027202ae210 */ /* 0x0c0fea0007f1e0ff */
[--C-:B------:R-:W-:Y:S01]  /*53b0*/  @!P6 IMAD.X R43, R33, 0x1, R31.reuse, P0 ;  /* 0x00000001212be824 */ /* 0x100fe200000e061f */
[----:B------:R-:W-:Y:S04]  /*53c0*/  ISETP.GE.OR P6, PT, R25, UR37, P2 ;  /* 0x0000002519007c0c */ /* 0x000fe800097c6670 */
[----:B------:R-:W-:Y:S09]  /*53d0*/  P2R R36, PR, RZ, 0x40 ;  /* 0x00000040ff247803 */ /* 0x000ff20000000000 */
[CC--:B------:R-:W-:Y:S05]  /*53e0*/  @!P6 IADD3 R40, P0, PT, R32.reuse, R39.reuse, RZ ;  /* 0x000000272028e210 */ /* 0x0c0fea0007f1e0ff */
[C-C-:B------:R-:W-:Y:S01]  /*53f0*/  @!P6 IMAD.X R41, R33.reuse, 0x1, R31.reuse, P0 ;  /* 0x000000012129e824 */ /* 0x140fe200000e061f */
[----:B------:R-:W-:Y:S05]  /*5400*/  @!P4 IADD3 R38, P0, PT, R32, R39, RZ ;  /* 0x000000272026c210 */ /* 0x000fea0007f1e0ff */
[----:B------:R-:W-:Y:S01]  /*5410*/  @!P4 IMAD.X R39, R33, 0x1, R31, P0 ;  /* 0x000000012127c824 */ /* 0x000fe200000e061f */
[----:B------:R-:W-:Y:S01]  /*5420*/  ISETP.GE.OR P0, PT, R56, UR37, P3 ;  /* 0x0000002538007c0c */ /* 0x000fe20009f06670 */
[----:B------:R-:W-:Y:S03]  /*5430*/  IMAD.WIDE.U32 R30, R96, 0x30, RZ ;  /* 0x00000030601e7825 */ /* 0x000fe600078e00ff */
[----:B------:R-:W3:Y:S09]  /*5440*/  @!P4 LDG.E.U16 R38, desc[UR54][R38.64+0x30] ;  /* 0x000030362626c981 */ /* 0x000ef2000c1e1500 */
[----:B------:R-:W4:Y:S01]  /*5450*/  @!P0 LDG.E.U16 R27, desc[UR54][R32.64] ;  /* 0x00000036201b8981 */ /* 0x000f22000c1e1500 */
[----:B---3--:R-:W-:Y:S02]  /*5460*/  @!P4 PRMT R132, R38, 0x5410, RZ ;  /* 0x000054102684c816 */ /* 0x008fe400000000ff */
[----:B------:R-:W-:Y:S02]  /*5470*/  ISETP.GE.AND P4, PT, R88, UR38, PT ;  /* 0x0000002658007c0c */ /* 0x000fe4000bf86270 */
[----:B----4-:R-:W-:Y:S01]  /*5480*/  @!P0 PRMT R155, R27, 0x5410, RZ ;  /* 0x000054101b9b8816 */ /* 0x010fe200000000ff */
[----:B------:R-:W-:Y:S01]  /*5490*/  IMAD R27, R97, 0x30, RZ ;  /* 0x00000030611b7824 */ /* 0x000fe200078e02ff */
[----:B------:R-:W-:Y:S03]  /*54a0*/  ISETP.GE.OR P0, PT, R56, UR37, P2 ;  /* 0x0000002538007c0c */ /* 0x000fe60009706670 */
[----:B------:R-:W-:Y:S02]  /*54b0*/  IMAD.IADD R31, R31, 0x1, R27 ;  /* 0x000000011f1f7824 */ /* 0x000fe400078e021b */
[----:B------:R-:W-:Y:S05]  /*54c0*/  VIADD R27, R88, 0x18 ;  /* 0x00000018581b7836 */ /* 0x000fea0000000000 */
[----:B------:R-:W-:Y:S03]  /*54d0*/  ISETP.GE.OR P3, PT, R27, UR38, P1 ;  /* 0x000000261b007c0c */ /* 0x000fe60008f66670 */
[C---:B------:R-:W-:Y:S04]  /*54e0*/  @!P0 LEA R34, P2, R96.reuse, R2, 0x6 ;  /* 0x0000000260228211 */ /* 0x040fe800078430ff */
[-C--:B------:R-:W-:Y:S02]  /*54f0*/  @!P0 LEA.HI.X R35, R96, R3.reuse, R97, 0x6, P2 ;  /* 0x0000000360238211 */ /* 0x080fe400010f3461 */
[----:B------:R-:W-:Y:S11]  /*5500*/  ISETP.GE.OR P2, PT, R56, UR37, P5 ;  /* 0x0000002538007c0c */ /* 0x000ff6000af46670 */
[----:B------:R-:W-:Y:S02]  /*5510*/  @!UPT UIADD3 URZ, UPT, UPT, URZ, URZ, URZ ;  /* 0x000000fffffff290 */ /* 0x000fe4000fffe0ff */
[----:B------:R-:W3:Y:S02]  /*5520*/  @!P2 LDG.E.U16 R28, desc[UR54][R6.64] ;  /* 0x00000036061ca981 */ /* 0x000ee4000c1e1500 */
[----:B---3--:R-:W-:Y:S02]  /*5530*/  @!P2 PRMT R155, R155, 0x5410, R28 ;  /* 0x000054109b9ba816 */ /* 0x008fe4000000001c */
[----:B------:R-:W3:Y:S02]  /*5540*/  @!P0 LDG.E.U16 R28, desc[UR54][R34.64] ;  /* 0x00000036221c8981 */ /* 0x000ee4000c1e1500 */
[----:B---3--:R-:W-:Y:S02]  /*5550*/  @!P0 PRMT R150, R28, 0x5410, RZ ;  /* 0x000054101c968816 */ /* 0x008fe400000000ff */
[-C--:B------:R-:W-:Y:S05]  /*5560*/  IADD3 R44, P0, PT, R2, R30.reuse, RZ ;  /* 0x0000001e022c7210 */ /* 0x080fea0007f1e0ff */
[----:B------:R-:W-:Y:S01]  /*5570*/  IMAD.X R45, R31, 0x1, R3, P0 ;  /* 0x000000011f2d7824 */ /* 0x000fe200000e0603 */
        /* <DEDUP_REMOVED lines=33> */
[----:B------:R-:W-:Y:S01]  /*5790*/  VIADD R36, R88, 0x19 ;  /* 0x0000001958247836 */ /* 0x000fe20000000000 */
[----:B-----5:R-:W-:Y:S04]  /*57a0*/  @!P6 PRMT R134, R40, 0x5410, RZ ;  /* 0x000054102886e816 */ /* 0x020fe800000000ff */
[----:B------:R-:W-:Y:S02]  /*57b0*/  ISETP.GE.OR P3, PT, R36, UR38, P1 ;  /* 0x0000002624007c0c */ /* 0x000fe40008f66670 */
[----:B------:R-:W-:Y:S01]  /*57c0*/  ISETP.NE.AND P6, PT, R28, RZ, PT ;  /* 0x000000ff1c00720c */ /* 0x000fe20003fc5270 */
[----:B------:R-:W-:Y:S01]  /*57d0*/  VIADD R28, R88, 0x21 ;  /* 0x00000021581c7836 */ /* 0x000fe20000000000 */
[----:B------:R-:W-:Y:S11]  /*57e0*/  ISETP.GE.OR P2, PT, R56, UR37, P3 ;  /* 0x0000002538007c0c */ /* 0x000ff60009f46670 */
[----:B------:R0:W3:Y:S04]  /*57f0*/  @!P6 LDG.E.U16 R30, desc[UR54][R30.64+0x30] ;  /* 0x000030361e1ee981 */ /* 0x0000e8000c1e1500 */
[----:B------:R-:W4:Y:S01]  /*5800*/  @!P2 LDG.E.U16 R37, desc[UR54][R8.64] ;  /* 0x000000360825a981 */ /* 0x000f22000c1e1500 */
[----:B0-----:R-:W-:Y:S01]  /*5810*/  VIADD R31, R88, 0x31 ;  /* 0x00000031581f7836 */ /* 0x001fe20000000000 */
        /* <DEDUP_REMOVED lines=12> */
[----:B------:R-:W-:Y:S04]  /*58e0*/  IMAD R29, R97, 0x42, RZ ;  /* 0x00000042611d7824 */ /* 0x000fe800078e02ff */
[----:B------:R-:W-:Y:S06]  /*58f0*/  IMAD.IADD R11, R11, 0x1, R29 ;  /* 0x000000010b0b7824 */ /* 0x000fec00078e021d */
        /* <DEDUP_REMOVED lines=17> */
[----:B---3--:R-:W-:Y:S02]  /*5a10*/  @!P2 PRMT R134, R134, 0x5410, R29 ;  /* 0x000054108686a816 */ /* 0x008fe4000000001d */
[----:B------:R-:W-:Y:S02]  /*5a20*/  ISETP.GE.OR P2, PT, R24, UR37, P3 ;  /* 0x0000002518007c0c */ /* 0x000fe40009f46670 */
[----:B------:R-:W-:Y:S11]  /*5a30*/  ISETP.GE.OR P3, PT, R28, UR38, P1 ;  /* 0x000000261c007c0c */ /* 0x000ff60008f66670 */
[----:B------:R-:W3:Y:S02]  /*5a40*/  @!P2 LDG.E.U16 R29, desc[UR54][R10.64+0x30] ;  /* 0x000030360a1da981 */ /* 0x000ee4000c1e1500 */
[----:B---3--:R-:W-:Y:S01]  /*5a50*/  @!P2 PRMT R132, R132, 0x5410, R29 ;  /* 0x000054108484a816 */ /* 0x008fe2000000001d */
[----:B------:R-:W-:Y:S01]  /*5a60*/  IMAD R29, R97, 0x50, RZ ;  /* 0x00000050611d7824 */ /* 0x000fe200078e02ff */
[----:B------:R-:W-:Y:S03]  /*5a70*/  ISETP.GE.OR P2, PT, R56, UR37, P3 ;  /* 0x0000002538007c0c */ /* 0x000fe60009f46670 */
[----:B------:R-:W-:Y:S02]  /*5a80*/  IMAD.IADD R13, R13, 0x1, R29 ;  /* 0x000000010d0d7824 */ /* 0x000fe400078e021d */
[----:B------:R-:W-:Y:S04]  /*5a90*/  IMAD R29, R97, 0x52, RZ ;  /* 0x00000052611d7824 */ /* 0x000fe800078e02ff */
[----:B------:R-:W-:Y:S04]  /*5aa0*/  IMAD.IADD R15, R15, 0x1, R29 ;  /* 0x000000010f0f7824 */ /* 0x000fe800078e021d */
        /* <DEDUP_REMOVED lines=35> */
[----:B---3--:R-:W-:Y:S01]  /*5ce0*/  @!P0 PRMT R146, R27, 0x5410, RZ ;  /* 0x000054101b928816 */ /* 0x008fe200000000ff */
[----:B------:R-:W-:Y:S01]  /*5cf0*/  VIADD R27, R88, 0x1 ;  /* 0x00000001581b7836 */ /* 0x000fe20000000000 */
[----:B------:R-:W-:Y:S02]  /*5d00*/  ISETP.GE.OR P0, PT, R56, UR37, P4 ;  /* 0x0000002538007c0c */ /* 0x000fe4000a706670 */
[----:B----4-:R-:W-:Y:S02]  /*5d10*/  @!P2 PRMT R131, R131, 0x5410, R28 ;  /* 0x000054108383a816 */ /* 0x010fe4000000001c */
[----:B------:R-:W-:Y:S02]  /*5d20*/  ISETP.GE.OR P0, PT, R95, UR43, P0 ;  /* 0x0000002b5f007c0c */ /* 0x000fe40008706670 */
[----:B------:R-:W-:Y:S02]  /*5d30*/  ISETP.GE.OR P6, PT, R27, UR38, P1 ;  /* 0x000000261b007c0c */ /* 0x000fe40008fc6670 */
[----:B-----5:R-:W-:Y:S02]  /*5d40*/  @!P3 PRMT R130, R32, 0x5410, RZ ;  /* 0x000054102082b816 */ /* 0x020fe400000000ff */
[----:B------:R-:W-:Y:S02]  /*5d50*/  ISETP.GE.OR P3, PT, R56, UR37, P6 ;  /* 0x0000002538007c0c */ /* 0x000fe4000b766670 */
[C---:B------:R-:W-:Y:S04]  /*5d60*/  LEA R32, P2, R96.reuse, R2, 0x1 ;  /* 0x0000000260207211 */ /* 0x040fe800078408ff */
[----:B------:R-:W-:Y:S01]  /*5d70*/  LEA.HI.X R33, R96, R3, R97, 0x1, P2 ;  /* 0x0000000360217211 */ /* 0x000fe200010f0c61 */
[----:B------:R-:W3:Y:S06]  /*5d80*/  @!P0 LDG.E.U16 R28, desc[UR54][R2.64] ;  /* 0x00000036021c8981 */ /* 0x000eec000c1e1500 */
[----:B------:R-:W4:Y:S01]  /*5d90*/  @!P3 LDG.E.U16 R27, desc[UR54][R32.64] ;  /* 0x00000036201bb981 */ /* 0x000f22000c1e1500 */
[----:B---3--:R-:W-:Y:S02]  /*5da0*/  @!P0 PRMT R158, R28, 0x5410, RZ ;  /* 0x000054101c9e8816 */ /* 0x008fe400000000ff */
[----:B------:R-:W-:Y:S04]  /*5db0*/  ISETP.GE.OR P0, PT, R26, UR37, P4 ;  /* 0x000000251a007c0c */ /* 0x000fe8000a706670 */
[----:B------:R-:W-:Y:S02]  /*5dc0*/  ISETP.GE.OR P2, PT, R95, UR43, P0 ;  /* 0x0000002b5f007c0c */ /* 0x000fe40008746670 */
[----:B----4-:R-:W-:Y:S02]  /*5dd0*/  @!P3 PRMT R158, R158, 0x5410, R27 ;  /* 0x000054109e9eb816 */ /* 0x010fe4000000001b */
[----:B------:R-:W-:Y:S02]  /*5de0*/  ISETP.GE.OR P0, PT, R26, UR37, P6 ;  /* 0x000000251a007c0c */ /* 0x000fe4000b706670 */
[C---:B------:R-:W-:Y:S07]  /*5df0*/  ISETP.GE.OR P3, PT, R24.reuse, UR37, P6 ;  /* 0x0000002518007c0c */ /* 0x040fee000b766670 */
[----:B------:R-:W3:Y:S04]  /*5e00*/  @!P2 LDG.E.U16 R27, desc[UR54][R2.64+0x10] ;  /* 0x00001036021ba981 */ /* 0x000ee8000c1e1500 */
[----:B------:R-:W4:Y:S01]  /*5e10*/  @!P0 LDG.E.U16 R28, desc[UR54][R32.64+0x10] ;  /* 0x00001036201c8981 */ /* 0x000f22000c1e1500 */
[----:B---3--:R-:W-:Y:S02]  /*5e20*/  @!P2 PRMT R157, R27, 0x5410, RZ ;  /* 0x000054101b9da816 */ /* 0x008fe400000000ff */
[----:B------:R-:W-:Y:S02]  /*5e30*/  ISETP.GE.OR P2, PT, R25, UR37, P4 ;  /* 0x0000002519007c0c */ /* 0x000fe4000a746670 */
[----:B------:R-:W-:Y:S02]  /*5e40*/  ISETP.GE.OR P4, PT, R24, UR37, P4 ;  /* 0x0000002518007c0c */ /* 0x000fe4000a786670 */
[----:B------:R-:W-:Y:S02]  /*5e50*/  ISETP.GE.OR P5, PT, R95, UR43, P2 ;  /* 0x0000002b5f007c0c */ /* 0x000fe400097a6670 */
        /* <DEDUP_REMOVED lines=11> */
[----:B-----5:R-:W-:Y:S01]  /*5f10*/  @!P2 PRMT R142, R142, 0x5410, R29 ;  /* 0x000054108e8ea816 */ /* 0x020fe2000000001d */
[----:B------:R-:W-:Y:S01]  /*5f20*/  VIADD R29, R88, 0x38 ;  /* 0x00000038581d7836 */ /* 0x000fe20000000000 */
        /* <DEDUP_REMOVED lines=19> */
[----:B------:R-:W-:Y:S02]  /*6060*/  ISETP.GE.OR P3, PT, R56, UR37, P2 ;  /* 0x0000002538007c0c */ /* 0x000fe40009766670 */
[----:B------:R-:W-:Y:S02]  /*6070*/  ISETP.GE.OR P4, PT, R26, UR37, P2 ;  /* 0x000000251a007c0c */ /* 0x000fe40009786670 */
[----:B-----5:R-:W-:Y:S02]  /*6080*/  @!P0 PRMT R127, R127, 0x5410, R28 ;  /* 0x000054107f7f8816 */ /* 0x020fe4000000001c */
[----:B------:R-:W-:Y:S03]  /*6090*/  ISETP.GE.OR P0, PT, R30, UR38, P1 ;  /* 0x000000261e007c0c */ /* 0x000fe60008f06670 */
[----:B------:R-:W2:Y:S01]  /*60a0*/  @!P5 LDG.E.U16 R27, desc[UR54][R20.64+0x20] ;  /* 0x00002036141bd981 */ /* 0x000ea2000c1e1500 */
[----:B------:R-:W-:Y:S02]  /*60b0*/  ISETP.GE.OR P6, PT, R26, UR37, P0 ;  /* 0x000000251a007c0c */ /* 0x000fe400087c6670 */
[----:B------:R-:W-:Y:S01]  /*60c0*/  ISETP.GE.OR P1, PT, R56, UR37, P0 ;  /* 0x0000002538007c0c */ /* 0x000fe20008726670 */
[----:B------:R-:W3:Y:S04]  /*60d0*/  @!P3 LDG.E.U16 R29, desc[UR54][R20.64] ;  /* 0x00000036141db981 */ /* 0x000ee8000c1e1500 */
[----:B------:R-:W4:Y:S01]  /*60e0*/  @!P4 LDG.E.U16 R28, desc[UR54][R20.64+0x10] ;  /* 0x00001036141cc981 */ /* 0x000f22000c1e1500 */
[----:B--2---:R-:W-:Y:S01]  /*60f0*/  @!P5 PRMT R129, R27, 0x5410, RZ ;  /* 0x000054101b81d816 */ /* 0x004fe200000000ff */
[----:B------:R-:W-:Y:S01]  /*6100*/  IMAD R27, R97, 0x72, RZ ;  /* 0x00000072611b7824 */ /* 0x000fe200078e02ff */
[----:B---3--:R-:W-:Y:S03]  /*6110*/  @!P3 PRMT R145, R29, 0x5410, RZ ;  /* 0x000054101d91b816 */ /* 0x008fe600000000ff */
[----:B------:R-:W-:Y:S01]  /*6120*/  IMAD.IADD R3, R3, 0x1, R27 ;  /* 0x0000000103037824 */ /* 0x000fe200078e021b */
[C---:B------:R-:W-:Y:S02]  /*6130*/  ISETP.GE.OR P3, PT, R24.reuse, UR37, P2 ;  /* 0x0000002518007c0c */ /* 0x040fe40009766670 */
[----:B------:R-:W-:Y:S02]  /*6140*/  ISETP.GE.OR P2, PT, R25, UR37, P0 ;  /* 0x0000002519007c0c */ /* 0x000fe40008746670 */
[----:B------:R-:W2:Y:S01]  /*6150*/  @!P1 LDG.E.U16 R30, desc[UR54][R2.64] ;  /* 0x00000036021e9981 */ /* 0x000ea2000c1e1500 */
[----:B------:R-:W-:Y:S02]  /*6160*/  ISETP.GE.OR P0, PT, R24, UR37, P0 ;  /* 0x0000002518007c0c */ /* 0x000fe40008706670 */
[----:B----4-:R-:W-:Y:S02]  /*6170*/  @!P4 PRMT R143, R28, 0x5410, RZ ;  /* 0x000054101c8fc816 */ /* 0x010fe400000000ff */
[----:B------:R-:W3:Y:S04]  /*6180*/  @!P6 LDG.E.U16 R28, desc[UR54][R2.64+0x10] ;  /* 0x00001036021ce981 */ /* 0x000ee8000c1e1500 */
        /* <DEDUP_REMOVED lines=8> */
.L_x_1554:
        /* <DEDUP_REMOVED lines=20> */
.L_x_1555:
        /* <DEDUP_REMOVED lines=23> */
.L_x_1556:
        /* <DEDUP_REMOVED lines=15> */
[----:B------:R-:W-:Y:S01]  /*65b0*/  IMAD.WIDE.U32 R208, R170, 0x12, RZ ;  /* 0x00000012aad07825 */ /* 0x000fe200078e00ff */
[----:B------:R-:W-:Y:S01]  /*65c0*/  IADD3 R202, PT, PT, R225, R179, RZ ;  /* 0x000000b3e1ca7210 */ /* 0x000fe20007ffe0ff */
[----:B------:R-:W-:Y:S02]  /*65d0*/  BSSY.RECONVERGENT B0, `(.L_x_1557) ;  /* 0x0000081000007945 */ /* 0x000fe40003800200 */
[----:B------:R-:W-:Y:S01]  /*65e0*/  FMUL R24, R93, R24 ;  /* 0x000000185d187220 */ /* 0x000fe20000400000 */
[----:B------:R-:W-:Y:S01]  /*65f0*/  HADD2.F32 R65, -RZ, R153.H1_H1 ;  /* 0x30000099ff417230 */ /* 0x000fe20000004100 */
[----:B------:R-:W-:Y:S01]  /*6600*/  IADD3.X R178, PT, PT, R202, R197, RZ, P1, !PT ;  /* 0x000000c5cab27210 */ /* 0x000fe20000ffe4ff */
[----:B------:R-:W-:Y:S02]  /*6610*/  HADD2.F32 R66, -RZ, R152.H1_H1 ;  /* 0x30000098ff427230 */ /* 0x000fe40000004100 */
[----:B------:R-:W-:Y:S01]  /*6620*/  FFMA R24, R99, R63, R24 ;  /* 0x0000003f63187223 */ /* 0x000fe20000000018 */
[----:B------:R-:W-:Y:S02]  /*6630*/  HADD2.F32 R63, -RZ, R157.H0_H0 ;  /* 0x2000009dff3f7230 */ /* 0x000fe40000004100 */
[----:B------:R-:W-:Y:S01]  /*6640*/  FMUL R25, R93, R25 ;  /* 0x000000195d197220 */ /* 0x000fe20000400000 */
[--C-:B------:R-:W-:Y:S01]  /*6650*/  HADD2.F32 R67, -RZ, R151.reuse.H0_H0 ;  /* 0x20000097ff437230 */ /* 0x100fe20000004100 */
[C---:B------:R-:W-:Y:S01]  /*6660*/  SHF.L.U32 R186, R170.reuse, 0x1, RZ ;  /* 0x00000001aaba7819 */ /* 0x040fe200000006ff */
[----:B------:R-:W-:Y:S02]  /*6670*/  HADD2.F32 R68, -RZ, R151.H1_H1 ;  /* 0x30000097ff447230 */ /* 0x000fe40000004100 */
[----:B------:R-:W-:Y:S01]  /*6680*/  FFMA R25, R99, R64, R25 ;  /* 0x0000004063197223 */ /* 0x000fe20000000019 */
[----:B------:R-:W-:Y:S02]  /*6690*/  HADD2.F32 R64, -RZ, R157.H1_H1 ;  /* 0x3000009dff407230 */ /* 0x000fe40000004100 */
[C---:B------:R-:W-:Y:S01]  /*66a0*/  FMUL R26, R93.reuse, R26 ;  /* 0x0000001a5d1a7220 */ /* 0x040fe20000400000 */
[--C-:B------:R-:W-:Y:S02]  /*66b0*/  HADD2.F32 R69, -RZ, R150.reuse.H0_H0 ;  /* 0x20000096ff457230 */ /* 0x100fe40000004100 */
[----:B------:R-:W-:Y:S01]  /*66c0*/  FMUL R27, R93, R27 ;  /* 0x0000001b5d1b7220 */ /* 0x000fe20000400000 */
[----:B------:R-:W-:Y:S01]  /*66d0*/  HADD2.F32 R70, -RZ, R150.H1_H1 ;  /* 0x30000096ff467230 */ /* 0x000fe20000004100 */
[----:B------:R-:W-:Y:S01]  /*66e0*/  F2FP.F16.F32.PACK_AB R179, R25, R24 ;  /* 0x0000001819b3723e */ /* 0x000fe200000000ff */
[--C-:B------:R-:W-:Y:S02]  /*66f0*/  HADD2.F32 R71, -RZ, R149.reuse.H0_H0 ;  /* 0x20000095ff477230 */ /* 0x100fe40000004100 */
[C---:B------:R-:W-:Y:S01]  /*6700*/  FFMA R26, R99.reuse, R63, R26 ;  /* 0x0000003f631a7223 */ /* 0x040fe2000000001a */
[--C-:B------:R-:W-:Y:S02]  /*6710*/  HADD2.F32 R63, -RZ, R156.reuse.H0_H0 ;  /* 0x2000009cff3f7230 */ /* 0x100fe40000004100 */
[----:B------:R-:W-:Y:S01]  /*6720*/  FFMA R27, R99, R64, R27 ;  /* 0x00000040631b7223 */ /* 0x000fe2000000001b */
[----:B------:R-:W-:Y:S01]  /*6730*/  HADD2.F32 R64, -RZ, R156.H1_H1 ;  /* 0x3000009cff407230 */ /* 0x000fe20000004100 */
[----:B------:R-:W-:Y:S01]  /*6740*/  PRMT R180, R179, 0x7632, R180 ;  /* 0x00007632b3b47816 */ /* 0x000fe200000000b4 */
[----:B------:R-:W-:Y:S02]  /*6750*/  HADD2.F32 R72, -RZ, R149.H1_H1 ;  /* 0x30000095ff487230 */ /* 0x000fe40000004100 */
[C---:B------:R-:W-:Y:S01]  /*6760*/  FFMA R3, R99.reuse, R63, R28 ;  /* 0x0000003f63037223 */ /* 0x040fe2000000001c */
[--C-:B------:R-:W-:Y:S02]  /*6770*/  HADD2.F32 R63, -RZ, R154.reuse.H0_H0 ;  /* 0x2000009aff3f7230 */ /* 0x100fe40000004100 */
[----:B------:R-:W-:Y:S01]  /*6780*/  FFMA R60, R99, R64, R29 ;  /* 0x00000040633c7223 */ /* 0x000fe2000000001d */
[----:B------:R-:W-:Y:S01]  /*6790*/  HADD2.F32 R64, -RZ, R154.H1_H1 ;  /* 0x3000009aff407230 */ /* 0x000fe20000004100 */
[----:B------:R-:W-:Y:S01]  /*67a0*/  SHF.L.U64.HI R185, R170, 0x1, R171 ;  /* 0x00000001aab97819 */ /* 0x000fe200000102ab */
[--C-:B------:R-:W-:Y:S02]  /*67b0*/  HADD2.F32 R73, -RZ, R148.reuse.H0_H0 ;  /* 0x20000094ff497230 */ /* 0x100fe40000004100 */
[C---:B------:R-:W-:Y:S01]  /*67c0*/  FMUL R30, R93.reuse, R30 ;  /* 0x0000001e5d1e7220 */ /* 0x040fe20000400000 */
[----:B------:R-:W-:Y:S02]  /*67d0*/  HADD2.F32 R74, -RZ, R148.H1_H1 ;  /* 0x30000094ff4a7230 */ /* 0x000fe40000004100 */
[----:B------:R-:W-:Y:S01]  /*67e0*/  FMUL R31, R93, R31 ;  /* 0x0000001f5d1f7220 */ /* 0x000fe20000400000 */
[--C-:B------:R-:W-:Y:S01]  /*67f0*/  HADD2.F32 R75, -RZ, R147.reuse.H0_H0 ;  /* 0x20000093ff4b7230 */ /* 0x100fe20000004100 */
[----:B------:R-:W-:Y:S01]  /*6800*/  ISETP.GE.AND P4, PT, R88, UR38, PT ;  /* 0x0000002658007c0c */ /* 0x000fe2000bf86270 */
[----:B------:R-:W-:Y:S02]  /*6810*/  HADD2.F32 R76, -RZ, R147.H1_H1 ;  /* 0x30000093ff4c7230 */ /* 0x000fe40000004100 */
[C---:B------:R-:W-:Y:S01]  /*6820*/  FFMA R30, R99.reuse, R63, R30 ;  /* 0x0000003f631e7223 */ /* 0x040fe2000000001e */
[--C-:B------:R-:W-:Y:S01]  /*6830*/  HADD2.F32 R63, -RZ, R155.reuse.H0_H0 ;  /* 0x2000009bff3f7230 */ /* 0x100fe20000004100 */
[----:B------:R-:W-:Y:S01]  /*6840*/  ISETP.GE.OR P0, PT, R56, UR37, P4 ;  /* 0x0000002538007c0c */ /* 0x000fe2000a706670 */
[--C-:B------:R-:W-:Y:S02]  /*6850*/  HADD2.F32 R77, -RZ, R146.reuse.H0_H0 ;  /* 0x20000092ff4d7230 */ /* 0x100fe40000004100 */
[----:B------:R-:W-:Y:S01]  /*6860*/  FFMA R31, R99, R64, R31 ;  /* 0x00000040631f7223 */ /* 0x000fe2000000001f */
[----:B------:R-:W-:Y:S01]  /*6870*/  HADD2.F32 R64, -RZ, R155.H1_H1 ;  /* 0x3000009bff407230 */ /* 0x000fe20000004100 */
[----:B------:R-:W-:Y:S01]  /*6880*/  ISETP.GE.OR P2, PT, R95, UR43, P0 ;  /* 0x0000002b5f007c0c */ /* 0x000fe20008746670 */
[----:B------:R-:W-:Y:S01]  /*6890*/  HADD2.F32 R78, -RZ, R146.H1_H1 ;  /* 0x30000092ff4e7230 */ /* 0x000fe20000004100 */
[----:B------:R-:W-:Y:S01]  /*68a0*/  LEA R228, P0, R181, R168, 0x1 ;  /* 0x000000a8b5e47211 */ /* 0x000fe200078008ff */
[--C-:B------:R-:W-:Y:S02]  /*68b0*/  HADD2.F32 R79, -RZ, R144.reuse.H0_H0 ;  /* 0x20000090ff4f7230 */ /* 0x100fe40000004100 */
[----:B------:R-:W-:Y:S01]  /*68c0*/  FFMA R61, R99, R63, R32 ;  /* 0x0000003f633d7223 */ /* 0x000fe20000000020 */
[----:B------:R-:W-:Y:S01]  /*68d0*/  HADD2.F32 R63, -RZ, R153.H0_H0 ;  /* 0x20000099ff3f7230 */ /* 0x000fe20000004100 */
[----:B------:R-:W-:Y:S01]  /*68e0*/  LEA.HI.X R229, R181, R169, R178, 0x1, P0 ;  /* 0x000000a9b5e57211 */ /* 0x000fe200000f0cb2 */
[----:B------:R-:W-:Y:S01]  /*68f0*/  HADD2.F32 R80, -RZ, R144.H1_H1 ;  /* 0x30000090ff507230 */ /* 0x000fe20000004100 */
[----:B------:R-:W-:Y:S01]  /*6900*/  IADD3 R178, PT, PT, R88, 0x1, RZ ;  /* 0x0000000158b27810 */ /* 0x000fe20007ffe0ff */
[--C-:B------:R-:W-:Y:S01]  /*6910*/  HADD2.F32 R81, -RZ, R145.reuse.H0_H0 ;  /* 0x20000091ff517230 */ /* 0x100fe20000004100 */
[----:B------:R-:W-:Y:S01]  /*6920*/  ISETP.GE.AND P1, PT, R95, UR43, PT ;  /* 0x0000002b5f007c0c */ /* 0x000fe2000bf26270 */
[----:B------:R-:W-:Y:S01]  /*6930*/  HADD2.F32 R82, -RZ, R145.H1_H1 ;  /* 0x30000091ff527230 */ /* 0x000fe20000004100 */
[----:B------:R-:W-:Y:S01]  /*6940*/  IADD3 R181, PT, PT, R56, 0x8, RZ ;  /* 0x0000000838b57810 */ /* 0x000fe20007ffe0ff */
[--C-:B------:R-:W-:Y:S01]  /*6950*/  HADD2.F32 R83, -RZ, R143.reuse.H0_H0 ;  /* 0x2000008fff537230 */ /* 0x100fe20000004100 */
[----:B------:R-:W-:Y:S01]  /*6960*/  ISETP.GE.OR P6, PT, R178, UR38, P1 ;  /* 0x00000026b2007c0c */ /* 0x000fe20008fc6670 */
[----:B------:R-:W-:Y:S01]  /*6970*/  HADD2.F32 R84, -RZ, R143.H1_H1 ;  /* 0x3000008fff547230 */ /* 0x000fe20000004100 */
[----:B------:R-:W-:Y:S01]  /*6980*/  ISETP.GE.OR P0, PT, R181, UR37, P4 ;  /* 0x00000025b5007c0c */ /* 0x000fe2000a706670 */
[--C-:B------:R-:W-:Y:S01]  /*6990*/  HADD2.F32 R85, -RZ, R142.reuse.H0_H0 ;  /* 0x2000008eff557230 */ /* 0x100fe20000004100 */
[----:B------:R-:W-:Y:S01]  /*69a0*/  ISETP.GE.OR P3, PT, R56, UR37, P6 ;  /* 0x0000002538007c0c */ /* 0x000fe2000b766670 */
[----:B------:R-:W-:Y:S01]  /*69b0*/  HADD2.F32 R86, -RZ, R142.H1_H1 ;  /* 0x3000008eff567230 */ /* 0x000fe20000004100 */
[----:B------:R0:W-:Y:S01]  /*69c0*/  @!P2 STG.E.U16 desc[UR54][R228.64], R179 ;  /* 0x000000b3e400a986 */ /* 0x0001e2000c101536 */
[--C-:B------:R-:W-:Y:S01]  /*69d0*/  HADD2.F32 R87, -RZ, R141.reuse.H0_H0 ;  /* 0x2000008dff577230 */ /* 0x100fe20000004100 */
[----:B------:R-:W-:Y:S01]  /*69e0*/  ISETP.GE.OR P2, PT, R95, UR43, P0 ;  /* 0x0000002b5f007c0c */ /* 0x000fe20008746670 */
[----:B------:R-:W-:Y:S01]  /*69f0*/  HADD2.F32 R94, -RZ, R141.H1_H1 ;  /* 0x3000008dff5e7230 */ /* 0x000fe20000004100 */
[----:B------:R-:W-:Y:S01]  /*6a00*/  IADD3 R226, P0, PT, R186, R228, RZ ;  /* 0x000000e4bae27210 */ /* 0x000fe20007f1e0ff */
[--C-:B------:R-:W-:Y:S01]  /*6a10*/  HADD2.F32 R98, -RZ, R140.reuse.H0_H0 ;  /* 0x2000008cff627230 */ /* 0x100fe20000004100 */
[----:B------:R-:W-:Y:S01]  /*6a20*/  F2FP.F16.F32.PACK_AB R178, R27, R26 ;  /* 0x0000001a1bb2723e */ /* 0x000fe200000000ff */
[----:B------:R-:W-:Y:S01]  /*6a30*/  HADD2.F32 R100, -RZ, R140.H1_H1 ;  /* 0x3000008cff647230 */ /* 0x000fe20000004100 */
[----:B------:R-:W-:Y:S01]  /*6a40*/  IADD3.X R227, PT, PT, R185, R229, RZ, P0, !PT ;  /* 0x000000e5b9e37210 */ /* 0x000fe200007fe4ff */
[--C-:B------:R-:W-:Y:S01]  /*6a50*/  HADD2.F32 R101, -RZ, R139.reuse.H0_H0 ;  /* 0x2000008bff657230 */ /* 0x100fe20000004100 */
[----:B------:R-:W-:Y:S01]  /*6a60*/  ISETP.GE.OR P0, PT, R181, UR37, P6 ;  /* 0x00000025b5007c0c */ /* 0x000fe2000b706670 */
[----:B------:R-:W-:Y:S02]  /*6a70*/  HADD2.F32 R102, -RZ, R139.H1_H1 ;  /* 0x3000008bff667230 */ /* 0x000fe40000004100 */
[----:B------:R-:W-:Y:S01]  /*6a80*/  FFMA R62, R99, R64, R33 ;  /* 0x00000040633e7223 */ /* 0x000fe20000000021 */
[----:B------:R-:W-:Y:S01]  /*6a90*/  HADD2.F32 R64, -RZ, R152.H0_H0 ;  /* 0x20000098ff407230 */ /* 0x000fe20000004100 */
[----:B------:R-:W-:Y:S01]  /*6aa0*/  @!P3 STG.E.U16 desc[UR54][R226.64], R180 ;  /* 0x000000b4e200b986 */ /* 0x000fe2000c101536 */
[--C-:B------:R-:W-:Y:S01]  /*6ab0*/  HADD2.F32 R103, -RZ, R138.reuse.H0_H0 ;  /* 0x2000008aff677230 */ /* 0x100fe20000004100 */
[----:B------:R-:W-:Y:S01]  /*6ac0*/  ISETP.GE.AND P3, PT, R56, UR37, PT ;  /* 0x0000002538007c0c */ /* 0x000fe2000bf66270 */
[----:B------:R-:W-:Y:S01]  /*6ad0*/  HADD2.F32 R104, -RZ, R138.H1_H1 ;  /* 0x3000008aff687230 */ /* 0x000fe20000004100 */
[----:B------:R1:W-:Y:S01]  /*6ae0*/  @!P2 STG.E.U16 desc[UR54][R228.64+0x10], R178 ;  /* 0x000010b2e400a986 */ /* 0x0003e2000c101536 */
[--C-:B------:R-:W-:Y:S01]  /*6af0*/  HADD2.F32 R105, -RZ, R137.reuse.H0_H0 ;  /* 0x20000089ff697230 */ /* 0x100fe20000004100 */
[C---:B------:R-:W-:Y:S01]  /*6b00*/  SHF.L.U32 R193, R170.reuse, 0x4, RZ ;  /* 0x00000004aac17819 */ /* 0x040fe200000006ff */
[----:B------:R-:W-:Y:S01]  /*6b10*/  HADD2.F32 R106, -RZ, R137.H1_H1 ;  /* 0x30000089ff6a7230 */ /* 0x000fe20000004100 */
[----:B------:R-:W-:Y:S01]  /*6b20*/  SHF.L.U64.HI R191, R170, 0x4, R171 ;  /* 0x00000004aabf7819 */ /* 0x000fe200000102ab */
[--C-:B------:R-:W-:Y:S01]  /*6b30*/  HADD2.F32 R107, -RZ, R136.reuse.H0_H0 ;  /* 0x20000088ff6b7230 */ /* 0x100fe20000004100 */
[----:B------:R-:W-:Y:S01]  /*6b40*/  IADD3 R183, PT, PT, R183, R209, RZ ;  /* 0x000000d1b7b77210 */ /* 0x000fe20007ffe0ff */
[----:B------:R-:W-:Y:S01]  /*6b50*/  HADD2.F32 R108, -RZ, R136.H1_H1 ;  /* 0x30000088ff6c7230 */ /* 0x000fe20000004100 */
[----:B------:R-:W-:Y:S01]  /*6b60*/  ISETP.GE.AND P5, PT, R181, UR37, PT ;  /* 0x00000025b5007c0c */ /* 0x000fe2000bfa6270 */
[--C-:B------:R-:W-:Y:S01]  /*6b70*/  HADD2.F32 R109, -RZ, R135.reuse.H0_H0 ;  /* 0x20000087ff6d7230 */ /* 0x100fe20000004100 */
[----:B0-----:R-:W-:Y:S01]  /*6b80*/  PRMT R179, R178, 0x7632, R179 ;  /* 0x00007632b2b37816 */ /* 0x001fe200000000b3 */
[----:B------:R-:W-:Y:S02]  /*6b90*/  HADD2.F32 R110, -RZ, R135.H1_H1 ;  /* 0x30000087ff6e7230 */ /* 0x000fe40000004100 */
[--C-:B------:R-:W-:Y:S02]  /*6ba0*/  HADD2.F32 R111, -RZ, R134.reuse.H0_H0 ;  /* 0x20000086ff6f7230 */ /* 0x100fe40000004100 */
[----:B------:R-:W-:Y:S01]  /*6bb0*/  HADD2.F32 R112, -RZ, R134.H1_H1 ;  /* 0x30000086ff707230 */ /* 0x000fe20000004100 */
[----:B------:R0:W-:Y:S01]  /*6bc0*/  @!P0 STG.E.U16 desc[UR54][R226.64+0x10], R179 ;  /* 0x000010b3e2008986 */ /* 0x0001e2000c101536 */
[--C-:B------:R-:W-:Y:S01]  /*6bd0*/  HADD2.F32 R113, -RZ, R132.reuse.H0_H0 ;  /* 0x20000084ff717230 */ /* 0x100fe20000004100 */
[----:B------:R-:W-:Y:S01]  /*6be0*/  IADD3 R232, P0, PT, R193, R228, RZ ;  /* 0x000000e4c1e87210 */ /* 0x000fe20007f1e0ff */
[----:B------:R-:W-:Y:S02]  /*6bf0*/  HADD2.F32 R114, -RZ, R132.H1_H1 ;  /* 0x30000084ff727230 */ /* 0x000fe40000004100 */
[--C-:B------:R-:W-:Y:S01]  /*6c00*/  HADD2.F32 R115, -RZ, R133.reuse.H0_H0 ;  /* 0x20000085ff737230 */ /* 0x100fe20000004100 */
[-C--:B------:R-:W-:Y:S01]  /*6c10*/  IADD3.X R233, PT, PT, R191, R229.reuse, RZ, P0, !PT ;  /* 0x000000e5bfe97210 */ /* 0x080fe200007fe4ff */
[----:B------:R-:W-:Y:S01]  /*6c20*/  HADD2.F32 R116, -RZ, R133.H1_H1 ;  /* 0x30000085ff747230 */ /* 0x000fe20000004100 */
[----:B------:R-:W-:Y:S01]  /*6c30*/  IADD3 R230, P0, PT, R228, R208, RZ ;  /* 0x000000d0e4e67210 */ /* 0x000fe20007f1e0ff */
[--C-:B------:R-:W-:Y:S02]  /*6c40*/  HADD2.F32 R117, -RZ, R131.reuse.H0_H0 ;  /* 0x20000083ff757230 */ /* 0x100fe40000004100 */
[----:B------:R-:W-:Y:S01]  /*6c50*/  HADD2.F32 R118, -RZ, R131.H1_H1 ;  /* 0x30000083ff767230 */ /* 0x000fe20000004100 */
[----:B-1----:R-:W-:Y:S01]  /*6c60*/  F2FP.F16.F32.PACK_AB R178, R31, R30 ;  /* 0x0000001e1fb2723e */ /* 0x002fe200000000ff */
[--C-:B------:R-:W-:Y:S01]  /*6c70*/  HADD2.F32 R119, -RZ, R130.reuse.H0_H0 ;  /* 0x20000082ff777230 */ /* 0x100fe20000004100 */
[----:B------:R-:W1:Y:S01]  /*6c80*/  LDTM.16dp256bit.x8 R4, tmem[UR4+0x100000] ;  /* 0x10000004000479ee */ /* 0x000e6200081a0000 */
[----:B------:R-:W-:Y:S01]  /*6c90*/  HADD2.F32 R120, -RZ, R130.H1_H1 ;  /* 0x30000082ff787230 */ /* 0x000fe20000004100 */
[----:B------:R-:W-:Y:S01]  /*6ca0*/  IADD3.X R231, PT, PT, R183, R229, RZ, P0, !PT ;  /* 0x000000e5b7e77210 */ /* 0x000fe200007fe4ff */
        /* <DEDUP_REMOVED lines=19> */
.L_x_1558:
[----:B------:R-:W-:Y:S05]  /*6de0*/  BSYNC.RECONVERGENT B0 ;  /* 0x0000000000007941 */ /* 0x000fea0003800200 */
.L_x_1557:
        /* <DEDUP_REMOVED lines=14> */
.L_x_1560:
[----:B------:R-:W-:Y:S05]  /*6ed0*/  BSYNC.RECONVERGENT B0 ;  /* 0x0000000000007941 */ /* 0x000fea0003800200 */
.L_x_1559:
        /* <DEDUP_REMOVED lines=22> */
.L_x_1562:
[----:B------:R-:W-:Y:S05]  /*7040*/  BSYNC.RECONVERGENT B0 ;  /* 0x0000000000007941 */ /* 0x000fea0003800200 */
.L_x_1561:
[----:B0-----:R-:W-:Y:S01]  /*7050*/  IMAD R3, R171, 0x22, RZ ;  /* 0x00000022ab037824 */ /* 0x001fe200078e02ff */
[----:B------:R-:W-:Y:S01]  /*7060*/  BSSY.RECONVERGENT B0, `(.L_x_1563) ;  /* 0x0000027000007945 */ /* 0x000fe20003800200 */
[----:B------:R-:W-:Y:S04]  /*7070*/  IMAD.WIDE.U32 R200, R170, 0x22, RZ ;  /* 0x00000022aac87825 */ /* 0x000fe800078e00ff */
[C---:B------:R-:W-:Y:S01]  /*7080*/  FMUL R39, R93.reuse, R39 ;  /* 0x000000275d277220 */ /* 0x040fe20000400000 */
[C---:B------:R-:W-:Y:S01]  /*7090*/  FMUL R40, R93.reuse, R40 ;  /* 0x000000285d287220 */ /* 0x040fe20000400000 */
[----:B------:R-:W-:Y:S01]  /*70a0*/  FMUL R41, R93, R41 ;  /* 0x000000295d297220 */ /* 0x000fe20000400000 */
[----:B------:R-:W-:Y:S01]  /*70b0*/  IADD3 R192, PT, PT, R3, R201, RZ ;  /* 0x000000c903c07210 */ /* 0x000fe20007ffe0ff */
[C---:B------:R-:W-:Y:S01]  /*70c0*/  FMUL R42, R93.reuse, R42 ;  /* 0x0000002a5d2a7220 */ /* 0x040fe20000400000 */
[----:B------:R-:W-:Y:S01]  /*70d0*/  IADD3 R62, P0, PT, R228, R200, RZ ;  /* 0x000000c8e43e7210 */ /* 0x000fe20007f1e0ff */
[C---:B------:R-:W-:Y:S01]  /*70e0*/  FMUL R43, R93.reuse, R43 ;  /* 0x0000002b5d2b7220 */ /* 0x040fe20000400000 */
[C---:B------:R-:W-:Y:S01]  /*70f0*/  FMUL R44, R93.reuse, R44 ;  /* 0x0000002c5d2c7220 */ /* 0x040fe20000400000 */
[C---:B------:R-:W-:Y:S01]  /*7100*/  FMUL R45, R93.reuse, R45 ;  /* 0x0000002d5d2d7220 */ /* 0x040fe20000400000 */
[----:B------:R-:W-:Y:S01]  /*7110*/  IADD3.X R63, PT, PT, R192, R229, RZ, P0, !PT ;  /* 0x000000e5c03f7210 */ /* 0x000fe200007fe4ff */
[----:B------:R-:W-:Y:S01]  /*7120*/  FMUL R46, R93, R46 ;  /* 0x0000002e5d2e7220 */ /* 0x000fe20000400000 */
        /* <DEDUP_REMOVED lines=9> */
[----:B------:R-:W-:Y:S01]  /*71c0*/  FMUL R53, R93, R53 ;  /* 0x000000355d357220 */ /* 0x000fe20000400000 */
        /* <DEDUP_REMOVED lines=16> */
.L_x_1564:
[----:B------:R-:W-:Y:S05]  /*72d0*/  BSYNC.RECONVERGENT B0 ;  /* 0x0000000000007941 */ /* 0x000fea0003800200 */
.L_x_1563:
[----:B------:R-:W-:Y:S01]  /*72e0*/  IADD3 R180, PT, PT, R189, R61, RZ ;  /* 0x0000003dbdb47210 */ /* 0x000fe20007ffe0ff */
[----:B------:R-:W-:Y:S01]  /*72f0*/  IMAD R37, R171, 0x32, RZ ;  /* 0x00000032ab257824 */ /* 0x000fe200078e02ff */
[----:B0-----:R-:W-:Y:S01]  /*7300*/  IADD3 R60, P0, PT, R228, R188, RZ ;  /* 0x000000bce43c7210 */ /* 0x001fe20007f1e0ff */
[----:B------:R-:W-:Y:S04]  /*7310*/  IMAD.WIDE.U32 R210, R170, 0x32, RZ ;  /* 0x00000032aad27825 */ /* 0x000fe800078e00ff */
[C---:B------:R-:W-:Y:S01]  /*7320*/  FFMA R39, R99.reuse, R68, R39 ;  /* 0x0000004463277223 */ /* 0x040fe20000000027 */
        /* <DEDUP_REMOVED lines=21> */
.L_x_1566:
[----:B------:R-:W-:Y:S05]  /*7480*/  BSYNC.RECONVERGENT B0 ;  /* 0x0000000000007941 */ /* 0x000fea0003800200 */
.L_x_1565:
[----:B------:R-:W-:Y:S01]  /*7490*/  IMAD R187, R171, 0x42, RZ ;  /* 0x00000042abbb7824 */ /* 0x000fe200078e02ff */
[----:B------:R-:W-:Y:S01]  /*74a0*/  BSSY.RECONVERGENT B0, `(.L_x_1567) ;  /* 0x000000d000007945 */ /* 0x000fe20003800200 */
[----:B------:R-:W-:Y:S01]  /*74b0*/  IMAD.WIDE.U32 R218, R170, 0x42, RZ ;  /* 0x00000042aada7825 */ /* 0x000fe200078e00ff */
[----:B------:R-:W-:Y:S02]  /*74c0*/  F2FP.F16.F32.PACK_AB R2, R41, R40 ;  /* 0x000000282902723e */ /* 0x000fe400000000ff */
        /* <DEDUP_REMOVED lines=10> */
.L_x_1568:
[----:B------:R-:W-:Y:S05]  /*7570*/  BSYNC.RECONVERGENT B0 ;  /* 0x0000000000007941 */ /* 0x000fea0003800200 */
.L_x_1567:
[----:B------:R-:W-:Y:S04]  /*7580*/  BSSY.RECONVERGENT B0, `(.L_x_1569) ;  /* 0x0000010000007945 */ /* 0x000fe80003800200 */
[----:B------:R-:W-:Y:S05]  /*7590*/  @P3 BRA `(.L_x_1570) ;  /* 0x0000000000383947 */ /* 0x000fea0003800000 */
[----:B-1----:R-:W-:Y:S01]  /*75a0*/  VIADD R0, R88, 0x20 ;  /* 0x0000002058007836 */ /* 0x002fe20000000000 */
[----:B0-----:R-:W-:Y:S04]  /*75b0*/  PRMT R3, R2, 0x7632, R3 ;  /* 0x0000763202037816 */ /* 0x001fe80000000003 */
        /* <DEDUP_REMOVED lines=12> */
.L_x_1570:
[----:B------:R-:W-:Y:S05]  /*7680*/  BSYNC.RECONVERGENT B0 ;  /* 0x0000000000007941 */ /* 0x000fea0003800200 */
.L_x_1569:
[----:B------:R-:W-:Y:S01]  /*7690*/  IADD3 R187, PT, PT, R187, R219, RZ ;  /* 0x000000dbbbbb7210 */ /* 0x000fe20007ffe0ff */
[C---:B------:R-:W-:Y:S01]  /*76a0*/  FFMA R43, R99.reuse, R72, R43 ;  /* 0x00000048632b7223 */ /* 0x040fe2000000002b */
[----:B------:R-:W-:Y:S01]  /*76b0*/  IADD3 R68, P0, PT, R228, R218, RZ ;  /* 0x000000dae4447210 */ /* 0x000fe20007f1e0ff */
[C---:B------:R-:W-:Y:S01]  /*76c0*/  FFMA R44, R99.reuse, R73, R44 ;  /* 0x00000049632c7223 */ /* 0x040fe2000000002c */
[----:B------:R-:W-:Y:S01]  /*76d0*/  FFMA R45, R99, R74, R45 ;  /* 0x0000004a632d7223 */ /* 0x000fe2000000002d */
[----:B------:R-:W-:Y:S01]  /*76e0*/  BSSY.RECONVERGENT B0, `(.L_x_1571) ;  /* 0x0000014000007945 */ /* 0x000fe20003800200 */
[----:B------:R-:W-:Y:S01]  /*76f0*/  IADD3.X R69, PT, PT, R187, R229, RZ, P0, !PT ;  /* 0x000000e5bb457210 */ /* 0x000fe200007fe4ff */
[C---:B------:R-:W-:Y:S01]  /*7700*/  FFMA R46, R99.reuse, R75, R46 ;  /* 0x0000004b632e7223 */ /* 0x040fe2000000002e */
[----:B------:R-:W-:Y:S01]  /*7710*/  IADD3 R70, P0, PT, R194, R179, RZ ;  /* 0x000000b3c2467210 */ /* 0x000fe20007f1e0ff */
[----:B------:R-:W-:Y:S01]  /*7720*/  FFMA R47, R99, R76, R47 ;  /* 0x0000004c632f7223 */ /* 0x000fe2000000002f */
[----:B-1----:R-:W-:Y:S01]  /*7730*/  F2FP.F16.F32.PACK_AB R0, R43, R42 ;  /* 0x0000002a2b00723e */ /* 0x002fe200000000ff */
[----:B------:R-:W-:Y:S01]  /*7740*/  IMAD.WIDE.U32 R216, R170, 0x52, RZ ;  /* 0x00000052aad87825 */ /* 0x000fe200078e00ff */
[----:B------:R-:W-:Y:S02]  /*7750*/  IADD3.X R71, PT, PT, R195, R178, RZ, P0, !PT ;  /* 0x000000b2c3477210 */ /* 0x000fe400007fe4ff */
[----:B--2---:R-:W-:Y:S01]  /*7760*/  F2FP.F16.F32.PACK_AB R2, R45, R44 ;  /* 0x0000002c2d02723e */ /* 0x004fe200000000ff */
[----:B------:R-:W-:Y:S01]  /*7770*/  IMAD R195, R171, 0x52, RZ ;  /* 0x00000052abc37824 */ /* 0x000fe200078e02ff */
[----:B------:R-:W-:Y:S06]  /*7780*/  @P5 BRA `(.L_x_1572) ;  /* 0x0000000000245947 */ /* 0x000fec0003800000 */
        /* <DEDUP_REMOVED lines=9> */
.L_x_1572:
[----:B------:R-:W-:Y:S05]  /*7820*/  BSYNC.RECONVERGENT B0 ;  /* 0x0000000000007941 */ /* 0x000fea0003800200 */
.L_x_1571:
[----:B------:R-:W-:Y:S04]  /*7830*/  BSSY.RECONVERGENT B0, `(.L_x_1573) ;  /* 0x0000011000007945 */ /* 0x000fe80003800200 */
[----:B------:R-:W-:Y:S05]  /*7840*/  @P3 BRA `(.L_x_1574) ;  /* 0x00000000003c3947 */ /* 0x000fea0003800000 */
[----:B-1----:R-:W-:Y:S02]  /*7850*/  IADD3 R0, PT, PT, R88, 0x28, RZ ;  /* 0x0000002858007810 */ /* 0x002fe40007ffe0ff */
[----:B0-----:R-:W-:Y:S02]  /*7860*/  PRMT R3, R2, 0x7632, R3 ;  /* 0x0000763202037816 */ /* 0x001fe40000000003 */
        /* <DEDUP_REMOVED lines=13> */
.L_x_1574:
[----:B------:R-:W-:Y:S05]  /*7940*/  BSYNC.RECONVERGENT B0 ;  /* 0x0000000000007941 */ /* 0x000fea0003800200 */
.L_x_1573:
[----:B------:R-:W-:Y:S01]  /*7950*/  IADD3 R195, PT, PT, R195, R217, RZ ;  /* 0x000000d9c3c37210 */ /* 0x000fe20007ffe0ff */
[----:B--2---:R-:W-:Y:S01]  /*7960*/  IMAD R37, R171, 0x50, RZ ;  /* 0x00000050ab257824 */ /* 0x004fe200078e02ff */
[----:B------:R-:W-:Y:S01]  /*7970*/  IADD3 R74, P0, PT, R228, R216, RZ ;  /* 0x000000d8e44a7210 */ /* 0x000fe20007f1e0ff */
[----:B------:R-:W-:Y:S01]  /*7980*/  IMAD.WIDE.U32 R214, R170, 0x50, RZ ;  /* 0x00000050aad67825 */ /* 0x000fe200078e00ff */
[----:B-1----:R-:W-:Y:S01]  /*7990*/  F2FP.F16.F32.PACK_AB R0, R47, R46 ;  /* 0x0000002e2f00723e */ /* 0x002fe200000000ff */
[----:B------:R-:W-:Y:S01]  /*79a0*/  BSSY.RECONVERGENT B0, `(.L_x_1575) ;  /* 0x000001d000007945 */ /* 0x000fe20003800200 */
[-C--:B------:R-:W-:Y:S01]  /*79b0*/  IADD3.X R75, PT, PT, R195, R229.reuse, RZ, P0, !PT ;  /* 0x000000e5c34b7210 */ /* 0x080fe200007fe4ff */
[----:B------:R-:W-:Y:S01]  /*79c0*/  IMAD.IADD R196, R37, 0x1, R215 ;  /* 0x0000000125c47824 */ /* 0x000fe200078e02d7 */
[----:B------:R-:W-:Y:S01]  /*79d0*/  IADD3 R72, P0, PT, R228, R214, RZ ;  /* 0x000000d6e4487210 */ /* 0x000fe20007f1e0ff */
[----:B------:R-:W-:Y:S01]  /*79e0*/  IMAD.WIDE.U32 R212, R170, 0x62, RZ ;  /* 0x00000062aad47825 */ /* 0x000fe200078e00ff */
[----:B0-----:R-:W-:Y:S02]  /*79f0*/  IADD3 R36, PT, PT, R57, 0x40, RZ ;  /* 0x0000004039247810 */ /* 0x001fe40007ffe0ff */
        /* <DEDUP_REMOVED lines=23> */
.L_x_1576:
[----:B------:R-:W-:Y:S05]  /*7b70*/  BSYNC.RECONVERGENT B0 ;  /* 0x0000000000007941 */ /* 0x000fea0003800200 */
.L_x_1575:
        /* <DEDUP_REMOVED lines=17> */
.L_x_1578:
[----:B------:R-:W-:Y:S05]  /*7c90*/  BSYNC.RECONVERGENT B0 ;  /* 0x0000000000007941 */ /* 0x000fea0003800200 */
.L_x_1577:
        /* <DEDUP_REMOVED lines=12> */
.L_x_1580:
[----:B------:R-:W-:Y:S05]  /*7d60*/  BSYNC.RECONVERGENT B0 ;  /* 0x0000000000007941 */ /* 0x000fea0003800200 */
.L_x_1579:
[----:B------:R-:W-:Y:S01]  /*7d70*/  IMAD R199, R171, 0x72, RZ ;  /* 0x00000072abc77824 */ /* 0x000fe200078e02ff */
        /* <DEDUP_REMOVED lines=14> */
[----:B-1----:R-:W-:Y:S02]  /*7e60*/  IADD3 R2, PT, PT, R88, 0x38, RZ ;  /* 0x0000003858027810 */ /* 0x002fe40007ffe0ff */
        /* <DEDUP_REMOVED lines=14> */
.L_x_1582:
[----:B------:R-:W-:Y:S05]  /*7f50*/  BSYNC.RECONVERGENT B0 ;  /* 0x0000000000007941 */ /* 0x000fea0003800200 */
.L_x_1581:
[----:B------:R-:W-:Y:S01]  /*7f60*/  IADD3 R199, PT, PT, R199, R223, RZ ;  /* 0x000000dfc7c77210 */ /* 0x000fe20007ffe0ff */
[----:B------:R-:W-:Y:S01]  /*7f70*/  FMUL R5, R93, R5 ;  /* 0x000000055d057220 */ /* 0x000fe20000400000 */
[C---:B------:R-:W-:Y:S01]  /*7f80*/  IADD3 R46, P0, PT, R228.reuse, R222, RZ ;  /* 0x000000dee42e7210 */ /* 0x040fe20007f1e0ff */
[----:B------:R-:W-:Y:S01]  /*7f90*/  FFMA R4, R99, R85, R4 ;  /* 0x0000005563047223 */ /* 0x000fe20000000004 */
[----:B------:R-:W-:Y:S01]  /*7fa0*/  IADD3 R203, PT, PT, R203, R221, RZ ;  /* 0x000000ddcbcb7210 */ /* 0x000fe20007ffe0ff */
[----:B------:R-:W-:Y:S01]  /*7fb0*/  FFMA R5, R99, R86, R5 ;  /* 0x0000005663057223 */ /* 0x000fe20000000005 */
[----:B------:R-:W-:Y:S01]  /*7fc0*/  IADD3.X R47, PT, PT, R199, R229, RZ, P0, !PT ;  /* 0x000000e5c72f7210 */ /* 0x000fe200007fe4ff */
[C---:B------:R-:W-:Y:S01]  /*7fd0*/  FMUL R6, R93.reuse, R6 ;  /* 0x000000065d067220 */ /* 0x040fe20000400000 */
[----:B------:R-:W-:Y:S01]  /*7fe0*/  IADD3 R48, P0, PT, R228, R220, RZ ;  /* 0x000000dce4307210 */ /* 0x000fe20007f1e0ff */
[----:B------:R-:W-:Y:S01]  /*7ff0*/  FMUL R7, R93, R7 ;  /* 0x000000075d077220 */ /* 0x000fe20000400000 */
[C---:B------:R-:W-:Y:S01]  /*8000*/  IADD3 R204, PT, PT, R56.reuse, 0x10, RZ ;  /* 0x0000001038cc7810 */ /* 0x040fe20007ffe0ff */
[----:B------:R-:W-:Y:S01]  /*8010*/  BSSY.RECONVERGENT B0, `(.L_x_1583) ;  /* 0x0000030000007945 */ /* 0x000fe20003800200 */
[----:B------:R-:W-:Y:S01]  /*8020*/  IADD3.X R49, PT, PT, R203, R229, RZ, P0, !PT ;  /* 0x000000e5cb317210 */ /* 0x000fe200007fe4ff */
[----:B------:R-:W-:Y:S01]  /*8030*/  FFMA R6, R99, R87, R6 ;  /* 0x0000005763067223 */ /* 0x000fe20000000006 */
[----:B------:R-:W-:Y:S01]  /*8040*/  IADD3 R194, PT, PT, R56, 0x18, RZ ;  /* 0x0000001838c27810 */ /* 0x000fe20007ffe0ff */
[C---:B------:R-:W-:Y:S01]  /*8050*/  FMUL R8, R93.reuse, R8 ;  /* 0x000000085d087220 */ /* 0x040fe20000400000 */
[----:B------:R-:W-:Y:S01]  /*8060*/  ISETP.GE.OR P0, PT, R204, UR37, P4 ;  /* 0x00000025cc007c0c */ /* 0x000fe2000a706670 */
[C---:B------:R-:W-:Y:S01]  /*8070*/  FMUL R9, R93.reuse, R9 ;  /* 0x000000095d097220 */ /* 0x040fe20000400000 */
        /* <DEDUP_REMOVED lines=26> */
[----:B-1----:R-:W-:Y:S01]  /*8220*/  F2FP.F16.F32.PACK_AB R2, R55, R54 ;  /* 0x000000363702723e */ /* 0x002fe200000000ff */
        /* <DEDUP_REMOVED lines=14> */
.L_x_1584:
[----:B------:R-:W-:Y:S05]  /*8310*/  BSYNC.RECONVERGENT B0 ;  /* 0x0000000000007941 */ /* 0x000fea0003800200 */
.L_x_1583:
[----:B------:R-:W-:Y:S01]  /*8320*/  ISETP.GE.OR P2, PT, R204, UR37, P6 ;  /* 0x00000025cc007c0c */ /* 0x000fe2000b746670 */
[----:B------:R1:W-:Y:S01]  /*8330*/  @!P3 STG.E.U16 desc[UR54][R228.64+0x20], R0 ;  /* 0x00002000e400b986 */ /* 0x0003e2000c101536 */
[----:B------:R-:W-:Y:S01]  /*8340*/  ISETP.GE.OR P0, PT, R95, UR43, P4 ;  /* 0x0000002b5f007c0c */ /* 0x000fe2000a706670 */
[C---:B------:R-:W-:Y:S01]  /*8350*/  FFMA R8, R99.reuse, R98, R8 ;  /* 0x0000006263087223 */ /* 0x040fe20000000008 */
[----:B0-----:R-:W-:Y:S01]  /*8360*/  PRMT R4, R0, 0x7632, R4 ;  /* 0x0000763200047816 */ /* 0x001fe20000000004 */
[----:B------:R-:W-:Y:S01]  /*8370*/  FFMA R9, R99, R100, R9 ;  /* 0x0000006463097223 */ /* 0x000fe20000000009 */
[----:B------:R-:W-:Y:S01]  /*8380*/  F2FP.F16.F32.PACK_AB R2, R7, R6 ;  /* 0x000000060702723e */ /* 0x000fe200000000ff */
[C---:B------:R-:W-:Y:S01]  /*8390*/  FFMA R10, R99.reuse, R101, R10 ;  /* 0x00000065630a7223 */ /* 0x040fe2000000000a */
[----:B------:R-:W-:Y:S01]  /*83a0*/  ISETP.GE.AND P3, PT, R204, UR37, PT ;  /* 0x00000025cc007c0c */ /* 0x000fe2000bf66270 */
[C---:B------:R-:W-:Y:S01]  /*83b0*/  FFMA R11, R99.reuse, R102, R11 ;  /* 0x00000066630b7223 */ /* 0x040fe2000000000b */
[----:B------:R-:W-:Y:S01]  /*83c0*/  PRMT R45, R2, 0x7632, R45 ;  /* 0x00007632022d7816 */ /* 0x000fe2000000002d */
[----:B------:R-:W-:Y:S01]  /*83d0*/  FFMA R12, R99, R103, R12 ;  /* 0x00000067630c7223 */ /* 0x000fe2000000000c */
[----:B------:R-:W-:Y:S01]  /*83e0*/  ISETP.GE.AND P4, PT, R194, UR37, PT ;  /* 0x00000025c2007c0c */ /* 0x000fe2000bf86270 */
[----:B------:R0:W-:Y:S01]  /*83f0*/  @!P2 STG.E.U16 desc[UR54][R226.64+0x20], R4 ;  /* 0x00002004e200a986 */ /* 0x0001e2000c101536 */
[----:B------:R-:W-:Y:S01]  /*8400*/  F2FP.F16.F32.PACK_AB R3, R11, R10 ;  /* 0x0000000a0b03723e */ /* 0x000fe200000000ff */
[C---:B------:R-:W-:Y:S01]  /*8410*/  FFMA R13, R99.reuse, R104, R13 ;  /* 0x00000068630d7223 */ /* 0x040fe2000000000d */
        /* <DEDUP_REMOVED lines=48> */
.L_x_1586:
[----:B------:R-:W-:Y:S05]  /*8720*/  BSYNC.RECONVERGENT B0 ;  /* 0x0000000000007941 */ /* 0x000fea0003800200 */
.L_x_1585:
        /* <DEDUP_REMOVED lines=9> */
.L_x_1588:
[----:B------:R-:W-:Y:S05]  /*87c0*/  BSYNC.RECONVERGENT B0 ;  /* 0x0000000000007941 */ /* 0x000fea0003800200 */
.L_x_1587:
        /* <DEDUP_REMOVED lines=9> */
.L_x_1590:
[----:B------:R-:W-:Y:S05]  /*8860*/  BSYNC.RECONVERGENT B0 ;  /* 0x0000000000007941 */ /* 0x000fea0003800200 */
.L_x_1589:
        /* <DEDUP_REMOVED lines=9> */
.L_x_1592:
[----:B------:R-:W-:Y:S05]  /*8900*/  BSYNC.RECONVERGENT B0 ;  /* 0x0000000000007941 */ /* 0x000fea0003800200 */
.L_x_1591:
        /* <DEDUP_REMOVED lines=9> */
.L_x_1594:
[----:B------:R-:W-:Y:S05]  /*89a0*/  BSYNC.RECONVERGENT B0 ;  /* 0x0000000000007941 */ /* 0x000fea0003800200 */
.L_x_1593:
        /* <DEDUP_REMOVED lines=9> */
.L_x_1596:
[----:B------:R-:W-:Y:S05]  /*8a40*/  BSYNC.RECONVERGENT B0 ;  /* 0x0000000000007941 */ /* 0x000fea0003800200 */
.L_x_1595:
        /* <DEDUP_REMOVED lines=9> */
.L_x_1598:
[----:B------:R-:W-:Y:S05]  /*8ae0*/  BSYNC.RECONVERGENT B0 ;  /* 0x0000000000007941 */ /* 0x000fea0003800200 */
.L_x_1597:
        /* <DEDUP_REMOVED lines=9> */
.L_x_1600:
[----:B------:R-:W-:Y:S05]  /*8b80*/  BSYNC.RECONVERGENT B0 ;  /* 0x0000000000007941 */ /* 0x000fea0003800200 */
.L_x_1599:
        /* <DEDUP_REMOVED lines=9> */
.L_x_1602:
[----:B------:R-:W-:Y:S05]  /*8c20*/  BSYNC.RECONVERGENT B0 ;  /* 0x0000000000007941 */ /* 0x000fea0003800200 */
.L_x_1601:
        /* <DEDUP_REMOVED lines=9> */
.L_x_1604:
[----:B------:R-:W-:Y:S05]  /*8cc0*/  BSYNC.RECONVERGENT B0 ;  /* 0x0000000000007941 */ /* 0x000fea0003800200 */
.L_x_1603:
        /* <DEDUP_REMOVED lines=9> */
.L_x_1606:
[----:B------:R-:W-:Y:S05]  /*8d60*/  BSYNC.RECONVERGENT B0 ;  /* 0x0000000000007941 */ /* 0x000fea0003800200 */
.L_x_1605:
        /* <DEDUP_REMOVED lines=9> */
.L_x_1608:
[----:B------:R-:W-:Y:S05]  /*8e00*/  BSYNC.RECONVERGENT B0 ;  /* 0x0000000000007941 */ /* 0x000fea0003800200 */
.L_x_1607:
        /* <DEDUP_REMOVED lines=9> */
.L_x_1610:
[----:B------:R-:W-:Y:S05]  /*8ea0*/  BSYNC.RECONVERGENT B0 ;  /* 0x0000000000007941 */ /* 0x000fea0003800200 */
.L_x_1609:
        /* <DEDUP_REMOVED lines=9> */
.L_x_1612:
[----:B------:R-:W-:Y:S05]  /*8f40*/  BSYNC.RECONVERGENT B0 ;  /* 0x0000000000007941 */ /* 0x000fea0003800200 */
.L_x_1611:
        /* <DEDUP_REMOVED lines=19> */
[C---:B------:R-:W-:Y:S02]  /*9080*/  SHF.L.U64.HI R25, R96.reuse, 0x4, R97 ;  /* 0x0000000460197819 */ /* 0x040fe40000010261 */
[----:B------:R-:W-:Y:S01]  /*9090*/  ISETP.GE.OR P0, PT, R181, UR37, P3 ;  /* 0x00000025b5007c0c */ /* 0x000fe20009f06670 */
[----:B---34-:R-:W-:Y:S01]  /*90a0*/  IMAD.WIDE.U32 R4, R96, 0x12, R2 ;  /* 0x0000001260047825 */ /* 0x018fe200078e0002 */
[----:B------:R-:W-:Y:S03]  /*90b0*/  ISETP.GE.OR P5, PT, R22, UR38, P1 ;  /* 0x0000002616007c0c */ /* 0x000fe60008fa6670 */
[----:B------:R-:W-:Y:S01]  /*90c0*/  IMAD.X R35, R3, 0x1, R25, P2 ;  /* 0x0000000103237824 */ /* 0x000fe200010e0619 */
[----:B------:R-:W-:Y:S01]  /*90d0*/  ISETP.GE.OR P6, PT, R181, UR37, P5 ;  /* 0x00000025b5007c0c */ /* 0x000fe2000afc6670 */
[--C-:B------:R-:W-:Y:S01]  /*90e0*/  IMAD.WIDE.U32 R6, R96, 0x22, R2.reuse ;  /* 0x0000002260067825 */ /* 0x100fe200078e0002 */
        /* <DEDUP_REMOVED lines=44> */
[C---:B------:R-:W-:Y:S04]  /*93b0*/  ISETP.GE.OR P6, PT, R181.reuse, UR37, P4 ;  /* 0x00000025b5007c0c */ /* 0x040fe8000a7c6670 */
        /* <DEDUP_REMOVED lines=125> */
[C---:B------:R-:W-:Y:S02]  /*9b90*/  ISETP.GE.OR P6, PT, R181.reuse, UR37, P4 ;  /* 0x00000025b5007c0c */ /* 0x040fe4000a7c6670 */
        /* <DEDUP_REMOVED lines=139> */
.L_x_1613:
        /* <DEDUP_REMOVED lines=19> */
.L_x_1614:
        /* <DEDUP_REMOVED lines=23> */
.L_x_1615:
[----:B------:R-:W-:Y:S05]  /*a6f0*/  WARPSYNC.ALL ;  /* 0x0000000000007948 */ /* 0x000fea0003800000 */
[C---:B------:R-:W-:Y:S01]  /*a700*/  SHF.L.U64.HI R23, R170.reuse, 0x6, R171 ;  /* 0x00000006aa177819 */ /* 0x040fe200000102ab */
[----:B------:R-:W-:Y:S01]  /*a710*/  IMAD.SHL.U32 R21, R170, 0x40, RZ ;  /* 0x00000040aa157824 */ /* 0x000fe200078e00ff */
[----:B------:R-:W-:Y:S01]  /*a720*/  ISETP.GE.AND P6, PT, R94, UR38, PT ;  /* 0x000000265e007c0c */ /* 0x000fe2000bfc6270 */
[----:B------:R-:W-:Y:S01]  /*a730*/  VIADD R3, R88, 0x41 ;  /* 0x0000004158037836 */ /* 0x000fe20000000000 */
[----:B------:R-:W-:Y:S01]  /*a740*/  ISETP.GE.AND P3, PT, R95, UR43, PT ;  /* 0x0000002b5f007c0c */ /* 0x000fe2000bf66270 */
[--C-:B------:R-:W-:Y:S01]  /*a750*/  HADD2.F32 R0, -RZ, R158.reuse.H0_H0 ;  /* 0x2000009eff007230 */ /* 0x100fe20000004100 */
[----:B------:R-:W-:Y:S01]  /*a760*/  IADD3 R206, P1, P0, R206, R224, R21 ;  /* 0x000000e0cece7210 */ /* 0x000fe2000783e015 */
[----:B------:R-:W-:Y:S01]  /*a770*/  FMUL R24, R93, R24 ;  /* 0x000000185d187220 */ /* 0x000fe20000400000 */
[----:B------:R-:W-:Y:S01]  /*a780*/  R2UR UR4, R57 ;  /* 0x00000000390472ca */ /* 0x000fe200000e0000 */
[----:B------:R-:W-:Y:S01]  /*a790*/  HADD2.F32 R2, -RZ, R158.H1_H1 ;  /* 0x3000009eff027230 */ /* 0x000fe20000004100 */
[----:B------:R-:W-:Y:S01]  /*a7a0*/  IADD3.X R197, PT, PT, R197, R202, R23, P1, P0 ;  /* 0x000000cac5c57210 */ /* 0x000fe20000fe0417 */
[----:B------:R-:W-:Y:S01]  /*a7b0*/  FFMA R24, R99, R0, R24 ;  /* 0x0000000063187223 */ /* 0x000fe20000000018 */
[----:B------:R-:W-:Y:S01]  /*a7c0*/  ISETP.GE.OR P0, PT, R56, UR37, P6 ;  /* 0x0000002538007c0c */ /* 0x000fe2000b706670 */
[----:B------:R-:W-:Y:S01]  /*a7d0*/  FMUL R25, R93, R25 ;  /* 0x000000195d197220 */ /* 0x000fe20000400000 */
[----:B------:R-:W-:Y:S01]  /*a7e0*/  ISETP.GE.OR P4, PT, R3, UR38, P3 ;  /* 0x0000002603007c0c */ /* 0x000fe20009f86670 */
[----:B------:R-:W-:Y:S01]  /*a7f0*/  VIADD R3, R184, 0xd0 ;  /* 0x000000d0b8037836 */ /* 0x000fe20000000000 */
[----:B------:R-:W-:Y:S01]  /*a800*/  ISETP.GE.OR P0, PT, R95, UR43, P0 ;  /* 0x0000002b5f007c0c */ /* 0x000fe20008706670 */
[----:B------:R-:W-:Y:S01]  /*a810*/  FFMA R25, R99, R2, R25 ;  /* 0x0000000263197223 */ /* 0x000fe20000000019 */
[----:B------:R-:W-:Y:S01]  /*a820*/  LEA R14, P1, R206, R168, 0x1 ;  /* 0x000000a8ce0e7211 */ /* 0x000fe200078208ff */
[--C-:B------:R-:W-:Y:S01]  /*a830*/  HADD2.F32 R0, -RZ, R157.reuse.H0_H0 ;  /* 0x2000009dff007230 */ /* 0x100fe20000004100 */
[----:B------:R-:W-:Y:S01]  /*a840*/  PRMT R182, R182, 0x654, R3 ;  /* 0x00000654b6b67816 */ /* 0x000fe20000000003 */
[----:B------:R-:W-:Y:S01]  /*a850*/  FMUL R26, R93, R26 ;  /* 0x0000001a5d1a7220 */ /* 0x000fe20000400000 */
[----:B------:R-:W-:Y:S01]  /*a860*/  F2FP.F16.F32.PACK_AB R3, R25, R24 ;  /* 0x000000181903723e */ /* 0x000fe200000000ff */
[----:B------:R-:W-:Y:S01]  /*a870*/  FMUL R27, R93, R27 ;  /* 0x0000001b5d1b7220 */ /* 0x000fe20000400000 */
[----:B------:R-:W-:Y:S01]  /*a880*/  LEA.HI.X R15, R206, R169, R197, 0x1, P1 ;  /* 0x000000a9ce0f7211 */ /* 0x000fe200008f0cc5 */
        /* <DEDUP_REMOVED lines=16> */
[----:B------:R-:W-:Y:S01]  /*a990*/  ISETP.GE.OR P0, PT, R95, UR43, P0 ;  /* 0x0000002b5f007c0c */ /* 0x000fe20008706670 */
[--C-:B------:R-:W-:Y:S01]  /*a9a0*/  HADD2.F32 R0, -RZ, R156.reuse.H0_H0 ;  /* 0x2000009cff007230 */ /* 0x100fe20000004100 */
[----:B------:R0:W-:Y:S01]  /*a9b0*/  @!P2 STG.E.U16 desc[UR54][R6.64], R5 ;  /* 0x000000050600a986 */ /* 0x0001e2000c101536 */
[----:B------:R-:W-:Y:S01]  /*a9c0*/  IADD3 R8, P2, PT, R14, R193, RZ ;  /* 0x000000c10e087210 */ /* 0x000fe20007f5e0ff */
[----:B------:R-:W-:Y:S01]  /*a9d0*/  HADD2.F32 R2, -RZ, R156.H1_H1 ;  /* 0x3000009cff027230 */ /* 0x000fe20000004100 */
[----:B------:R-:W-:Y:S01]  /*a9e0*/  F2FP.F16.F32.PACK_AB R4, R27, R26 ;  /* 0x0000001a1b04723e */ /* 0x000fe200000000ff */
[----:B------:R-:W-:Y:S01]  /*a9f0*/  FMUL R29, R93, R29 ;  /* 0x0000001d5d1d7220 */ /* 0x000fe20000400000 */
[----:B------:R-:W-:Y:S01]  /*aa00*/  BSSY.RECONVERGENT B0, `(.L_x_1616) ;  /* 0x0000016000007945 */ /* 0x000fe20003800200 */
[----:B------:R-:W-:Y:S02]  /*aa10*/  IMAD.X R9, R15, 0x1, R191, P2 ;  /* 0x000000010f097824 */ /* 0x000fe400010e06bf */
[C---:B------:R-:W-:Y:S01]  /*aa20*/  FFMA R28, R99.reuse, R0, R28 ;  /* 0x00000000631c7223 */ /* 0x040fe2000000001c */
[----:B------:R-:W-:Y:S01]  /*aa30*/  @P4 LOP3.LUT R176, R176, 0x2, RZ, 0xfc, !PT ;  /* 0x00000002b0b04812 */ /* 0x000fe200078efcff */
[----:B------:R-:W-:Y:S01]  /*aa40*/  FFMA R29, R99, R2, R29 ;  /* 0x00000002631d7223 */ /* 0x000fe2000000001d */
[----:B------:R-:W-:Y:S01]  /*aa50*/  IADD3 R10, P2, PT, R193, R8, RZ ;  /* 0x00000008c10a7210 */ /* 0x000fe20007f5e0ff */
[----:B------:R0:W-:Y:S01]  /*aa60*/  @!P0 STG.E.U16 desc[UR54][R14.64+0x10], R4 ;  /* 0x000010040e008986 */ /* 0x0001e2000c101536 */
        /* <DEDUP_REMOVED lines=15> */
.L_x_1617:
[----:B------:R-:W-:Y:S05]  /*ab60*/  BSYNC.RECONVERGENT B0 ;  /* 0x0000000000007941 */ /* 0x000fea0003800200 */
.L_x_1616:
[--C-:B-1----:R-:W-:Y:S01]  /*ab70*/  HADD2.F32 R0, -RZ, R154.reuse.H0_H0 ;  /* 0x2000009aff007230 */ /* 0x102fe20000004100 */
[----:B------:R-:W-:Y:S01]  /*ab80*/  ISETP.GE.AND P4, PT, R181, UR37, PT ;  /* 0x00000025b5007c0c */ /* 0x000fe2000bf86270 */
[C---:B------:R-:W-:Y:S01]  /*ab90*/  FMUL R30, R93.reuse, R30 ;  /* 0x0000001e5d1e7220 */ /* 0x040fe20000400000 */
[----:B------:R-:W-:Y:S01]  /*aba0*/  IADD3 R208, P0, PT, R14, R208, RZ ;  /* 0x000000d00ed07210 */ /* 0x000fe20007f1e0ff */
[----:B------:R-:W-:Y:S02]  /*abb0*/  HADD2.F32 R2, -RZ, R154.H1_H1 ;  /* 0x3000009aff027230 */ /* 0x000fe40000004100 */
[C---:B------:R-:W-:Y:S01]  /*abc0*/  FMUL R31, R93.reuse, R31 ;  /* 0x0000001f5d1f7220 */ /* 0x040fe20000400000 */
[--C-:B0-----:R-:W-:Y:S02]  /*abd0*/  HADD2.F32 R3, -RZ, R155.reuse.H0_H0 ;  /* 0x2000009bff037230 */ /* 0x101fe40000004100 */
[C---:B------:R-:W-:Y:S01]  /*abe0*/  FMUL R32, R93.reuse, R32 ;  /* 0x000000205d207220 */ /* 0x040fe20000400000 */
        /* <DEDUP_REMOVED lines=31> */
.L_x_1619:
[----:B------:R-:W-:Y:S05]  /*ade0*/  BSYNC.RECONVERGENT B0 ;  /* 0x0000000000007941 */ /* 0x000fea0003800200 */
.L_x_1618:
        /* <DEDUP_REMOVED lines=24> */
.L_x_1621:
[----:B------:R-:W-:Y:S05]  /*af70*/  BSYNC.RECONVERGENT B0 ;  /* 0x0000000000007941 */ /* 0x000fea0003800200 */
.L_x_1620:
        /* <DEDUP_REMOVED lines=12> */
.L_x_1623:
[----:B------:R-:W-:Y:S05]  /*b040*/  BSYNC.RECONVERGENT B0 ;  /* 0x0000000000007941 */ /* 0x000fea0003800200 */
.L_x_1622:
        /* <DEDUP_REMOVED lines=24> */
.L_x_1625:
[----:B------:R-:W-:Y:S05]  /*b1d0*/  BSYNC.RECONVERGENT B0 ;  /* 0x0000000000007941 */ /* 0x000fea0003800200 */
.L_x_1624:
        /* <DEDUP_REMOVED lines=12> */
.L_x_1627:
[----:B------:R-:W-:Y:S05]  /*b2a0*/  BSYNC.RECONVERGENT B0 ;  /* 0x0000000000007941 */ /* 0x000fea0003800200 */
.L_x_1626:
        /* <DEDUP_REMOVED lines=14> */
.L_x_1629:
[----:B------:R-:W-:Y:S05]  /*b390*/  BSYNC.RECONVERGENT B0 ;  /* 0x0000000000007941 */ /* 0x000fea0003800200 */
.L_x_1628:
        /* <DEDUP_REMOVED lines=42> */
.L_x_1631:
[----:B------:R-:W-:Y:S05]  /*b640*/  BSYNC.RECONVERGENT B0 ;  /* 0x0000000000007941 */ /* 0x000fea0003800200 */
.L_x_1630:
        /* <DEDUP_REMOVED lines=14> */
.L_x_1633:
[----:B------:R-:W-:Y:S05]  /*b730*/  BSYNC.RECONVERGENT B0 ;  /* 0x0000000000007941 */ /* 0x000fea0003800200 */
.L_x_1632:
        /* <DEDUP_REMOVED lines=11> */
.L_x_1635:
[----:B------:R-:W-:Y:S05]  /*b7f0*/  BSYNC.RECONVERGENT B0 ;  /* 0x0000000000007941 */ /* 0x000fea0003800200 */
.L_x_1634:
        /* <DEDUP_REMOVED lines=16> */
.L_x_1637:
[----:B------:R-:W-:Y:S05]  /*b900*/  BSYNC.RECONVERGENT B0 ;  /* 0x0000000000007941 */ /* 0x000fea0003800200 */
.L_x_1636:
[----:B------:R-:W-:Y:S01]  /*b910*/  IADD3 R188, P1, PT, R188, R16, RZ ;  /* 0x00000010bcbc7210 */ /* 0x000fe20007f3e0ff */
[--C-:B---3--:R-:W-:Y:S01]  /*b920*/  HADD2.F32 R0, -RZ, R144.reuse.H0_H0 ;  /* 0x20000090ff007230 */ /* 0x108fe20000004100 */
[----:B------:R-:W-:Y:S01]  /*b930*/  IADD3 R212, P0, PT, R14, R212, RZ ;  /* 0x000000d40ed47210 */ /* 0x000fe20007f1e0ff */
[C---:B------:R-:W-:Y:S01]  /*b940*/  FMUL R50, R93.reuse, R50 ;  /* 0x000000325d327220 */ /* 0x040fe20000400000 */
        /* <DEDUP_REMOVED lines=28> */
.L_x_1639:
[----:B------:R-:W-:Y:S05]  /*bb10*/  BSYNC.RECONVERGENT B0 ;  /* 0x0000000000007941 */ /* 0x000fea0003800200 */
.L_x_1638:
        /* <DEDUP_REMOVED lines=14> */
.L_x_1641:
[----:B------:R-:W-:Y:S05]  /*bc00*/  BSYNC.RECONVERGENT B0 ;  /* 0x0000000000007941 */ /* 0x000fea0003800200 */
.L_x_1640:
[----:B------:R-:W-:Y:S01]  /*bc10*/  IADD3.X R33, PT, PT, R15, R199, RZ, P4, !PT ;  /* 0x000000c70f217210 */ /* 0x000fe200027fe4ff */
[--C-:B------:R-:W-:Y:S01]  /*bc20*/  HADD2.F32 R0, -RZ, R143.reuse.H0_H0 ;  /* 0x2000008fff007230 */ /* 0x100fe20000004100 */
[----:B------:R-:W-:Y:S01]  /*bc30*/  LOP3.LUT P4, RZ, R176, 0x1, RZ, 0xc0, !PT ;  /* 0x00000001b0ff7812 */ /* 0x000fe2000788c0ff */
[----:B-1----:R-:W-:Y:S01]  /*bc40*/  HADD2.F32 R2, -RZ, R143.H1_H1 ;  /* 0x3000008fff027230 */ /* 0x002fe20000004100 */
[----:B------:R-:W-:Y:S01]  /*bc50*/  IADD3 R220, P1, PT, R14, R220, RZ ;  /* 0x000000dc0edc7210 */ /* 0x000fe20007f3e0ff */
[----:B------:R-:W-:Y:S01]  /*bc60*/  FMUL R56, R93, R56 ;  /* 0x000000385d387220 */ /* 0x000fe20000400000 */
[----:B------:R-:W-:Y:S01]  /*bc70*/  ISETP.GE.OR P0, PT, R204, UR37, P6 ;  /* 0x00000025cc007c0c */ /* 0x000fe2000b706670 */
[C---:B------:R-:W-:Y:S01]  /*bc80*/  FFMA R54, R99.reuse, R0, R54 ;  /* 0x0000000063367223 */ /* 0x040fe20000000036 */
[----:B------:R-:W-:Y:S01]  /*bc90*/  ISETP.GE.OR P2, PT, R194, UR37, P6 ;  /* 0x00000025c2007c0c */ /* 0x000fe2000b746670 */
[----:B------:R-:W-:Y:S01]  /*bca0*/  FFMA R55, R99, R2, R55 ;  /* 0x0000000263377223 */ /* 0x000fe20000000037 */
[----:B------:R-:W-:Y:S01]  /*bcb0*/  LOP3.LUT P6, RZ, R176, 0x2, RZ, 0xc0, !PT ;  /* 0x00000002b0ff7812 */ /* 0x000fe200078cc0ff */
[--C-:B------:R-:W-:Y:S01]  /*bcc0*/  HADD2.F32 R0, -RZ, R142.reuse.H0_H0 ;  /* 0x2000008eff007230 */ /* 0x100fe20000004100 */
[----:B------:R-:W-:Y:S01]  /*bcd0*/  IADD3.X R221, PT, PT, R15, R203, RZ, P1, !PT ;  /* 0x000000cb0fdd7210 */ /* 0x000fe20000ffe4ff */
[----:B------:R-:W-:Y:S01]  /*bce0*/  HADD2.F32 R2, -RZ, R142.H1_H1 ;  /* 0x3000008eff027230 */ /* 0x000fe20000004100 */
[C---:B------:R-:W-:Y:S01]  /*bcf0*/  ISETP.GE.AND P5, PT, R204.reuse, UR37, PT ;  /* 0x00000025cc007c0c */ /* 0x040fe2000bfa6270 */
        /* <DEDUP_REMOVED lines=18> */
.L_x_1643:
[----:B------:R-:W-:Y:S05]  /*be20*/  BSYNC.RECONVERGENT B0 ;  /* 0x0000000000007941 */ /* 0x000fea0003800200 */
.L_x_1642:
[----:B-1----:R-:W-:Y:S01]  /*be30*/  F2FP.F16.F32.PACK_AB R3, R57, R56 ;  /* 0x000000383903723e */ /* 0x002fe200000000ff */
[--C-:B------:R-:W-:Y:S01]  /*be40*/  HADD2.F32 R0, -RZ, R141.reuse.H0_H0 ;  /* 0x2000008dff007230 */ /* 0x100fe20000004100 */
[----:B------:R-:W-:Y:S01]  /*be50*/  LOP3.LUT P0, RZ, R176, 0x2, RZ, 0xc0, !PT ;  /* 0x00000002b0ff7812 */ /* 0x000fe2000780c0ff */
[----:B------:R-:W-:Y:S01]  /*be60*/  FMUL R58, R93, R58 ;  /* 0x0000003a5d3a7220 */ /* 0x000fe20000400000 */
[----:B0-----:R-:W-:Y:S01]  /*be70*/  PRMT R5, R3, 0x7632, R5 ;  /* 0x0000763203057816 */ /* 0x001fe20000000005 */
[----:B------:R0:W-:Y:S01]  /*be80*/  @!P1 STG.E.U16 desc[UR54][R14.64+0x20], R3 ;  /* 0x000020030e009986 */ /* 0x0001e2000c101536 */
[----:B------:R-:W-:Y:S01]  /*be90*/  HADD2.F32 R2, -RZ, R141.H1_H1 ;  /* 0x3000008dff027230 */ /* 0x000fe20000004100 */
[C---:B------:R-:W-:Y:S01]  /*bea0*/  ISETP.GE.OR P0, PT, R194.reuse, UR37, P0 ;  /* 0x00000025c2007c0c */ /* 0x040fe20008706670 */
        /* <DEDUP_REMOVED lines=115> */
.L_x_1645:
[----:B------:R-:W-:Y:S05]  /*c5e0*/  BSYNC.RECONVERGENT B0 ;  /* 0x0000000000007941 */ /* 0x000fea0003800200 */
.L_x_1644:
        /* <DEDUP_REMOVED lines=9> */
.L_x_1647:
[----:B------:R-:W-:Y:S05]  /*c680*/  BSYNC.RECONVERGENT B0 ;  /* 0x0000000000007941 */ /* 0x000fea0003800200 */
.L_x_1646:
        /* <DEDUP_REMOVED lines=9> */
.L_x_1649:
[----:B------:R-:W-:Y:S05]  /*c720*/  BSYNC.RECONVERGENT B0 ;  /* 0x0000000000007941 */ /* 0x000fea0003800200 */
.L_x_1648:
        /* <DEDUP_REMOVED lines=9> */
.L_x_1651:
[----:B------:R-:W-:Y:S05]  /*c7c0*/  BSYNC.RECONVERGENT B0 ;  /* 0x0000000000007941 */ /* 0x000fea0003800200 */
.L_x_1650:
        /* <DEDUP_REMOVED lines=9> */
.L_x_1653:
[----:B------:R-:W-:Y:S05]  /*c860*/  BSYNC.RECONVERGENT B0 ;  /* 0x0000000000007941 */ /* 0x000fea0003800200 */
.L_x_1652:
        /* <DEDUP_REMOVED lines=9> */
.L_x_1655:
[----:B------:R-:W-:Y:S05]  /*c900*/  BSYNC.RECONVERGENT B0 ;  /* 0x0000000000007941 */ /* 0x000fea0003800200 */
.L_x_1654:
        /* <DEDUP_REMOVED lines=9> */
.L_x_1657:
[----:B------:R-:W-:Y:S05]  /*c9a0*/  BSYNC.RECONVERGENT B0 ;  /* 0x0000000000007941 */ /* 0x000fea0003800200 */
.L_x_1656:
        /* <DEDUP_REMOVED lines=9> */
.L_x_1659:
[----:B------:R-:W-:Y:S05]  /*ca40*/  BSYNC.RECONVERGENT B0 ;  /* 0x0000000000007941 */ /* 0x000fea0003800200 */
.L_x_1658:
        /* <DEDUP_REMOVED lines=9> */
.L_x_1661:
[----:B------:R-:W-:Y:S05]  /*cae0*/  BSYNC.RECONVERGENT B0 ;  /* 0x0000000000007941 */ /* 0x000fea0003800200 */
.L_x_1660:
        /* <DEDUP_REMOVED lines=9> */
.L_x_1663:
[----:B------:R-:W-:Y:S05]  /*cb80*/  BSYNC.RECONVERGENT B0 ;  /* 0x0000000000007941 */ /* 0x000fea0003800200 */
.L_x_1662:
        /* <DEDUP_REMOVED lines=9> */
.L_x_1665:
[----:B------:R-:W-:Y:S05]  /*cc20*/  BSYNC.RECONVERGENT B0 ;  /* 0x0000000000007941 */ /* 0x000fea0003800200 */
.L_x_1664:
        /* <DEDUP_REMOVED lines=9> */
.L_x_1667:
[----:B------:R-:W-:Y:S05]  /*ccc0*/  BSYNC.RECONVERGENT B0 ;  /* 0x0000000000007941 */ /* 0x000fea0003800200 */
.L_x_1666:
        /* <DEDUP_REMOVED lines=9> */
.L_x_1669:
[----:B------:R-:W-:Y:S05]  /*cd60*/  BSYNC.RECONVERGENT B0 ;  /* 0x0000000000007941 */ /* 0x000fea0003800200 */
.L_x_1668:
        /* <DEDUP_REMOVED lines=11> */
.L_x_1671:
[----:B------:R-:W-:Y:S05]  /*ce20*/  BSYNC.RECONVERGENT B0 ;  /* 0x0000000000007941 */ /* 0x000fea0003800200 */
.L_x_1670:
        /* <DEDUP_REMOVED lines=14> */
.L_x_1495:
[----:B--2---:R2:W3:Y:S02]  /*cf10*/  SYNCS.PHASECHK.TRANS64.TRYWAIT P0, [R3+URZ+0x100], R2 ;  /* 0x00010002030075a7 */ /* 0x0044e400080011ff */
[----:B---3--:R-:W-:Y:S05]  /*cf20*/  @!P0 NANOSLEEP.SYNCS 0x989680 ;  /* 0x009896800000895d */ /* 0x008fea0003900000 */
[----:B------:R-:W3:Y:S02]  /*cf30*/  @!P0 SYNCS.PHASECHK.TRANS64 P0, [R3+URZ+0x100], R2 ;  /* 0x00010002030085a7 */ /* 0x000ee400080010ff */
[----:B---3--:R-:W-:Y:S05]  /*cf40*/  @!P0 BRA `(.L_x_1495) ;  /* 0xfffffffc00f08947 */ /* 0x008fea000383ffff */
[----:B------:R-:W-:Y:S05]  /*cf50*/  BRA `(.L_x_1673) ;  /* 0xffffff4400d87947 */ /* 0x000fea000383ffff */
.L_x_1498:
[----:B-1----:R-:W-:-:S07]  /*cf60*/  MOV R0, UR33 ;  /* 0x0000002100007c02 */ /* 0x002fce0008000f00 */
.L_x_1674:
[----:B-1----:R1:W2:Y:S02]  /*cf70*/  SYNCS.PHASECHK.TRANS64.TRYWAIT P0, [R0+URZ+0x38], R3 ;  /* 0x00003803000075a7 */ /* 0x0022a400080011ff */
[----:B--2---:R-:W-:Y:S05]  /*cf80*/  @!P0 NANOSLEEP.SYNCS 0x989680 ;  /* 0x009896800000895d */ /* 0x004fea0003900000 */
[----:B------:R-:W2:Y:S02]  /*cf90*/  @!P0 SYNCS.PHASECHK.TRANS64 P0, [R0+URZ+0x38], R3 ;  /* 0x00003803000085a7 */ /* 0x000ea400080010ff */
[----:B--2---:R-:W-:Y:S05]  /*cfa0*/  @!P0 BRA `(.L_x_1674) ;  /* 0xfffffffc00f08947 */ /* 0x004fea000383ffff */
[----:B------:R-:W-:Y:S05]  /*cfb0*/  BRA `(.L_x_1497) ;  /* 0xffffff4800247947 */ /* 0x000fea000383ffff */
.L_x_1505:
[----:B-1----:R-:W-:-:S07]  /*cfc0*/  MOV R0, UR17 ;  /* 0x0000001100007c02 */ /* 0x002fce0008000f00 */
.L_x_1675:
[----:B-1----:R1:W2:Y:S02]  /*cfd0*/  SYNCS.PHASECHK.TRANS64.TRYWAIT P0, [R0+URZ+0x38], R3 ;  /* 0x00003803000075a7 */ /* 0x0022a400080011ff */
[----:B--2---:R-:W-:Y:S05]  /*cfe0*/  @!P0 NANOSLEEP.SYNCS 0x989680 ;  /* 0x009896800000895d */ /* 0x004fea0003900000 */
[----:B------:R-:W2:Y:S02]  /*cff0*/  @!P0 SYNCS.PHASECHK.TRANS64 P0, [R0+URZ+0x38], R3 ;  /* 0x00003803000085a7 */ /* 0x000ea400080010ff */
[----:B--2---:R-:W-:Y:S05]  /*d000*/  @!P0 BRA `(.L_x_1675) ;  /* 0xfffffffc00f08947 */ /* 0x004fea000383ffff */
[----:B------:R-:W-:Y:S05]  /*d010*/  BRA `(.L_x_1504) ;  /* 0xffffff4800ec7947 */ /* 0x000fea000383ffff */
.L_x_1510:
[----:B-1----:R1:W2:Y:S02]  /*d020*/  SYNCS.PHASECHK.TRANS64.TRYWAIT P0, [R3+URZ+0x90], R0 ;  /* 0x00009000030075a7 */ /* 0x0022a400080011ff */
[----:B--2---:R-:W-:Y:S05]  /*d030*/  @!P0 NANOSLEEP.SYNCS 0x989680 ;  /* 0x009896800000895d */ /* 0x004fea0003900000 */
[----:B------:R-:W2:Y:S02]  /*d040*/  @!P0 SYNCS.PHASECHK.TRANS64 P0, [R3+URZ+0x90], R0 ;  /* 0x00009000030085a7 */ /* 0x000ea400080010ff */
[----:B--2---:R-:W-:Y:S05]  /*d050*/  @!P0 BRA `(.L_x_1510) ;  /* 0xfffffffc00f08947 */ /* 0x004fea000383ffff */
[----:B------:R-:W-:Y:S05]  /*d060*/  BRA `(.L_x_1676) ;  /* 0xffffff4c00a07947 */ /* 0x000fea000383ffff */
.L_x_1514:
[----:B-1----:R-:W-:-:S07]  /*d070*/  MOV R0, UR4 ;  /* 0x0000000400007c02 */ /* 0x002fce0008000f00 */
.L_x_1677:
[----:B0-----:R0:W1:Y:S02]  /*d080*/  SYNCS.PHASECHK.TRANS64.TRYWAIT P0, [R0+URZ], R3 ;  /* 0x00000003000075a7 */ /* 0x00106400080011ff */
[----:B-1----:R-:W-:Y:S05]  /*d090*/  @!P0 NANOSLEEP.SYNCS 0x989680 ;  /* 0x009896800000895d */ /* 0x002fea0003900000 */
[----:B------:R-:W1:Y:S02]  /*d0a0*/  @!P0 SYNCS.PHASECHK.TRANS64 P0, [R0+URZ], R3 ;  /* 0x00000003000085a7 */ /* 0x000e6400080010ff */
[----:B-1----:R-:W-:Y:S05]  /*d0b0*/  @!P0 BRA `(.L_x_1677) ;  /* 0xfffffffc00f08947 */ /* 0x002fea000383ffff */
[----:B------:R-:W-:Y:S05]  /*d0c0*/  BRA `(.L_x_1678) ;  /* 0xffffff54004c7947 */ /* 0x000fea000383ffff */
.L_x_1515:
[----:B-1----:R-:W-:-:S07]  /*d0d0*/  MOV R0, UR5 ;  /* 0x0000000500007c02 */ /* 0x002fce0008000f00 */
.L_x_1679:
[----:B0-----:R0:W1:Y:S02]  /*d0e0*/  SYNCS.PHASECHK.TRANS64.TRYWAIT P0, [R0+URZ], R3 ;  /* 0x00000003000075a7 */ /* 0x00106400080011ff */
[----:B-1----:R-:W-:Y:S05]  /*d0f0*/  @!P0 NANOSLEEP.SYNCS 0x989680 ;  /* 0x009896800000895d */ /* 0x002fea0003900000 */
[----:B------:R-:W1:Y:S02]  /*d100*/  @!P0 SYNCS.PHASECHK.TRANS64 P0, [R0+URZ], R3 ;  /* 0x00000003000085a7 */ /* 0x000e6400080010ff */
[----:B-1----:R-:W-:Y:S05]  /*d110*/  @!P0 BRA `(.L_x_1679) ;  /* 0xfffffffc00f08947 */ /* 0x002fea000383ffff */
[----:B------:R-:W-:Y:S05]  /*d120*/  BRA `(.L_x_1680) ;  /* 0xffffff5400587947 */ /* 0x000fea000383ffff */
.L_x_1516:
[----:B-1----:R-:W-:-:S07]  /*d130*/  MOV R0, UR5 ;  /* 0x0000000500007c02 */ /* 0x002fce0008000f00 */
.L_x_1681:
[----:B0-----:R0:W1:Y:S02]  /*d140*/  SYNCS.PHASECHK.TRANS64.TRYWAIT P0, [R0+URZ], R3 ;  /* 0x00000003000075a7 */ /* 0x00106400080011ff */
[----:B-1----:R-:W-:Y:S05]  /*d150*/  @!P0 NANOSLEEP.SYNCS 0x989680 ;  /* 0x009896800000895d */ /* 0x002fea0003900000 */
[----:B------:R-:W1:Y:S02]  /*d160*/  @!P0 SYNCS.PHASECHK.TRANS64 P0, [R0+URZ], R3 ;  /* 0x00000003000085a7 */ /* 0x000e6400080010ff */
[----:B-1----:R-:W-:Y:S05]  /*d170*/  @!P0 BRA `(.L_x_1681) ;  /* 0xfffffffc00f08947 */ /* 0x002fea000383ffff */
[----:B------:R-:W-:Y:S05]  /*d180*/  BRA `(.L_x_1682) ;  /* 0xffffff5400647947 */ /* 0x000fea000383ffff */
.L_x_1517:
[----:B-1----:R-:W-:-:S07]  /*d190*/  MOV R0, UR5 ;  /* 0x0000000500007c02 */ /* 0x002fce0008000f00 */
.L_x_1683:
[----:B0-----:R0:W1:Y:S02]  /*d1a0*/  SYNCS.PHASECHK.TRANS64.TRYWAIT P0, [R0+URZ], R3 ;  /* 0x00000003000075a7 */ /* 0x00106400080011ff */
[----:B-1----:R-:W-:Y:S05]  /*d1b0*/  @!P0 NANOSLEEP.SYNCS 0x989680 ;  /* 0x009896800000895d */ /* 0x002fea0003900000 */
[----:B------:R-:W1:Y:S02]  /*d1c0*/  @!P0 SYNCS.PHASECHK.TRANS64 P0, [R0+URZ], R3 ;  /* 0x00000003000085a7 */ /* 0x000e6400080010ff */
[----:B-1----:R-:W-:Y:S05]  /*d1d0*/  @!P0 BRA `(.L_x_1683) ;  /* 0xfffffffc00f08947 */ /* 0x002fea000383ffff */
[----:B------:R-:W-:Y:S05]  /*d1e0*/  BRA `(.L_x_1684) ;  /* 0xffffff5400707947 */ /* 0x000fea000383ffff */
.L_x_1518:
[----:B-1----:R-:W-:-:S07]  /*d1f0*/  MOV R0, UR5 ;  /* 0x0000000500007c02 */ /* 0x002fce0008000f00 */
.L_x_1685:
[----:B0-----:R0:W1:Y:S02]  /*d200*/  SYNCS.PHASECHK.TRANS64.TRYWAIT P0, [R0+URZ], R3 ;  /* 0x00000003000075a7 */ /* 0x00106400080011ff */
[----:B-1----:R-:W-:Y:S05]  /*d210*/  @!P0 NANOSLEEP.SYNCS 0x989680 ;  /* 0x009896800000895d */ /* 0x002fea0003900000 */
[----:B------:R-:W1:Y:S02]  /*d220*/  @!P0 SYNCS.PHASECHK.TRANS64 P0, [R0+URZ], R3 ;  /* 0x00000003000085a7 */ /* 0x000e6400080010ff */
[----:B-1----:R-:W-:Y:S05]  /*d230*/  @!P0 BRA `(.L_x_1685) ;  /* 0xfffffffc00f08947 */ /* 0x002fea000383ffff */
[----:B------:R-:W-:Y:S05]  /*d240*/  BRA `(.L_x_1686) ;  /* 0xffffff54007c7947 */ /* 0x000fea000383ffff */
.L_x_1519:
[----:B-1----:R-:W-:-:S07]  /*d250*/  MOV R0, UR5 ;  /* 0x0000000500007c02 */ /* 0x002fce0008000f00 */
.L_x_1687:
[----:B0-----:R0:W1:Y:S02]  /*d260*/  SYNCS.PHASECHK.TRANS64.TRYWAIT P0, [R0+URZ], R3 ;  /* 0x00000003000075a7 */ /* 0x00106400080011ff */
[----:B-1----:R-:W-:Y:S05]  /*d270*/  @!P0 NANOSLEEP.SYNCS 0x989680 ;  /* 0x009896800000895d */ /* 0x002fea0003900000 */
[----:B------:R-:W1:Y:S02]  /*d280*/  @!P0 SYNCS.PHASECHK.TRANS64 P0, [R0+URZ], R3 ;  /* 0x00000003000085a7 */ /* 0x000e6400080010ff */
[----:B-1----:R-:W-:Y:S05]  /*d290*/  @!P0 BRA `(.L_x_1687) ;  /* 0xfffffffc00f08947 */ /* 0x002fea000383ffff */
[----:B------:R-:W-:Y:S05]  /*d2a0*/  BRA `(.L_x_1688) ;  /* 0xffffff5400887947 */ /* 0x000fea000383ffff */
.L_x_1522:
[----:B-1----:R1:W2:Y:S02]  /*d2b0*/  SYNCS.PHASECHK.TRANS64.TRYWAIT P0, [R2+URZ+0xf0], R5 ;  /* 0x0000f005020075a7 */ /* 0x0022a400080011ff */
[----:B--2---:R-:W-:Y:S05]  /*d2c0*/  @!P0 NANOSLEEP.SYNCS 0x989680 ;  /* 0x009896800000895d */ /* 0x004fea0003900000 */
[----:B------:R-:W2:Y:S02]  /*d2d0*/  @!P0 SYNCS.PHASECHK.TRANS64 P0, [R2+URZ+0xf0], R5 ;  /* 0x0000f005020085a7 */ /* 0x000ea400080010ff */
[----:B--2---:R-:W-:Y:S05]  /*d2e0*/  @!P0 BRA `(.L_x_1522) ;  /* 0xfffffffc00f08947 */ /* 0x004fea000383ffff */
[----:B------:R-:W-:Y:S05]  /*d2f0*/  BRA `(.L_x_1689) ;  /* 0xffffff5400e47947 */ /* 0x000fea000383ffff */
.L_x_1523:
[----:B------:R-:W-:-:S07]  /*d300*/  MOV R2, UR4 ;  /* 0x0000000400027c02 */ /* 0x000fce0008000f00 */
.L_x_1690:
[----:B-1----:R1:W2:Y:S02]  /*d310*/  SYNCS.PHASECHK.TRANS64.TRYWAIT P0, [R2+URZ+0xa0], R5 ;  /* 0x0000a005020075a7 */ /* 0x0022a400080011ff */
[----:B--2---:R-:W-:Y:S05]  /*d320*/  @!P0 NANOSLEEP.SYNCS 0x989680 ;  /* 0x009896800000895d */ /* 0x004fea0003900000 */
[----:B------:R-:W2:Y:S02]  /*d330*/  @!P0 SYNCS.PHASECHK.TRANS64 P0, [R2+URZ+0xa0], R5 ;  /* 0x0000a005020085a7 */ /* 0x000ea400080010ff */
[----:B--2---:R-:W-:Y:S05]  /*d340*/  @!P0 BRA `(.L_x_1690) ;  /* 0xfffffffc00f08947 */ /* 0x004fea000383ffff */
[----:B------:R-:W-:Y:S05]  /*d350*/  BRA `(.L_x_1691) ;  /* 0xffffff5400f47947 */ /* 0x000fea000383ffff */
.L_x_1524:
[----:B-1----:R1:W2:Y:S02]  /*d360*/  SYNCS.PHASECHK.TRANS64.TRYWAIT P0, [R2+URZ+0x90], R5 ;  /* 0x00009005020075a7 */ /* 0x0022a400080011ff */
[----:B--2---:R-:W-:Y:S05]  /*d370*/  @!P0 NANOSLEEP.SYNCS 0x989680 ;  /* 0x009896800000895d */ /* 0x004fea0003900000 */
[----:B------:R-:W2:Y:S02]  /*d380*/  @!P0 SYNCS.PHASECHK.TRANS64 P0, [R2+URZ+0x90], R5 ;  /* 0x00009005020085a7 */ /* 0x000ea400080010ff */
[----:B--2---:R-:W-:Y:S05]  /*d390*/  @!P0 BRA `(.L_x_1524) ;  /* 0xfffffffc00f08947 */ /* 0x004fea000383ffff */
[----:B------:R-:W-:Y:S05]  /*d3a0*/  BRA `(.L_x_1692) ;  /* 0xffffff5800247947 */ /* 0x000fea000383ffff */
.L_x_1527:
[----:B------:R-:W-:-:S07]  /*d3b0*/  MOV R0, UR4 ;  /* 0x0000000400007c02 */ /* 0x000fce0008000f00 */
.L_x_1693:
[----:B-1----:R1:W2:Y:S02]  /*d3c0*/  SYNCS.PHASECHK.TRANS64.TRYWAIT P0, [R0+URZ+0xa0], R3 ;  /* 0x0000a003000075a7 */ /* 0x0022a400080011ff */
[----:B--2---:R-:W-:Y:S05]  /*d3d0*/  @!P0 NANOSLEEP.SYNCS 0x989680 ;  /* 0x009896800000895d */ /* 0x004fea0003900000 */
[----:B------:R-:W2:Y:S02]  /*d3e0*/  @!P0 SYNCS.PHASECHK.TRANS64 P0, [R0+URZ+0xa0], R3 ;  /* 0x0000a003000085a7 */ /* 0x000ea400080010ff */
[----:B--2---:R-:W-:Y:S05]  /*d3f0*/  @!P0 BRA `(.L_x_1693) ;  /* 0xfffffffc00f08947 */ /* 0x004fea000383ffff */
[----:B------:R-:W-:Y:S05]  /*d400*/  BRA `(.L_x_1526) ;  /* 0xffffff5800787947 */ /* 0x000fea000383ffff */
.L_x_1534:
[----:B0-----:R0:W1:Y:S02]  /*d410*/  SYNCS.PHASECHK.TRANS64.TRYWAIT P0, [R0+URZ+0x90], R5 ;  /* 0x00009005000075a7 */ /* 0x00106400080011ff */
[----:B-1----:R-:W-:Y:S05]  /*d420*/  @!P0 NANOSLEEP.SYNCS 0x989680 ;  /* 0x009896800000895d */ /* 0x002fea0003900000 */
[----:B------:R-:W1:Y:S02]  /*d430*/  @!P0 SYNCS.PHASECHK.TRANS64 P0, [R0+URZ+0x90], R5 ;  /* 0x00009005000085a7 */ /* 0x000e6400080010ff */
[----:B-1----:R-:W-:Y:S05]  /*d440*/  @!P0 BRA `(.L_x_1534) ;  /* 0xfffffffc00f08947 */ /* 0x002fea000383ffff */
[----:B------:R-:W-:Y:S05]  /*d450*/  BRA `(.L_x_1694) ;  /* 0xffffff5c00ec7947 */ /* 0x000fea000383ffff */
.L_x_1535:
[----:B------:R-:W-:-:S07]  /*d460*/  MOV R3, UR30 ;  /* 0x0000001e00037c02 */ /* 0x000fce0008000f00 */
.L_x_1695:
[----:B0-----:R0:W1:Y:S02]  /*d470*/  SYNCS.PHASECHK.TRANS64.TRYWAIT P1, [R3+URZ+0xd0], R0 ;  /* 0x0000d000030075a7 */ /* 0x00106400080211ff */
[----:B-1----:R-:W-:Y:S05]  /*d480*/  @!P1 NANOSLEEP.SYNCS 0x989680 ;  /* 0x009896800000995d */ /* 0x002fea0003900000 */
[----:B------:R-:W1:Y:S02]  /*d490*/  @!P1 SYNCS.PHASECHK.TRANS64 P1, [R3+URZ+0xd0], R0 ;  /* 0x0000d000030095a7 */ /* 0x000e6400080210ff */
[----:B-1----:R-:W-:Y:S05]  /*d4a0*/  @!P1 BRA `(.L_x_1695) ;  /* 0xfffffffc00f09947 */ /* 0x002fea000383ffff */
[----:B------:R-:W-:Y:S05]  /*d4b0*/  BRA `(.L_x_1696) ;  /* 0xffffff6000247947 */ /* 0x000fea000383ffff */
.L_x_1538:
[----:B------:R-:W-:Y:S07]  /*d4c0*/  MOV R0, UR5 ;  /* 0x0000000500007c02 */ /* 0x000fee0008000f00 */
.L_x_1697:
[----:B0-----:R0:W1:Y:S02]  /*d4d0*/  SYNCS.PHASECHK.TRANS64.TRYWAIT P0, [R0+URZ], R3 ;  /* 0x00000003000075a7 */ /* 0x00106400080011ff */
[----:B-1----:R-:W-:Y:S05]  /*d4e0*/  @!P0 NANOSLEEP.SYNCS 0x989680 ;  /* 0x009896800000895d */ /* 0x002fea0003900000 */
[----:B------:R-:W1:Y:S02]  /*d4f0*/  @!P0 SYNCS.PHASECHK.TRANS64 P0, [R0+URZ], R3 ;  /* 0x00000003000085a7 */ /* 0x000e6400080010ff */
[----:B-1----:R-:W-:Y:S05]  /*d500*/  @!P0 BRA `(.L_x_1697) ;  /* 0xfffffffc00f08947 */ /* 0x002fea000383ffff */
[----:B------:R-:W-:Y:S05]  /*d510*/  BRA `(.L_x_1537) ;  /* 0xffffff6000407947 */ /* 0x000fea000383ffff */
.L_x_1541:
[----:B------:R-:W-:-:S07]  /*d520*/  MOV R0, UR4 ;  /* 0x0000000400007c02 */ /* 0x000fce0008000f00 */
.L_x_1698:
[----:B-1----:R1:W2:Y:S02]  /*d530*/  SYNCS.PHASECHK.TRANS64.TRYWAIT P0, [R0+URZ], R3 ;  /* 0x00000003000075a7 */ /* 0x0022a400080011ff */
[----:B--2---:R-:W-:Y:S05]  /*d540*/  @!P0 NANOSLEEP.SYNCS 0x989680 ;  /* 0x009896800000895d */ /* 0x004fea0003900000 */
[----:B------:R-:W2:Y:S02]  /*d550*/  @!P0 SYNCS.PHASECHK.TRANS64 P0, [R0+URZ], R3 ;  /* 0x00000003000085a7 */ /* 0x000ea400080010ff */
[----:B--2---:R-:W-:Y:S05]  /*d560*/  @!P0 BRA `(.L_x_1698) ;  /* 0xfffffffc00f08947 */ /* 0x004fea000383ffff */
[----:B------:R-:W-:Y:S05]  /*d570*/  BRA `(.L_x_1699) ;  /* 0xffffff64001c7947 */ /* 0x000fea000383ffff */
.L_x_1542:
[----:B------:R-:W-:-:S07]  /*d580*/  MOV R0, UR5 ;  /* 0x0000000500007c02 */ /* 0x000fce0008000f00 */
.L_x_1700:
[----:B0-----:R0:W1:Y:S02]  /*d590*/  SYNCS.PHASECHK.TRANS64.TRYWAIT P0, [R0+URZ], R3 ;  /* 0x00000003000075a7 */ /* 0x00106400080011ff */
[----:B-1----:R-:W-:Y:S05]  /*d5a0*/  @!P0 NANOSLEEP.SYNCS 0x989680 ;  /* 0x009896800000895d */ /* 0x002fea0003900000 */
[----:B------:R-:W1:Y:S02]  /*d5b0*/  @!P0 SYNCS.PHASECHK.TRANS64 P0, [R0+URZ], R3 ;  /* 0x00000003000085a7 */ /* 0x000e6400080010ff */
[----:B-1----:R-:W-:Y:S05]  /*d5c0*/  @!P0 BRA `(.L_x_1700) ;  /* 0xfffffffc00f08947 */ /* 0x002fea000383ffff */
[----:B------:R-:W-:Y:S05]  /*d5d0*/  BRA `(.L_x_1701) ;  /* 0xffffff6400287947 */ /* 0x000fea000383ffff */
.L_x_1543:
[----:B------:R-:W-:-:S07]  /*d5e0*/  MOV R0, UR5 ;  /* 0x0000000500007c02 */ /* 0x000fce0008000f00 */
.L_x_1702:
[----:B0-----:R0:W1:Y:S02]  /*d5f0*/  SYNCS.PHASECHK.TRANS64.TRYWAIT P0, [R0+URZ], R3 ;  /* 0x00000003000075a7 */ /* 0x00106400080011ff */
[----:B-1----:R-:W-:Y:S05]  /*d600*/  @!P0 NANOSLEEP.SYNCS 0x989680 ;  /* 0x009896800000895d */ /* 0x002fea0003900000 */
[----:B------:R-:W1:Y:S02]  /*d610*/  @!P0 SYNCS.PHASECHK.TRANS64 P0, [R0+URZ], R3 ;  /* 0x00000003000085a7 */ /* 0x000e6400080010ff */
[----:B-1----:R-:W-:Y:S05]  /*d620*/  @!P0 BRA `(.L_x_1702) ;  /* 0xfffffffc00f08947 */ /* 0x002fea000383ffff */
[----:B------:R-:W-:Y:S05]  /*d630*/  BRA `(.L_x_1703) ;  /* 0xffffff6400347947 */ /* 0x000fea000383ffff */
.L_x_1544:
[----:B------:R-:W-:-:S07]  /*d640*/  MOV R0, UR4 ;  /* 0x0000000400007c02 */ /* 0x000fce0008000f00 */
.L_x_1704:
[----:B0-----:R0:W1:Y:S02]  /*d650*/  SYNCS.PHASECHK.TRANS64.TRYWAIT P0, [R0+URZ], R3 ;  /* 0x00000003000075a7 */ /* 0x00106400080011ff */
[----:B-1----:R-:W-:Y:S05]  /*d660*/  @!P0 NANOSLEEP.SYNCS 0x989680 ;  /* 0x009896800000895d */ /* 0x002fea0003900000 */
[----:B------:R-:W1:Y:S02]  /*d670*/  @!P0 SYNCS.PHASECHK.TRANS64 P0, [R0+URZ], R3 ;  /* 0x00000003000085a7 */ /* 0x000e6400080010ff */
[----:B-1----:R-:W-:Y:S05]  /*d680*/  @!P0 BRA `(.L_x_1704) ;  /* 0xfffffffc00f08947 */ /* 0x002fea000383ffff */
[----:B------:R-:W-:Y:S05]  /*d690*/  BRA `(.L_x_1705) ;  /* 0xffffff6400407947 */ /* 0x000fea000383ffff */
.L_x_1548:
[----:B-1----:R1:W2:Y:S02]  /*d6a0*/  SYNCS.PHASECHK.TRANS64.TRYWAIT P0, [R8+URZ+0x90], R5 ;  /* 0x00009005080075a7 */ /* 0x0022a400080011ff */
[----:B--2---:R-:W-:Y:S05]  /*d6b0*/  @!P0 NANOSLEEP.SYNCS 0x989680 ;  /* 0x009896800000895d */ /* 0x004fea0003900000 */
[----:B------:R-:W2:Y:S02]  /*d6c0*/  @!P0 SYNCS.PHASECHK.TRANS64 P0, [R8+URZ+0x90], R5 ;  /* 0x00009005080085a7 */ /* 0x000ea400080010ff */
[----:B--2---:R-:W-:Y:S05]  /*d6d0*/  @!P0 BRA `(.L_x_1548) ;  /* 0xfffffffc00f08947 */ /* 0x004fea000383ffff */
[----:B------:R-:W-:Y:S05]  /*d6e0*/  BRA `(.L_x_1706) ;  /* 0xffffff6800747947 */ /* 0x000fea000383ffff */
.L_x_1550:
[----:B0-----:R0:W1:Y:S02]  /*d6f0*/  SYNCS.PHASECHK.TRANS64.TRYWAIT P0, [R184+URZ+0xb0], R5 ;  /* 0x0000b005b80075a7 */ /* 0x00106400080011ff */
[----:B-1----:R-:W-:Y:S05]  /*d700*/  @!P0 NANOSLEEP.SYNCS 0x989680 ;  /* 0x009896800000895d */ /* 0x002fea0003900000 */
[----:B------:R-:W1:Y:S02]  /*d710*/  @!P0 SYNCS.PHASECHK.TRANS64 P0, [R184+URZ+0xb0], R5 ;  /* 0x0000b005b80085a7 */ /* 0x000e6400080010ff */
[----:B-1----:R-:W-:Y:S05]  /*d720*/  @!P0 BRA `(.L_x_1550) ;  /* 0xfffffffc00f08947 */ /* 0x002fea000383ffff */
[----:B------:R-:W-:Y:S05]  /*d730*/  BRA `(.L_x_1707) ;  /* 0xffffff70000c7947 */ /* 0x000fea000383ffff */
        .weak           $__internal_15_$__cuda_sm10x_tcgen05_guardrail_trap_col_being_dealloced_not_returned_by_alloc
        .type           $__internal_15_$__cuda_sm10x_tcgen05_guardrail_trap_col_being_dealloced_not_returned_by_alloc,@function
        .size           $__internal_15_$__cuda_sm10x_tcgen05_guardrail_trap_col_being_dealloced_not_returned_by_alloc,($__internal_16_$__cuda_sm10x_tcgen05_guardrail_trap_phase_invalid_during_alloc - $__internal_15_$__cuda_sm10x_tcgen05_guardrail_trap_col_being_dealloced_not_returned_by_alloc)
$__internal_15_$__cuda_sm10x_tcgen05_guardrail_trap_col_being_dealloced_not_returned_by_alloc:
[----:B------:R-:W-:Y:S05]  /*d740*/  BPT.TRAP 0x1 ;  /* 0x000000040000795c */ /* 0x000fea0000300000 */
[----:B------:R-:W-:-:S04]  /*d750*/  MOV R3, 0x0 ;  /* 0x0000000000037802 */ /* 0x000fc80000000f00 */
[----:B------:R-:W-:Y:S05]  /*d760*/  RET.REL.NODEC R2 `(_ZN7cutlass13device_kernelINS_4gemm6kernel13GemmUniversalIN4cute5tupleIJiiiiEEENS1_10collective13CollectiveMmaINS1_35MainloopSm100TmaUmmaWarpSpecializedILi7ELi2ELi4ENS5_IJNS4_1CILi2EEESB_NSA_ILi1EEEEEEEENS5_IJNSA_ILi128EEESF_NSA_ILi64EEEEEENS_6half_tENS5_IJlSC_lEEESI_SJ_NS4_8TiledMMAINS4_8MMA_AtomIJNS4_20SM100_MMA_F16BF16_SSISI_SI_fLi128ELi128ELNS4_4UMMA5MajorE0ELSO_0ELNSN_7ScaleInE0ELSP_0EEEEEENS4_6LayoutINS5_IJSC_SC_SC_EEENS5_IJNSA_ILi0EEESU_SU_EEEEENS5_IJNS4_10UnderscoreESX_SX_EEEEENS4_23SM90_TMA_LOAD_MULTICASTENS4_14ComposedLayoutINS4_7SwizzleILi3ELi4ELi3EEENS4_18smem_ptr_flag_bitsILi16EEENSS_INS5_IJNSA_ILi8EEESG_EEENS5_IJSG_SC_EEEEEEEvNS4_8identityES10_S1A_vS1B_EENS_8epilogue10collective18CollectiveEpilogueINS1D_26Sm100NoSmemWarpSpecializedEJNS5_IJSF_SG_EEESI_NS5_IJSC_llEEESI_S1I_NS1D_6fusion15FusionCallbacksIS1G_NS1J_17LinearCombinationISI_fSI_fLNS_15FloatRoundStyleE2EEESH_S1H_JEEENS4_5SM1004TMEM4LOAD26SM100_TMEM_LOAD_16dp256b8xES16_S16_EEEvvEEEEvNT_6ParamsE) ;  /* 0xffffff2802247950 */ /* 0x000fea0003c3ffff */
        .weak           $__internal_16_$__cuda_sm10x_tcgen05_guardrail_trap_phase_invalid_during_alloc
        .type           $__internal_16_$__cuda_sm10x_tcgen05_guardrail_trap_phase_invalid_during_alloc,@function
        .size           $__internal_16_$__cuda_sm10x_tcgen05_guardrail_trap_phase_invalid_during_alloc,($__internal_17_$__cuda_sm10x_tcgen05_guardrail_trap_unallocated_columns_being_dealloced - $__internal_16_$__cuda_sm10x_tcgen05_guardrail_trap_phase_invalid_during_alloc)
$__internal_16_$__cuda_sm10x_tcgen05_guardrail_trap_phase_invalid_during_alloc:
[----:B------:R-:W-:Y:S05]  /*d770*/  BPT.TRAP 0x1 ;  /* 0x000000040000795c */ /* 0x000fea0000300000 */
[----:B------:R-:W-:-:S04]  /*d780*/  HFMA2 R5, -RZ, RZ, 0, 0 ;  /* 0x00000000ff057431 */ /* 0x000fc800000001ff */
[----:B------:R-:W-:Y:S05]  /*d790*/  RET.REL.NODEC R4 `(_ZN7cutlass13device_kernelINS_4gemm6kernel13GemmUniversalIN4cute5tupleIJiiiiEEENS1_10collective13CollectiveMmaINS1_35MainloopSm100TmaUmmaWarpSpecializedILi7ELi2ELi4ENS5_IJNS4_1CILi2EEESB_NSA_ILi1EEEEEEEENS5_IJNSA_ILi128EEESF_NSA_ILi64EEEEEENS_6half_tENS5_IJlSC_lEEESI_SJ_NS4_8TiledMMAINS4_8MMA_AtomIJNS4_20SM100_MMA_F16BF16_SSISI_SI_fLi128ELi128ELNS4_4UMMA5MajorE0ELSO_0ELNSN_7ScaleInE0ELSP_0EEEEEENS4_6LayoutINS5_IJSC_SC_SC_EEENS5_IJNSA_ILi0EEESU_SU_EEEEENS5_IJNS4_10UnderscoreESX_SX_EEEEENS4_23SM90_TMA_LOAD_MULTICASTENS4_14ComposedLayoutINS4_7SwizzleILi3ELi4ELi3EEENS4_18smem_ptr_flag_bitsILi16EEENSS_INS5_IJNSA_ILi8EEESG_EEENS5_IJSG_SC_EEEEEEEvNS4_8identityES10_S1A_vS1B_EENS_8epilogue10collective18CollectiveEpilogueINS1D_26Sm100NoSmemWarpSpecializedEJNS5_IJSF_SG_EEESI_NS5_IJSC_llEEESI_S1I_NS1D_6fusion15FusionCallbacksIS1G_NS1J_17LinearCombinationISI_fSI_fLNS_15FloatRoundStyleE2EEESH_S1H_JEEENS4_5SM1004TMEM4LOAD26SM100_TMEM_LOAD_16dp256b8xES16_S16_EEEvvEEEEvNT_6ParamsE) ;  /* 0xffffff2804187950 */ /* 0x000fea0003c3ffff */
        .weak           $__internal_17_$__cuda_sm10x_tcgen05_guardrail_trap_unallocated_columns_being_dealloced
        .type           $__internal_17_$__cuda_sm10x_tcgen05_guardrail_trap_unallocated_columns_being_dealloced,@function
        .size           $__internal_17_$__cuda_sm10x_tcgen05_guardrail_trap_unallocated_columns_being_dealloced,(.L_x_2140 - $__internal_17_$__cuda_sm10x_tcgen05_guardrail_trap_unallocated_columns_being_dealloced)
$__internal_17_$__cuda_sm10x_tcgen05_guardrail_trap_unallocated_columns_being_dealloced:
[----:B------:R-:W-:Y:S05]  /*d7a0*/  BPT.TRAP 0x1 ;  /* 0x000000040000795c */ /* 0x000fea0000300000 */
[----:B------:R-:W-:-:S04]  /*d7b0*/  MOV R3, 0x0 ;  /* 0x0000000000037802 */ /* 0x000fc80000000f00 */
[----:B------:R-:W-:Y:S05]  /*d7c0*/  RET.REL.NODEC R2 `(_ZN7cutlass13device_kernelINS_4gemm6kernel13GemmUniversalIN4cute5tupleIJiiiiEEENS1_10collective13CollectiveMmaINS1_35MainloopSm100TmaUmmaWarpSpecializedILi7ELi2ELi4ENS5_IJNS4_1CILi2EEESB_NSA_ILi1EEEEEEEENS5_IJNSA_ILi128EEESF_NSA_ILi64EEEEEENS_6half_tENS5_IJlSC_lEEESI_SJ_NS4_8TiledMMAINS4_8MMA_AtomIJNS4_20SM100_MMA_F16BF16_SSISI_SI_fLi128ELi128ELNS4_4UMMA5MajorE0ELSO_0ELNSN_7ScaleInE0ELSP_0EEEEEENS4_6LayoutINS5_IJSC_SC_SC_EEENS5_IJNSA_ILi0EEESU_SU_EEEEENS5_IJNS4_10UnderscoreESX_SX_EEEEENS4_23SM90_TMA_LOAD_MULTICASTENS4_14ComposedLayoutINS4_7SwizzleILi3ELi4ELi3EEENS4_18smem_ptr_flag_bitsILi16EEENSS_INS5_IJNSA_ILi8EEESG_EEENS5_IJSG_SC_EEEEEEEvNS4_8identityES10_S1A_vS1B_EENS_8epilogue10collective18CollectiveEpilogueINS1D_26Sm100NoSmemWarpSpecializedEJNS5_IJSF_SG_EEESI_NS5_IJSC_llEEESI_S1I_NS1D_6fusion15FusionCallbacksIS1G_NS1J_17LinearCombinationISI_fSI_fLNS_15FloatRoundStyleE2EEESH_S1H_JEEENS4_5SM1004TMEM4LOAD26SM100_TMEM_LOAD_16dp256b8xES16_S16_EEEvvEEEEvNT_6ParamsE) ;  /* 0xffffff28020c7950 */ /* 0x000fea0003c3ffff */
.L_x_1708:
        /* <DEDUP_REMOVED lines=11> */
.L_x_2140:


//--------------------- .text._ZN7cutlass13device_kernelINS_4gemm6kernel13GemmUniversalIN4cute5tupleIJiiiiEEENS1_10collective13CollectiveMmaINS1_35MainloopSm100TmaUmmaWarpSpecializedILi3ELi2ELi4ENS5_IJNS4_1CILi2EEESB_NSA_ILi1EEEEEEEENS5_IJNSA_ILi256EEENSA_ILi128EEENSA_ILi64EEEEEENS_6half_tENS5_IJlSC_lEEESJ_SK_NS4_8TiledMMAINS4_8MMA_AtomIJNS4_26SM100_MMA_F16BF16_2x1SM_SSISJ_SJ_fLi256ELi128ELNS4_4UMMA5MajorE0ELSP_0ELNSO_7ScaleInE0ELSQ_0EEEEEENS4_6LayoutINS5_IJSC_SC_SC_EEENS5_IJNSA_ILi0EEESV_SV_EEEEENS5_IJNS4_10UnderscoreESY_SY_EEEEENS4_28SM100_TMA_2SM_LOAD_MULTICASTENS4_14ComposedLayoutINS4_7SwizzleILi3ELi4ELi3EEENS4_18smem_ptr_flag_bitsILi16EEENST_INS5_IJNSA_ILi8EEESH_EEENS5_IJSH_SC_EEEEEEEvNS4_8identityENS4_18SM100_TMA_2SM_LOADES1B_vS1C_EENS_8epilogue10collective18CollectiveEpilogueINS1F_23Sm100TmaWarpSpecializedILi4ELi2ELi32ELb1ELb0EEEJNS5_IJSG_SG_SH_EEENS5_IJNST_ISG_SC_EENST_INSA_ILi32EEESC_EEEEESJ_NS5_IJSC_llEEESJ_S1P_NS1F_6fusion15FusionCallbacksIS1J_NS1Q_17LinearCombinationISJ_fSJ_fLNS_15FloatRoundStyleE2EEES1K_S1O_JEEENS4_5SM1004TMEM4LOAD26SM100_TMEM_LOAD_16dp256b4xENS4_13SM90_TMA_LOADENS12_IS14_S16_NST_INS5_IJSH_S17_EEENS5_IJSC_SH_EEEEEEENS4_17SM75_U16x8_LDSM_TENS4_14SM90_TMA_STOREES24_NS4_17SM90_U16x8_STSM_TENS4_39AutoVectorizingCopyWithAssumedAlignmentILi128EEEEEEvvEEEEvNT_6ParamsE --------------------------
	.section	.text._ZN7cutlass13device_kernelINS_4gemm6kernel13GemmUniversalIN4cute5tupleIJiiiiEEENS1_10collective13CollectiveMmaINS1_35MainloopSm100TmaUmmaWarpSpecializedILi3ELi2ELi4ENS5_IJNS4_1CILi2EEESB_NSA_ILi1EEEEEEEENS5_IJNSA_ILi256EEENSA_ILi128EEENSA_ILi64EEEEEENS_6half_tENS5_IJlSC_lEEESJ_SK_NS4_8TiledMMAINS4_8MMA_AtomIJNS4_26SM100_MMA_F16BF16_2x1SM_SSISJ_SJ_fLi256ELi128ELNS4_4UMMA5MajorE0ELSP_0ELNSO_7ScaleInE0ELSQ_0EEEEEENS4_6LayoutINS5_IJSC_SC_SC_EEENS5_IJNSA_ILi0EEESV_SV_EEEEENS5_IJNS4_10UnderscoreESY_SY_EEEEENS4_28SM100_TMA_2SM_LOAD_MULTICASTENS4_14ComposedLayoutINS4_7SwizzleILi3ELi4ELi3EEENS4_18smem_ptr_flag_bitsILi16EEENST_INS5_IJNSA_ILi8EEESH_EEENS5_IJSH_SC_EEEEEEEvNS4_8identityENS4_18SM100_TMA_2SM_LOADES1B_vS1C_EENS_8epilogue10collective18CollectiveEpilogueINS1F_23Sm100TmaWarpSpecializedILi4ELi2ELi32ELb1ELb0EEEJNS5_IJSG_SG_SH_EEENS5_IJNST_ISG_SC_EENST_INSA_ILi32EEESC_EEEEESJ_NS5_IJSC_llEEESJ_S1P_NS1F_6fusion15FusionCallbacksIS1J_NS1Q_17LinearCombinationISJ_fSJ_fLNS_15FloatRoundStyleE2EEES1K_S1O_JEEENS4_5SM1004TMEM4LOAD26SM100_TMEM_LOAD_16dp256b4xENS4_13SM90_TMA_LOADENS12_IS14_S16_NST_INS5_IJSH_S17_EEENS5_IJSC_SH_EEEEEEENS4_17SM75_U16x8_LDSM_TENS4_14SM90_TMA_STOREES24_NS4_17SM90_U16x8_STSM_TENS4_39AutoVectorizingCopyWithAssumedAlignmentILi128EEEEEEvvEEEEvNT_6ParamsE,"ax",@progbits
	.align	128
.text._ZN7cutlass13device_kernelINS_4gemm6kernel13GemmUniversalIN4cute5tupleIJiiiiEEENS1_10collective13CollectiveMmaINS1_35MainloopSm100TmaUmmaWarpSpecializedILi3ELi2ELi4ENS5_IJNS4_1CILi2EEESB_NSA_ILi1EEEEEEEENS5_IJNSA_ILi256EEENSA_ILi128EEENSA_ILi64EEEEEENS_6half_tENS5_IJlSC_lEEESJ_SK_NS4_8TiledMMAINS4_8MMA_AtomIJNS4_26SM100_MMA_F16BF16_2x1SM_SSISJ_SJ_fLi256ELi128ELNS4_4UMMA5MajorE0ELSP_0ELNSO_7ScaleInE0ELSQ_0EEEEEENS4_6LayoutINS5_IJSC_SC_SC_EEENS5_IJNSA_ILi0EEESV_SV_EEEEENS5_IJNS4_10UnderscoreESY_SY_EEEEENS4_28SM100_TMA_2SM_LOAD_MULTICASTENS4_14ComposedLayoutINS4_7SwizzleILi3ELi4ELi3EEENS4_18smem_ptr_flag_bitsILi16EEENST_INS5_IJNSA_ILi8EEESH_EEENS5_IJSH_SC_EEEEEEEvNS4_8identityENS4_18SM100_TMA_2SM_LOADES1B_vS1C_EENS_8epilogue10collective18CollectiveEpilogueINS1F_23Sm100TmaWarpSpecializedILi4ELi2ELi32ELb1ELb0EEEJNS5_IJSG_SG_SH_EEENS5_IJNST_ISG_SC_EENST_INSA_ILi32EEESC_EEEEESJ_NS5_IJSC_llEEESJ_S1P_NS1F_6fusion15FusionCallbacksIS1J_NS1Q_17LinearCombinationISJ_fSJ_fLNS_15FloatRoundStyleE2EEES1K_S1O_JEEENS4_5SM1004TMEM4LOAD26SM100_TMEM_LOAD_16dp256b4xENS4_13SM90_TMA_LOADENS12_IS14_S16_NST_INS5_IJSH_S17_EEENS5_IJSC_SH_EEEEEEENS4_17SM75_U16x8_LDSM_TENS4_14SM90_TMA_STOREES24_NS4_17SM90_U16x8_STSM_TENS4_39AutoVectorizingCopyWithAssumedAlignmentILi128EEEEEEvvEEEEvNT_6ParamsE:
        .type           _ZN7cutlass13device_kernelINS_4gemm6kernel13GemmUniversalIN4cute5tupleIJiiiiEEENS1_10collective13CollectiveMmaINS1_35MainloopSm100TmaUmmaWarpSpecializedILi3ELi2ELi4ENS5_IJNS4_1CILi2EEESB_NSA_ILi1EEEEEEEENS5_IJNSA_ILi256EEENSA_ILi128EEENSA_ILi64EEEEEENS_6half_tENS5_IJlSC_lEEESJ_SK_NS4_8TiledMMAINS4_8MMA_AtomIJNS4_26SM100_MMA_F16BF16_2x1SM_SSISJ_SJ_fLi256ELi128ELNS4_4UMMA5MajorE0ELSP_0ELNSO_7ScaleInE0ELSQ_0EEEEEENS4_6LayoutINS5_IJSC_SC_SC_EEENS5_IJNSA_ILi0EEESV_SV_EEEEENS5_IJNS4_10UnderscoreESY_SY_EEEEENS4_28SM100_TMA_2SM_LOAD_MULTICASTENS4_14ComposedLayoutINS4_7SwizzleILi3ELi4ELi3EEENS4_18smem_ptr_flag_bitsILi16EEENST_INS5_IJNSA_ILi8EEESH_EEENS5_IJSH_SC_EEEEEEEvNS4_8identityENS4_18SM100_TMA_2SM_LOADES1B_vS1C_EENS_8epilogue10collective18CollectiveEpilogueINS1F_23Sm100TmaWarpSpecializedILi4ELi2ELi32ELb1ELb0EEEJNS5_IJSG_SG_SH_EEENS5_IJNST_ISG_SC_EENST_INSA_ILi32EEESC_EEEEESJ_NS5_IJSC_llEEESJ_S1P_NS1F_6fusion15FusionCallbacksIS1J_NS1Q_17LinearCombinationISJ_fSJ_fLNS_15FloatRoundStyleE2EEES1K_S1O_JEEENS4_5SM1004TMEM4LOAD26SM100_TMEM_LOAD_16dp256b4xENS4_13SM90_TMA_LOADENS12_IS14_S16_NST_INS5_IJSH_S17_EEENS5_IJSC_SH_EEEEEEENS4_17SM75_U16x8_LDSM_TENS4_14SM90_TMA_STOREES24_NS4_17SM90_U16x8_STSM_TENS4_39AutoVectorizingCopyWithAssumedAlignmentILi128EEEEEEvvEEEEvNT_6ParamsE,@function
        .size           _ZN7cutlass13device_kernelINS_4gemm6kernel13GemmUniversalIN4cute5tupleIJiiiiEEENS1_10collective13CollectiveMmaINS1_35MainloopSm100TmaUmmaWarpSpecializedILi3ELi2ELi4ENS5_IJNS4_1CILi2EEESB_NSA_ILi1EEEEEEEENS5_IJNSA_ILi256EEENSA_ILi128EEENSA_ILi64EEEEEENS_6half_tENS5_IJlSC_lEEESJ_SK_NS4_8TiledMMAINS4_8MMA_AtomIJNS4_26SM100_MMA_F16BF16_2x1SM_SSISJ_SJ_fLi256ELi128ELNS4_4UMMA5MajorE0ELSP_0ELNSO_7ScaleInE0ELSQ_0EEEEEENS4_6LayoutINS5_IJSC_SC_SC_EEENS5_IJNSA_ILi0EEESV_SV_EEEEENS5_IJNS4_10UnderscoreESY_SY_EEEEENS4_28SM100_TMA_2SM_LOAD_MULTICASTENS4_14ComposedLayoutINS4_7SwizzleILi3ELi4ELi3EEENS4_18smem_ptr_flag_bitsILi16EEENST_INS5_IJNSA_ILi8EEESH_EEENS5_IJSH_SC_EEEEEEEvNS4_8identityENS4_18SM100_TMA_2SM_LOADES1B_vS1C_EENS_8epilogue10collective18CollectiveEpilogueINS1F_23Sm100TmaWarpSpecializedILi4ELi2ELi32ELb1ELb0EEEJNS5_IJSG_SG_SH_EEENS5_IJNST_ISG_SC_EENST_INSA_ILi32EEESC_EEEEESJ_NS5_IJSC_llEEESJ_S1P_NS1F_6fusion15FusionCallbacksIS1J_NS1Q_17LinearCombinationISJ_fSJ_fLNS_15FloatRoundStyleE2EEES1K_S1O_JEEENS4_5SM1004TMEM4LOAD26SM100_TMEM_LOAD_16dp256b4xENS4_13SM90_TMA_LOADENS12_IS14_S16_NST_INS5_IJSH_S17_EEENS5_IJSC_SH_EEEEEEENS4_17SM75_U16x8_LDSM_TENS4_14SM90_TMA_STOREES24_NS4_17SM90_U16x8_STSM_TENS4_39AutoVectorizingCopyWithAssumedAlignmentILi128EEEEEEvvEEEEvNT_6ParamsE,(.L_x_2144 - _ZN7cutlass13device_kernelINS_4gemm6kernel13GemmUniversalIN4cute5tupleIJiiiiEEENS1_10collective13CollectiveMmaINS1_35MainloopSm100TmaUmmaWarpSpecializedILi3ELi2ELi4ENS5_IJNS4_1CILi2EEESB_NSA_ILi1EEEEEEEENS5_IJNSA_ILi256EEENSA_ILi128EEENSA_ILi64EEEEEENS_6half_tENS5_IJlSC_lEEESJ_SK_NS4_8TiledMMAINS4_8MMA_AtomIJNS4_26SM100_MMA_F16BF16_2x1SM_SSISJ_SJ_fLi256ELi128ELNS4_4UMMA5MajorE0ELSP_0ELNSO_7ScaleInE0ELSQ_0EEEEEENS4_6LayoutINS5_IJSC_SC_SC_EEENS5_IJNSA_ILi0EEESV_SV_EEEEENS5_IJNS4_10UnderscoreESY_SY_EEEEENS4_28SM100_TMA_2SM_LOAD_MULTICASTENS4_14ComposedLayoutINS4_7SwizzleILi3ELi4ELi3EEENS4_18smem_ptr_flag_bitsILi16EEENST_INS5_IJNSA_ILi8EEESH_EEENS5_IJSH_SC_EEEEEEEvNS4_8identityENS4_18SM100_TMA_2SM_LOADES1B_vS1C_EENS_8epilogue10collective18CollectiveEpilogueINS1F_23Sm100TmaWarpSpecializedILi4ELi2ELi32ELb1ELb0EEEJNS5_IJSG_SG_SH_EEENS5_IJNST_ISG_SC_EENST_INSA_ILi32EEESC_EEEEESJ_NS5_IJSC_llEEESJ_S1P_NS1F_6fusion15FusionCallbacksIS1J_NS1Q_17LinearCombinationISJ_fSJ_fLNS_15FloatRoundStyleE2EEES1K_S1O_JEEENS4_5SM1004TMEM4LOAD26SM100_TMEM_LOAD_16dp256b4xENS4_13SM90_TMA_LOADENS12_IS14_S16_NST_INS5_IJSH_S17_EEENS5_IJSC_SH_EEEEEEENS4_17SM75_U16x8_LDSM_TENS4_14SM90_TMA_STOREES24_NS4_17SM90_U16x8_STSM_TENS4_39AutoVectorizingCopyWithAssumedAlignmentILi128EEEEEEvvEEEEvNT_6ParamsE)
        .other          _ZN7cutlass13device_kernelINS_4gemm6kernel13GemmUniversalIN4cute5tupleIJiiiiEEENS1_10collective13CollectiveMmaINS1_35MainloopSm100TmaUmmaWarpSpecializedILi3ELi2ELi4ENS5_IJNS4_1CILi2EEESB_NSA_ILi1EEEEEEEENS5_IJNSA_ILi256EEENSA_ILi128EEENSA_ILi64EEEEEENS_6half_tENS5_IJlSC_lEEESJ_SK_NS4_8TiledMMAINS4_8MMA_AtomIJNS4_26SM100_MMA_F16BF16_2x1SM_SSISJ_SJ_fLi256ELi128ELNS4_4UMMA5MajorE0ELSP_0ELNSO_7ScaleInE0ELSQ_0EEEEEENS4_6LayoutINS5_IJSC_SC_SC_EEENS5_IJNSA_ILi0EEESV_SV_EEEEENS5_IJNS4_10UnderscoreESY_SY_EEEEENS4_28SM100_TMA_2SM_LOAD_MULTICASTENS4_14ComposedLayoutINS4_7SwizzleILi3ELi4ELi3EEENS4_18smem_ptr_flag_bitsILi16EEENST_INS5_IJNSA_ILi8EEESH_EEENS5_IJSH_SC_EEEEEEEvNS4_8identityENS4_18SM100_TMA_2SM_LOADES1B_vS1C_EENS_8epilogue10collective18CollectiveEpilogueINS1F_23Sm100TmaWarpSpecializedILi4ELi2ELi32ELb1ELb0EEEJNS5_IJSG_SG_SH_EEENS5_IJNST_ISG_SC_EENST_INSA_ILi32EEESC_EEEEESJ_NS5_IJSC_llEEESJ_S1P_NS1F_6fusion15FusionCallbacksIS1J_NS1Q_17LinearCombinationISJ_fSJ_fLNS_15FloatRoundStyleE2EEES1K_S1O_JEEENS4_5SM1004TMEM4LOAD26SM100_TMEM_LOAD_16dp256b4xENS4_13SM90_TMA_LOADENS12_IS14_S16_NST_INS5_IJSH_S17_EEENS5_IJSC_SH_EEEEEEENS4_17SM75_U16x8_LDSM_TENS4_14SM90_TMA_STOREES24_NS4_17SM90_U16x8_STSM_TENS4_39AutoVectorizingCopyWithAssumedAlignmentILi128EEEEEEvvEEEEvNT_6ParamsE,@"STO_CUDA_ENTRY STV_DEFAULT"
_ZN7cutlass13device_kernelINS_4gemm6kernel13GemmUniversalIN4cute5tupleIJiiiiEEENS1_10collective13CollectiveMmaINS1_35MainloopSm100TmaUmmaWarpSpecializedILi3ELi2ELi4ENS5_IJNS4_1CILi2EEESB_NSA_ILi1EEEEEEEENS5_IJNSA_ILi256EEENSA_ILi128EEENSA_ILi64EEEEEENS_6half_tENS5_IJlSC_lEEESJ_SK_NS4_8TiledMMAINS4_8MMA_AtomIJNS4_26SM100_MMA_F16BF16_2x1SM_SSISJ_SJ_fLi256ELi128ELNS4_4UMMA5MajorE0ELSP_0ELNSO_7ScaleInE0ELSQ_0EEEEEENS4_6LayoutINS5_IJSC_SC_SC_EEENS5_IJNSA_ILi0EEESV_SV_EEEEENS5_IJNS4_10UnderscoreESY_SY_EEEEENS4_28SM100_TMA_2SM_LOAD_MULTICASTENS4_14ComposedLayoutINS4_7SwizzleILi3ELi4ELi3EEENS4_18smem_ptr_flag_bitsILi16EEENST_INS5_IJNSA_ILi8EEESH_EEENS5_IJSH_SC_EEEEEEEvNS4_8identityENS4_18SM100_TMA_2SM_LOADES1B_vS1C_EENS_8epilogue10collective18CollectiveEpilogueINS1F_23Sm100TmaWarpSpecializedILi4ELi2ELi32ELb1ELb0EEEJNS5_IJSG_SG_SH_EEENS5_IJNST_ISG_SC_EENST_INSA_ILi32EEESC_EEEEESJ_NS5_IJSC_llEEESJ_S1P_NS1F_6fusion15FusionCallbacksIS1J_NS1Q_17LinearCombinationISJ_fSJ_fLNS_15FloatRoundStyleE2EEES1K_S1O_JEEENS4_5SM1004TMEM4LOAD26SM100_TMEM_LOAD_16dp256b4xENS4_13SM90_TMA_LOADENS12_IS14_S16_NST_INS5_IJSH_S17_EEENS5_IJSC_SH_EEEEEEENS4_17SM75_U16x8_LDSM_TENS4_14SM90_TMA_STOREES24_NS4_17SM90_U16x8_STSM_TENS4_39AutoVectorizingCopyWithAssumedAlignmentILi128EEEEEEvvEEEEvNT_6ParamsE:
[----:B------:R-:W1:Y:S01]  /*0000*/  LDC R1, c[0x0][0x37c] ;  /* 0x0000df00ff017b82 */ /* 0x000e620000000800 */
[----:B------:R-:W2:Y:S01]  /*0010*/  S2R R97, SR_TID.X ;  /* 0x0000000000617919 */ /* 0x000ea20000002100 */
[----:B------:R-:W3:Y:S06]  /*0020*/  LDCU.64 UR8, c[0x0][0x890] ;  /* 0x00011200ff0877ac */ /* 0x000eec0008000a00 */
[----:B------:R-:W4:Y:S01]  /*0030*/  S2UR UR4, SR_CgaCtaId ;  /* 0x00000000000479c3 */ /* 0x000f220000008800 */
[----:B------:R-:W-:Y:S02]  /*0040*/  PRMT R85, RZ, 0x7610, R85 ;  /* 0x00007610ff557816 */ /* 0x000fe40000000055 */
[----:B------:R-:W-:Y:S01]  /*0050*/  ELECT P1, URZ, PT ;  /* 0x0000000000ff782f */ /* 0x000fe20003820000 */
[----:B---3--:R-:W-:-:S04]  /*0060*/  UISETP.NE.U32.AND UP0, UPT, UR8, URZ, UPT ;  /* 0x000000ff0800728c */ /* 0x008fc8000bf05070 */
[----:B------:R-:W-:Y:S02]  /*0070*/  UISETP.NE.AND.EX UP0, UPT, UR9, URZ, UPT, UP0 ;  /* 0x000000ff0900728c */ /* 0x000fe4000bf05300 */
[----:B----4-:R-:W-:Y:S02]  /*0080*/  ULOP3.LUT UR47, UR4, 0x1, URZ, 0xc0, !UPT ;  /* 0x00000001042f7892 */ /* 0x010fe4000f8ec0ff */
[----:B------:R-:W-:Y:S01]  /*0090*/  ULOP3.LUT UR46, UR4, 0x1, URZ, 0x3c, !UPT ;  /* 0x00000001042e7892 */ /* 0x000fe2000f8e3cff */
        /* <DEDUP_REMOVED lines=13> */
.L_x_1710:
[----:B------:R-:W1:Y:S01]  /*0170*/  LDCU UR4, c[0x0][0x880] ;  /* 0x00011000ff0477ac */ /* 0x000e620008000800 */
[----:B------:R-:W-:Y:S01]  /*0180*/  HFMA2 R85, -RZ, RZ, 0, 5.9604644775390625e-08 ;  /* 0x00000001ff557431 */ /* 0x000fe200000001ff */
[----:B-1----:R-:W-:-:S07]  /*0190*/  MOV R45, UR4 ;  /* 0x00000004002d7c02 */ /* 0x002fce0008000f00 */
.L_x_1709:
        /* <DEDUP_REMOVED lines=12> */
.L_x_1712:
[----:B------:R-:W2:Y:S02]  /*0260*/  LDCU UR4, c[0x0][0x8a0] ;  /* 0x00011400ff0477ac */ /* 0x000ea40008000800 */
[----:B--2---:R-:W-:Y:S02]  /*0270*/  MOV R42, UR4 ;  /* 0x00000004002a7c02 */ /* 0x004fe40008000f00 */
.L_x_1711:
        /* <DEDUP_REMOVED lines=13> */
.L_x_1714:
[----:B------:R-:W-:Y:S05]  /*0350*/  BSYNC.RECONVERGENT B0 ;  /* 0x0000000000007941 */ /* 0x000fea0003800200 */
.L_x_1713:
        /* <DEDUP_REMOVED lines=10> */
.L_x_1716:
[----:B------:R-:W-:Y:S05]  /*0400*/  BSYNC.RECONVERGENT B0 ;  /* 0x0000000000007941 */ /* 0x000fea0003800200 */
.L_x_1715:
        /* <DEDUP_REMOVED lines=17> */
.L_x_1717:
[----:B------:R-:W3:Y:S01]  /*0520*/  SHFL.IDX PT, R0, R86, RZ, 0x1f ;  /* 0x00001fff56007589 */ /* 0x000ee200000e0000 */
[----:B------:R-:W-:-:S04]  /*0530*/  UISETP.NE.AND UP0, UPT, UR13, 0x2, UPT ;  /* 0x000000020d00788c */ /* 0x000fc8000bf05270 */
[----:B------:R-:W-:Y:S02]  /*0540*/  UISETP.EQ.AND UP1, UPT, UR47, URZ, !UP0 ;  /* 0x000000ff2f00728c */ /* 0x000fe4000c722270 */
[----:B------:R-:W-:-:S04]  /*0550*/  USEL UR53, URZ, 0x1, UP0 ;  /* 0x00000001ff357887 */ /* 0x000fc80008000000 */
[----:B------:R-:W-:Y:S02]  /*0560*/  PLOP3.LUT P3, PT, P1, PT, UP1, 0x80, 0x8 ;  /* 0x000000000008781c */ /* 0x000fe40000f6f018 */
[----:B---3--:R-:W-:-:S13]  /*0570*/  ISETP.NE.AND P0, PT, R0, RZ, PT ;  /* 0x000000ff0000720c */ /* 0x008fda0003f05270 */
[----:B------:R-:W-:Y:S05]  /*0580*/  @P0 BRA `(.L_x_1718) ;  /* 0x0000000000500947 */ /* 0x000fea0003800000 */
[----:B------:R-:W3:Y:S01]  /*0590*/  S2UR UR5, SR_CgaCtaId ;  /* 0x00000000000579c3 */ /* 0x000ee20000008800 */
        /* <DEDUP_REMOVED lines=10> */
[----:B---3--:R-:W-:Y:S01]  /*0640*/  ULEA UR4, UR5, UR4, 0x18 ;  /* 0x0000000405047291 */ /* 0x008fe2000f8ec0ff */
[----:B------:R-:W3:Y:S11]  /*0650*/  FENCE.VIEW.ASYNC.S ;  /* 0x00000000000073c6 */ /* 0x000ef60000000000 */
[----:B---3--:R3:W4:Y:S01]  /*0660*/  SYNCS.EXCH.64 URZ, [UR4], UR8 ;  /* 0x0000000804ff75b2 */ /* 0x0087220008000100 */
[----:B------:R3:W1:Y:S01]  /*0670*/  SYNCS.EXCH.64 URZ, [UR4+0x18], UR6 ;  /* 0x0000180604ff75b2 */ /* 0x0006620008000100 */
[----:B------:R3:W1:Y:S01]  /*0680*/  SYNCS.EXCH.64 URZ, [UR4+0x8], UR8 ;  /* 0x0000080804ff75b2 */ /* 0x0006620008000100 */
[----:B------:R3:W1:Y:S01]  /*0690*/  SYNCS.EXCH.64 URZ, [UR4+0x20], UR6 ;  /* 0x0000200604ff75b2 */ /* 0x0006620008000100 */
[----:B------:R3:W1:Y:S01]  /*06a0*/  SYNCS.EXCH.64 URZ, [UR4+0x10], UR8 ;  /* 0x0000100804ff75b2 */ /* 0x0006620008000100 */
[----:B------:R3:W1:Y:S01]  /*06b0*/  SYNCS.EXCH.64 URZ, [UR4+0x28], UR6 ;  /* 0x0000280604ff75b2 */ /* 0x0006620008000100 */
[----:B------:R-:W-:Y:S01]  /*06c0*/  NOP ;  /* 0x0000000000007918 */ /* 0x000fe20000000000 */
.L_x_1718:
[----:B------:R-:W2:Y:S01]  /*06d0*/  SHFL.IDX PT, R0, R86, RZ, 0x1f ;  /* 0x00001fff56007589 */ /* 0x000ea200000e0000 */
[----:B------:R-:W-:Y:S01]  /*06e0*/  NOP ;  /* 0x0000000000007918 */ /* 0x000fe20000000000 */
[----:B--2---:R-:W-:-:S13]  /*06f0*/  ISETP.NE.AND P0, PT, R0, 0x1, PT ;  /* 0x000000010000780c */ /* 0x004fda0003f05270 */
[----:B------:R-:W-:Y:S05]  /*0700*/  @P0 BRA `(.L_x_1719) ;  /* 0x0000000000580947 */ /* 0x000fea0003800000 */
[----:B------:R-:W2:Y:S01]  /*0710*/  S2UR UR5, SR_CgaCtaId ;  /* 0x00000000000579c3 */ /* 0x000ea20000008800 */
[----:B---3--:R-:W-:Y:S01]  /*0720*/  UMOV UR4, 0x400 ;  /* 0x0000040000047882 */ /* 0x008fe20000000000 */
        /* <DEDUP_REMOVED lines=9> */
[----:B--2---:R-:W-:Y:S01]  /*07c0*/  ULEA UR4, UR5, UR4, 0x18 ;  /* 0x0000000405047291 */ /* 0x004fe2000f8ec0ff */
[----:B------:R-:W2:Y:S11]  /*07d0*/  FENCE.VIEW.ASYNC.S ;  /* 0x00000000000073c6 */ /* 0x000eb60000000000 */
[----:B--2---:R2:W3:Y:S01]  /*07e0*/  SYNCS.EXCH.64 URZ, [UR4+0x30], UR8 ;  /* 0x0000300804ff75b2 */ /* 0x0044e20008000100 */
        /* <DEDUP_REMOVED lines=8> */
.L_x_1719:
[----:B------:R-:W4:Y:S01]  /*0870*/  SHFL.IDX PT, R0, R86, RZ, 0x1f ;  /* 0x00001fff56007589 */ /* 0x000f2200000e0000 */
[----:B------:R-:W-:Y:S01]  /*0880*/  NOP ;  /* 0x0000000000007918 */ /* 0x000fe20000000000 */
[----:B----4-:R-:W-:-:S13]  /*0890*/  ISETP.NE.AND P0, PT, R0, 0x3, PT ;  /* 0x000000030000780c */ /* 0x010fda0003f05270 */
[----:B------:R-:W-:Y:S05]  /*08a0*/  @P0 BRA `(.L_x_1720) ;  /* 0x0000000000300947 */ /* 0x000fea0003800000 */
[----:B--23--:R-:W2:Y:S01]  /*08b0*/  S2UR UR6, SR_CgaCtaId ;  /* 0x00000000000679c3 */ /* 0x00cea20000008800 */
[----:B------:R-:W-:Y:S01]  /*08c0*/  UMOV UR4, 0x400 ;  /* 0x0000040000047882 */ /* 0x000fe20000000000 */
[----:B------:R-:W-:Y:S01]  /*08d0*/  UMOV UR5, 0x20 ;  /* 0x0000002000057882 */ /* 0x000fe20000000000 */
[----:B------:R-:W-:Y:S01]  /*08e0*/  ELECT P0, URZ, PT ;  /* 0x0000000000ff782f */ /* 0x000fe20003800000 */
[----:B--2---:R-:W-:Y:S02]  /*08f0*/  ULEA UR6, UR6, UR4, 0x18 ;  /* 0x0000000406067291 */ /* 0x004fe4000f8ec0ff */
[----:B------:R-:W-:-:S04]  /*0900*/  UIADD3 UR4, UPT, UPT, -UR5, 0x100000, URZ ;  /* 0x0010000005047890 */ /* 0x000fc8000fffe1ff */
[----:B------:R-:W-:Y:S02]  /*0910*/  USHF.L.U32 UR5, UR4, 0xb, URZ ;  /* 0x0000000b04057899 */ /* 0x000fe400080006ff */
[----:B------:R-:W-:Y:S01]  /*0920*/  USHF.L.U32 UR4, UR4, 0x1, URZ ;  /* 0x0000000104047899 */ /* 0x000fe200080006ff */
[----:B------:R-:W2:Y:S11]  /*0930*/  FENCE.VIEW.ASYNC.S ;  /* 0x00000000000073c6 */ /* 0x000eb60000000000 */
[----:B--2---:R4:W2:Y:S01]  /*0940*/  SYNCS.EXCH.64 URZ, [UR6+0x70], UR4 ;  /* 0x0000700406ff75b2 */ /* 0x0048a20008000100 */
[----:B------:R4:W3:Y:S02]  /*0950*/  SYNCS.EXCH.64 URZ, [UR6+0x78], UR4 ;  /* 0x0000780406ff75b2 */ /* 0x0008e40008000100 */
[----:B----4-:R-:W-:Y:S01]  /*0960*/  NOP ;  /* 0x0000000000007918 */ /* 0x010fe20000000000 */
.L_x_1720:
[----:B------:R-:W4:Y:S01]  /*0970*/  SHFL.IDX PT, R0, R86, RZ, 0x1f ;  /* 0x00001fff56007589 */ /* 0x000f2200000e0000 */
[----:B------:R-:W-:Y:S01]  /*0980*/  NOP ;  /* 0x0000000000007918 */ /* 0x000fe20000000000 */
[----:B----4-:R-:W-:-:S13]  /*0990*/  ISETP.NE.AND P0, PT, R0, 0x4, PT ;  /* 0x000000040000780c */ /* 0x010fda0003f05270 */
[----:B------:R-:W-:Y:S05]  /*09a0*/  @P0 BRA `(.L_x_1721) ;  /* 0x00000000004c0947 */ /* 0x000fea0003800000 */
[----:B------:R-:W4:Y:S01]  /*09b0*/  S2UR UR5, SR_CgaCtaId ;  /* 0x00000000000579c3 */ /* 0x000f220000008800 */
[----:B--23--:R-:W-:Y:S01]  /*09c0*/  UMOV UR4, 0x3a0 ;  /* 0x000003a000047882 */ /* 0x00cfe20000000000 */
[----:B------:R-:W-:Y:S01]  /*09d0*/  UMOV UR6, 0x400 ;  /* 0x0000040000067882 */ /* 0x000fe20000000000 */
[----:B------:R-:W-:Y:S01]  /*09e0*/  USEL UR4, UR4, 0x320, UP3 ;  /* 0x0000032004047887 */ /* 0x000fe20009800000 */
[----:B------:R-:W-:Y:S01]  /*09f0*/  UMOV UR8, 0x1 ;  /* 0x0000000100087882 */ /* 0x000fe20000000000 */
[----:B------:R-:W-:Y:S01]  /*0a00*/  ELECT P0, URZ, PT ;  /* 0x0000000000ff782f */ /* 0x000fe20003800000 */
[----:B------:R-:W-:-:S04]  /*0a10*/  UIADD3 UR8, UPT, UPT, -UR8, 0x100000, URZ ;  /* 0x0010000008087890 */ /* 0x000fc8000fffe1ff */
[----:B------:R-:W-:Y:S02]  /*0a20*/  USHF.L.U32 UR9, UR8, 0xb, URZ ;  /* 0x0000000b08097899 */ /* 0x000fe400080006ff */
[----:B------:R-:W-:Y:S02]  /*0a30*/  USHF.L.U32 UR8, UR8, 0x1, URZ ;  /* 0x0000000108087899 */ /* 0x000fe400080006ff */
[----:B----4-:R-:W-:Y:S02]  /*0a40*/  ULEA UR6, UR5, UR6, 0x18 ;  /* 0x0000000605067291 */ /* 0x010fe4000f8ec0ff */
[----:B------:R-:W-:-:S04]  /*0a50*/  UIADD3 UR4, UPT, UPT, -UR4, 0x100000, URZ ;  /* 0x0010000004047890 */ /* 0x000fc8000fffe1ff */
[----:B------:R-:W-:Y:S02]  /*0a60*/  USHF.L.U32 UR5, UR4, 0xb, URZ ;  /* 0x0000000b04057899 */ /* 0x000fe400080006ff */
[----:B------:R-:W-:Y:S01]  /*0a70*/  USHF.L.U32 UR4, UR4, 0x1, URZ ;  /* 0x0000000104047899 */ /* 0x000fe200080006ff */
[----:B------:R-:W2:Y:S03]  /*0a80*/  FENCE.VIEW.ASYNC.S ;  /* 0x00000000000073c6 */ /* 0x000ea60000000000 */
[----:B--2---:R4:W2:Y:S08]  /*0a90*/  SYNCS.EXCH.64 URZ, [UR6+0x80], UR8 ;  /* 0x0000800806ff75b2 */ /* 0x0048b00008000100 */
[----:B------:R4:W3:Y:S01]  /*0aa0*/  SYNCS.EXCH.64 URZ, [UR6+0x90], UR4 ;  /* 0x0000900406ff75b2 */ /* 0x0008e20008000100 */
[----:B------:R4:W1:Y:S01]  /*0ab0*/  SYNCS.EXCH.64 URZ, [UR6+0x88], UR8 ;  /* 0x0000880806ff75b2 */ /* 0x0008620008000100 */
[----:B------:R4:W1:Y:S02]  /*0ac0*/  SYNCS.EXCH.64 URZ, [UR6+0x98], UR4 ;  /* 0x0000980406ff75b2 */ /* 0x0008640008000100 */
[----:B----4-:R-:W-:Y:S01]  /*0ad0*/  NOP ;  /* 0x0000000000007918 */ /* 0x010fe20000000000 */
.L_x_1721:
[----:B------:R-:W4:Y:S01]  /*0ae0*/  SHFL.IDX PT, R0, R86, RZ, 0x1f ;  /* 0x00001fff56007589 */ /* 0x000f2200000e0000 */
[----:B------:R-:W-:Y:S01]  /*0af0*/  NOP ;  /* 0x0000000000007918 */ /* 0x000fe20000000000 */
[----:B----4-:R-:W-:-:S13]  /*0b00*/  ISETP.NE.AND P0, PT, R0, 0x5, PT ;  /* 0x000000050000780c */ /* 0x010fda0003f05270 */
[----:B------:R-:W-:Y:S05]  /*0b10*/  @P0 BRA `(.L_x_1722) ;  /* 0x0000000000580947 */ /* 0x000fea0003800000 */
[----:B------:R-:W4:Y:S01]  /*0b20*/  S2UR UR5, SR_CgaCtaId ;  /* 0x00000000000579c3 */ /* 0x000f220000008800 */
[----:B--23--:R-:W-:Y:S01]  /*0b30*/  UMOV UR4, 0x400 ;  /* 0x0000040000047882 */ /* 0x00cfe20000000000 */
        /* <DEDUP_REMOVED lines=9> */
[----:B----4-:R-:W-:Y:S01]  /*0bd0*/  ULEA UR4, UR5, UR4, 0x18 ;  /* 0x0000000405047291 */ /* 0x010fe2000f8ec0ff */
[----:B------:R-:W2:Y:S11]  /*0be0*/  FENCE.VIEW.ASYNC.S ;  /* 0x00000000000073c6 */ /* 0x000eb60000000000 */
[----:B--2---:R4:W2:Y:S01]  /*0bf0*/  SYNCS.EXCH.64 URZ, [UR4+0xa0], UR6 ;  /* 0x0000a00604ff75b2 */ /* 0x0048a20008000100 */
[----:B------:R4:W3:Y:S01]  /*0c00*/  SYNCS.EXCH.64 URZ, [UR4+0xc0], UR8 ;  /* 0x0000c00804ff75b2 */ /* 0x0008e20008000100 */
[----:B------:R4:W1:Y:S01]  /*0c10*/  SYNCS.EXCH.64 URZ, [UR4+0xa8], UR6 ;  /* 0x0000a80604ff75b2 */ /* 0x0008620008000100 */
[----:B------:R4:W1:Y:S01]  /*0c20*/  SYNCS.EXCH.64 URZ, [UR4+0xc8], UR8 ;  /* 0x0000c80804ff75b2 */ /* 0x0008620008000100 */
[----:B------:R4:W1:Y:S01]  /*0c30*/  SYNCS.EXCH.64 URZ, [UR4+0xb0], UR6 ;  /* 0x0000b00604ff75b2 */ /* 0x0008620008000100 */
[----:B------:R4:W1:Y:S01]  /*0c40*/  SYNCS.EXCH.64 URZ, [UR4+0xd0], UR8 ;  /* 0x0000d00804ff75b2 */ /* 0x0008620008000100 */
[----:B------:R4:W1:Y:S01]  /*0c50*/  SYNCS.EXCH.64 URZ, [UR4+0xb8], UR6 ;  /* 0x0000b80604ff75b2 */ /* 0x0008620008000100 */
[----:B------:R4:W1:Y:S02]  /*0c60*/  SYNCS.EXCH.64 URZ, [UR4+0xd8], UR8 ;  /* 0x0000d80804ff75b2 */ /* 0x0008640008000100 */
[----:B----4-:R-:W-:Y:S01]  /*0c70*/  NOP ;  /* 0x0000000000007918 */ /* 0x010fe20000000000 */
.L_x_1722:
[----:B------:R-:W4:Y:S01]  /*0c80*/  SHFL.IDX PT, R0, R86, RZ, 0x1f ;  /* 0x00001fff56007589 */ /* 0x000f2200000e0000 */
[----:B------:R-:W-:Y:S01]  /*0c90*/  ISETP.NE.OR P1, PT, RZ, UR13, !P1 ;  /* 0x0000000dff007c0c */ /* 0x000fe2000cf25670 */
[----:B------:R-:W-:Y:S01]  /*0ca0*/  NOP ;  /* 0x0000000000007918 */ /* 0x000fe20000000000 */
[----:B----4-:R-:W-:-:S13]  /*0cb0*/  ISETP.NE.AND P0, PT, R0, 0x3, PT ;  /* 0x000000030000780c */ /* 0x010fda0003f05270 */
[----:B------:R-:W-:Y:S05]  /*0cc0*/  @P0 BRA `(.L_x_1723) ;  /* 0x0000000000380947 */ /* 0x000fea0003800000 */
[----:B------:R-:W4:Y:S01]  /*0cd0*/  S2UR UR5, SR_CgaCtaId ;  /* 0x00000000000579c3 */ /* 0x000f220000008800 */
[----:B--23--:R-:W-:Y:S01]  /*0ce0*/  UMOV UR4, 0x400 ;  /* 0x0000040000047882 */ /* 0x00cfe20000000000 */
[----:B------:R-:W-:Y:S01]  /*0cf0*/  UMOV UR6, 0x20 ;  /* 0x0000002000067882 */ /* 0x000fe20000000000 */
[----:B------:R-:W-:Y:S01]  /*0d00*/  ELECT P0, URZ, PT ;  /* 0x0000000000ff782f */ /* 0x000fe20003800000 */
[----:B------:R-:W-:-:S04]  /*0d10*/  UIADD3 UR6, UPT, UPT, -UR6, 0x100000, URZ ;  /* 0x0010000006067890 */ /* 0x000fc8000fffe1ff */
[----:B------:R-:W-:Y:S02]  /*0d20*/  USHF.L.U32 UR7, UR6, 0xb, URZ ;  /* 0x0000000b06077899 */ /* 0x000fe400080006ff */
[----:B------:R-:W-:Y:S02]  /*0d30*/  USHF.L.U32 UR6, UR6, 0x1, URZ ;  /* 0x0000000106067899 */ /* 0x000fe400080006ff */
[----:B----4-:R-:W-:Y:S01]  /*0d40*/  ULEA UR4, UR5, UR4, 0x18 ;  /* 0x0000000405047291 */ /* 0x010fe2000f8ec0ff */
[----:B------:R-:W2:Y:S11]  /*0d50*/  FENCE.VIEW.ASYNC.S ;  /* 0x00000000000073c6 */ /* 0x000eb60000000000 */
[----:B--2---:R4:W2:Y:S01]  /*0d60*/  SYNCS.EXCH.64 URZ, [UR4+0xe0], UR6 ;  /* 0x0000e00604ff75b2 */ /* 0x0048a20008000100 */
[----:B------:R4:W3:Y:S01]  /*0d70*/  SYNCS.EXCH.64 URZ, [UR4+0xf0], UR6 ;  /* 0x0000f00604ff75b2 */ /* 0x0008e20008000100 */
[----:B------:R4:W1:Y:S01]  /*0d80*/  SYNCS.EXCH.64 URZ, [UR4+0xe8], UR6 ;  /* 0x0000e80604ff75b2 */ /* 0x0008620008000100 */
[----:B------:R4:W1:Y:S02]  /*0d90*/  SYNCS.EXCH.64 URZ, [UR4+0xf8], UR6 ;  /* 0x0000f80604ff75b2 */ /* 0x0008640008000100 */
[----:B----4-:R-:W-:Y:S01]  /*0da0*/  NOP ;  /* 0x0000000000007918 */ /* 0x010fe20000000000 */
.L_x_1723:
[----:B--23--:R-:W2:Y:S01]  /*0db0*/  S2UR UR7, SR_CgaCtaId ;  /* 0x00000000000779c3 */ /* 0x00cea20000008800 */
[----:B------:R-:W-:Y:S01]  /*0dc0*/  VOTEU.ALL UP0, P1 ;  /* 0x0000000000ff7886 */ /* 0x000fe20000800000 */
[----:B------:R-:W-:Y:S01]  /*0dd0*/  UMOV UR4, 0x20 ;  /* 0x0000002000047882 */ /* 0x000fe20000000000 */
[----:B------:R-:W-:Y:S01]  /*0de0*/  NOP ;  /* 0x0000000000007918 */ /* 0x000fe20000000000 */
[----:B-1----:R-:W-:Y:S01]  /*0df0*/  LOP3.LUT R3, R97, 0x1f, RZ, 0xc0, !PT ;  /* 0x0000001f61037812 */ /* 0x002fe200078ec0ff */
[----:B------:R-:W-:Y:S01]  /*0e00*/  UISETP.NE.AND UP4, UPT, UR13, URZ, UPT ;  /* 0x000000ff0d00728c */ /* 0x000fe2000bf85270 */
[----:B------:R-:W-:Y:S01]  /*0e10*/  @!UP0 UMOV UR6, 0x400 ;  /* 0x0000040000068882 */ /* 0x000fe20000000000 */
[----:B------:R-:W-:-:S04]  /*0e20*/  @!UP0 UIADD3 UR4, UPT, UPT, -UR4, 0x100000, URZ ;  /* 0x0010000004048890 */ /* 0x000fc8000fffe1ff */
[----:B------:R-:W-:Y:S02]  /*0e30*/  @!UP0 USHF.L.U32 UR5, UR4, 0xb, URZ ;  /* 0x0000000b04058899 */ /* 0x000fe400080006ff */
[----:B------:R-:W-:Y:S02]  /*0e40*/  @!UP0 USHF.L.U32 UR4, UR4, 0x1, URZ ;  /* 0x0000000104048899 */ /* 0x000fe400080006ff */
[----:B--2---:R-:W-:Y:S01]  /*0e50*/  @!UP0 ULEA UR6, UR7, UR6, 0x18 ;  /* 0x0000000607068291 */ /* 0x004fe2000f8ec0ff */
[----:B------:R-:W1:Y:S01]  /*0e60*/  LDCU UR7, c[0x0][0x36c] ;  /* 0x00006d80ff0777ac */ /* 0x000e620008000800 */
[----:B------:R-:W-:Y:S01]  /*0e70*/  VOTEU.ALL UP0, P1 ;  /* 0x0000000000ff7886 */ /* 0x000fe20000800000 */
[----:B------:R-:W2:Y:S09]  /*0e80*/  FENCE.VIEW.ASYNC.S ;  /* 0x00000000000073c6 */ /* 0x000eb20000000000 */
[----:B--2---:R2:W3:Y:S01]  /*0e90*/  @!UP0 SYNCS.EXCH.64 URZ, [UR6+0x100], UR4 ;  /* 0x0001000406ff85b2 */ /* 0x0044e20008000100 */
[----:B-1----:R-:W-:-:S09]  /*0ea0*/  UISETP.EQ.U32.AND UP5, UPT, UR7, 0x1, UPT ;  /* 0x000000010700788c */ /* 0x002fd2000bfa2070 */
[----:B--2---:R-:W-:Y:S05]  /*0eb0*/  BRA.U !UP5, `(.L_x_1724) ;  /* 0x000000010d087547 */ /* 0x004fea000b800000 */
[----:B---3--:R-:W-:Y:S01]  /*0ec0*/  UCGABAR_ARV ;  /* 0x00000000000079c7 */ /* 0x008fe20008000000 */
[----:B------:R-:W-:Y:S05]  /*0ed0*/  BRA `(.L_x_1725) ;  /* 0x0000000000047947 */ /* 0x000fea0003800000 */
.L_x_1724:
[----:B---3--:R-:W-:Y:S01]  /*0ee0*/  NOP ;  /* 0x0000000000007918 */ /* 0x008fe20000000000 */
.L_x_1725:
        /* <DEDUP_REMOVED lines=18> */
[----:B------:R-:W3:Y:S01]  /*1010*/  S2UR UR10, SR_CgaCtaId ;  /* 0x00000000000a79c3 */ /* 0x000ee20000008800 */
[----:B------:R-:W-:Y:S01]  /*1020*/  UISETP.GT.U32.AND UP0, UPT, UR47, 0xffff, UPT ;  /* 0x0000ffff2f00788c */ /* 0x000fe2000bf04070 */
[----:B------:R-:W3:Y:S01]  /*1030*/  LDCU UR18, c[0x0][0xb24] ;  /* 0x00016480ff1277ac */ /* 0x000ee20008000800 */
[----:B------:R-:W-:Y:S01]  /*1040*/  UMOV UR27, 0x5 ;  /* 0x00000005001b7882 */ /* 0x000fe20000000000 */
[----:B-1----:R-:W-:-:S04]  /*1050*/  I2FP.F32.U32 R2, UR19 ;  /* 0x0000001300027c45 */ /* 0x002fc80008201000 */
[----:B------:R-:W1:Y:S01]  /*1060*/  S2UR UR36, SR_CTAID.Z ;  /* 0x00000000002479c3 */ /* 0x000e620000002700 */
[----:B------:R-:W1:Y:S01]  /*1070*/  LDCU UR45, c[0x0][0xb24] ;  /* 0x00016480ff2d77ac */ /* 0x000e620008000800 */
[----:B--2---:R-:W-:Y:S01]  /*1080*/  FMUL R2, R2, UR5 ;  /* 0x0000000502027c20 */ /* 0x004fe20008400000 */
[----:B------:R-:W-:Y:S01]  /*1090*/  USEL UR5, UR47, 0xffff, !UP0 ;  /* 0x0000ffff2f057887 */ /* 0x000fe2000c000000 */
[----:B----4-:R-:W-:Y:S01]  /*10a0*/  I2FP.F32.U32 R0, UR7 ;  /* 0x0000000700007c45 */ /* 0x010fe20008201000 */
[----:B------:R-:W2:Y:S03]  /*10b0*/  LDCU UR26, c[0x0][0xb30] ;  /* 0x00016600ff1a77ac */ /* 0x000ea60008000800 */
[----:B------:R-:W4:Y:S01]  /*10c0*/  F2I.U32.TRUNC.NTZ R2, R2 ;  /* 0x0000000200027305 */ /* 0x000f22000020f000 */
[----:B---3--:R-:W-:Y:S01]  /*10d0*/  FMUL R0, R0, UR4 ;  /* 0x0000000400007c20 */ /* 0x008fe20008400000 */
[----:B------:R-:W-:-:S02]  /*10e0*/  ULOP3.LUT UR24, UR5, 0xffff, URZ, 0xc0, !UPT ;  /* 0x0000ffff05187892 */ /* 0x000fc4000f8ec0ff */
[----:B------:R-:W-:Y:S02]  /*10f0*/  USHF.L.U32 UR28, UR10, 0xb, URZ ;  /* 0x0000000b0a1c7899 */ /* 0x000fe400080006ff */
[----:B------:R-:W-:Y:S02]  /*1100*/  UISETP.GE.AND UP2, UPT, UR18, 0x1, UPT ;  /* 0x000000011200788c */ /* 0x000fe4000bf46270 */
[----:B------:R-:W3:Y:S01]  /*1110*/  F2I.U32.TRUNC.NTZ R0, R0 ;  /* 0x0000000000007305 */ /* 0x000ee2000020f000 */
[----:B------:R-:W-:Y:S01]  /*1120*/  UMOV UR32, UR7 ;  /* 0x0000000700207c82 */ /* 0x000fe20008000000 */
[----:B------:R-:W-:Y:S01]  /*1130*/  UMOV UR20, UR19 ;  /* 0x0000001300147c82 */ /* 0x000fe20008000000 */
[----:B----4-:R-:W-:Y:S02]  /*1140*/  R2UR UR4, R2 ;  /* 0x00000000020472ca */ /* 0x010fe400000e0000 */
[----:B------:R-:W-:Y:S02]  /*1150*/  PRMT R2, RZ, 0x7610, R2 ;  /* 0x00007610ff027816 */ /* 0x000fe40000000002 */
[----:B---3--:R-:W-:-:S02]  /*1160*/  R2UR UR6, R0 ;  /* 0x00000000000672ca */ /* 0x008fc400000e0000 */
[----:B------:R-:W-:-:S07]  /*1170*/  PRMT R0, RZ, 0x7610, R0 ;  /* 0x00007610ff007816 */ /* 0x000fce0000000000 */
[----:B------:R-:W-:-:S04]  /*1180*/  UIADD3 UR5, UPT, UPT, -UR4, URZ, URZ ;  /* 0x000000ff04057290 */ /* 0x000fc8000fffe1ff */
[----:B------:R-:W-:Y:S02]  /*1190*/  UIMAD UR5, UR8, UR5, UR19 ;  /* 0x00000005080572a4 */ /* 0x000fe4000f8e0213 */
[----:B------:R-:W-:-:S04]  /*11a0*/  UIADD3 UR4, UPT, UPT, -UR6, URZ, URZ ;  /* 0x000000ff06047290 */ /* 0x000fc8000fffe1ff */
[----:B------:R-:W-:Y:S01]  /*11b0*/  IMAD.U32 R88, RZ, RZ, UR5 ;  /* 0x00000005ff587e24 */ /* 0x000fe2000f8e00ff */
[----:B------:R-:W-:-:S06]  /*11c0*/  UIMAD UR4, UR9, UR4, UR7 ;  /* 0x00000004090472a4 */ /* 0x000fcc000f8e0207 */
[----:B------:R-:W-:Y:S01]  /*11d0*/  IMAD.U32 R87, RZ, RZ, UR4 ;  /* 0x00000004ff577e24 */ /* 0x000fe2000f8e00ff */
[----:B-12---:R-:W-:Y:S06]  /*11e0*/  BRA.U UP4, `(.L_x_1726) ;  /* 0x0000000104447547 */ /* 0x006fec000b800000 */
[----:B------:R-:W-:Y:S02]  /*11f0*/  R2UR UR4, R88 ;  /* 0x00000000580472ca */ /* 0x000fe400000e0000 */
[----:B------:R-:W-:-:S11]  /*1200*/  R2UR UR8, R87 ;  /* 0x00000000570872ca */ /* 0x000fd600000e0000 */
        /* <DEDUP_REMOVED lines=13> */
[----:B------:R-:W-:Y:S02]  /*12e0*/  IMAD.U32 R2, RZ, RZ, UR5 ;  /* 0x00000005ff027e24 */ /* 0x000fe4000f8e00ff */
[----:B------:R-:W-:Y:S02]  /*12f0*/  IMAD.U32 R0, RZ, RZ, UR4 ;  /* 0x00000004ff007e24 */ /* 0x000fe4000f8e00ff */
.L_x_1726:
[----:B------:R-:W-:Y:S05]  /*1300*/  BRA.U !UP2, `(.L_x_1727) ;  /* 0x000000010ad07547 */ /* 0x000fea000b800000 */
[----:B------:R-:W1:Y:S01]  /*1310*/  LDCU.128 UR20, c[0x0][0xb10] ;  /* 0x00016200ff1477ac */ /* 0x000e620008000c00 */
[----:B------:R-:W2:Y:S01]  /*1320*/  LDCU UR12, c[0x0][0x370] ;  /* 0x00006e00ff0c77ac */ /* 0x000ea20008000800 */
[----:B------:R-:W3:Y:S01]  /*1330*/  LDCU UR5, c[0x0][0x374] ;  /* 0x00006e80ff0577ac */ /* 0x000ee20008000800 */
[----:B------:R-:W4:Y:S01]  /*1340*/  LDCU UR25, c[0x0][0xb0c] ;  /* 0x00016180ff1977ac */ /* 0x000f220008000800 */
[----:B------:R-:W4:Y:S01]  /*1350*/  LDCU UR4, c[0x0][0xb20] ;  /* 0x00016400ff0477ac */ /* 0x000f220008000800 */
[----:B------:R-:W4:Y:S01]  /*1360*/  LDCU.64 UR16, c[0x0][0xb28] ;  /* 0x00016500ff1077ac */ /* 0x000f220008000a00 */
[----:B-1----:R-:W-:Y:S02]  /*1370*/  UISETP.NE.AND UP0, UPT, UR22, 0x1, UPT ;  /* 0x000000011600788c */ /* 0x002fe4000bf05270 */
[----:B---3--:R-:W-:Y:S02]  /*1380*/  UIMAD.WIDE.U32 UR6, UR5, UR23, URZ ;  /* 0x00000017050672a5 */ /* 0x008fe4000f8e00ff */
[----:B--2---:R-:W-:-:S02]  /*1390*/  UIMAD.WIDE.U32 UR8, UR12, UR20, URZ ;  /* 0x000000140c0872a5 */ /* 0x004fc4000f8e00ff */
[----:B----4-:R-:W-:Y:S02]  /*13a0*/  UISETP.NE.AND UP1, UPT, UR25, 0x1, UPT ;  /* 0x000000011900788c */ /* 0x010fe4000bf25270 */
        /* <DEDUP_REMOVED lines=12> */
[----:B------:R-:W-:Y:S01]  /*1470*/  @UP2 USHF.R.U32.HI UR5, URZ, UR17, UR6 ;  /* 0x00000011ff052299 */ /* 0x000fe20008011606 */
[----:B------:R-:W-:-:S02]  /*1480*/  UMOV UR10, UR11 ;  /* 0x0000000b000a7c82 */ /* 0x000fc40008000000 */
[----:B------:R-:W-:Y:S01]  /*1490*/  UMOV UR6, UR9 ;  /* 0x0000000900067c82 */ /* 0x000fe20008000000 */
[----:B------:R-:W-:Y:S02]  /*14a0*/  USHF.R.U32.HI UR10, URZ, UR21, UR10 ;  /* 0x00000015ff0a7299 */ /* 0x000fe4000801160a */
[----:B------:R-:W-:Y:S02]  /*14b0*/  @UP2 USHF.R.U32.HI UR12, URZ, UR17, UR6 ;  /* 0x00000011ff0c2299 */ /* 0x000fe40008011606 */
[----:B------:R-:W-:Y:S02]  /*14c0*/  USEL UR4, UR32, UR14, !UP0 ;  /* 0x0000000e20047287 */ /* 0x000fe4000c000000 */
[----:B------:R-:W-:Y:S02]  /*14d0*/  UIMAD UR6, UR5, UR18, URZ ;  /* 0x00000012050672a4 */ /* 0x000fe4000f8e02ff */
[----:B------:R-:W-:Y:S02]  /*14e0*/  USEL UR5, UR19, UR10, !UP1 ;  /* 0x0000000a13057287 */ /* 0x000fe4000c800000 */
[----:B------:R-:W-:-:S02]  /*14f0*/  UIMAD UR8, UR12, UR18, URZ ;  /* 0x000000120c0872a4 */ /* 0x000fc4000f8e02ff */
[----:B------:R-:W-:Y:S02]  /*1500*/  UISETP.GE.AND UP0, UPT, UR4, UR6, UPT ;  /* 0x000000060400728c */ /* 0x000fe4000bf06270 */
[----:B------:R-:W-:Y:S02]  /*1510*/  UIMAD.WIDE.U32 UR6, UR4, UR16, URZ ;  /* 0x00000010040672a5 */ /* 0x000fe4000f8e00ff */
[----:B------:R-:W-:Y:S02]  /*1520*/  UISETP.GE.OR UP0, UPT, UR5, UR8, UP0 ;  /* 0x000000080500728c */ /* 0x000fe40008706670 */
[----:B------:R-:W-:Y:S02]  /*1530*/  UIMAD.WIDE.U32 UR8, UR5, UR16, URZ ;  /* 0x00000010050872a5 */ /* 0x000fe4000f8e00ff */
[----:B------:R-:W-:Y:S02]  /*1540*/  USHF.R.U32.HI UR7, URZ, UR17, UR7 ;  /* 0x00000011ff077299 */ /* 0x000fe40008011607 */
[----:B------:R-:W-:-:S02]  /*1550*/  UIADD3 UR10, UPT, UPT, -UR4, URZ, URZ ;  /* 0x000000ff040a7290 */ /* 0x000fc4000fffe1ff */
[----:B------:R-:W-:Y:S02]  /*1560*/  USEL UR7, UR4, UR7, !UP2 ;  /* 0x0000000704077287 */ /* 0x000fe4000d000000 */
[----:B------:R-:W-:Y:S01]  /*1570*/  UIADD3 UR20, UPT, UPT, -UR5, URZ, URZ ;  /* 0x000000ff05147290 */ /* 0x000fe2000fffe1ff */
[----:B------:R-:W-:Y:S01]  /*1580*/  @!UP0 UMOV UR6, UR9 ;  /* 0x0000000900068c82 */ /* 0x000fe20008000000 */
[----:B------:R-:W-:Y:S02]  /*1590*/  UIADD3 UR8, UPT, UPT, -UR7, URZ, URZ ;  /* 0x000000ff07087290 */ /* 0x000fe4000fffe1ff */
[----:B------:R-:W-:Y:S02]  /*15a0*/  @!UP0 USHF.R.U32.HI UR6, URZ, UR17, UR6 ;  /* 0x00000011ff068299 */ /* 0x000fe40008011606 */
[----:B------:R-:W-:Y:S02]  /*15b0*/  UIMAD UR8, UR18, UR8, UR4 ;  /* 0x00000008120872a4 */ /* 0x000fe4000f8e0204 */
[----:B------:R-:W-:-:S02]  /*15c0*/  @!UP0 USEL UR6, UR5, UR6, !UP2 ;  /* 0x0000000605068287 */ /* 0x000fc4000d000000 */
[----:B------:R-:W-:Y:S02]  /*15d0*/  UIMAD UR32, UR22, UR10, UR32 ;  /* 0x0000000a162072a4 */ /* 0x000fe4000f8e0220 */
[----:B------:R-:W-:Y:S02]  /*15e0*/  @!UP0 UIADD3 UR7, UPT, UPT, UR7, -UR6, URZ ;  /* 0x8000000607078290 */ /* 0x000fe4000fffe0ff */
[----:B------:R-:W-:Y:S02]  /*15f0*/  @!UP0 UIMAD UR6, UR8, UR12, UR6 ;  /* 0x0000000c080682a4 */ /* 0x000fe4000f8e0206 */
[----:B------:R-:W-:Y:S02]  /*1600*/  @!UP0 UIMAD UR4, UR7, UR18, UR5 ;  /* 0x00000012070482a4 */ /* 0x000fe4000f8e0205 */
[----:B------:R-:W-:Y:S02]  /*1610*/  UIMAD UR20, UR25, UR20, UR19 ;  /* 0x00000014191472a4 */ /* 0x000fe4000f8e0213 */
[----:B------:R-:W-:Y:S01]  /*1620*/  UIMAD UR32, UR4, UR22, UR32 ;  /* 0x00000016042072a4 */ /* 0x000fe2000f8e0220 */
[----:B------:R-:W-:-:S02]  /*1630*/  @!UP0 UMOV UR5, UR6 ;  /* 0x0000000600058c82 */ /* 0x000fc40008000000 */
[----:B------:R-:W-:-:S12]  /*1640*/  UIMAD UR20, UR5, UR25, UR20 ;  /* 0x00000019051472a4 */ /* 0x000fd8000f8e0214 */
.L_x_1727:
[----:B------:R-:W-:Y:S02]  /*1650*/  UISETP.NE.AND UP1, UPT, UR26, 0x1, UPT ;  /* 0x000000011a00788c */ /* 0x000fe4000bf25270 */
[----:B------:R-:W-:Y:S02]  /*1660*/  UISETP.NE.AND UP0, UPT, UR13, 0x2, UPT ;  /* 0x000000020d00788c */ /* 0x000fe4000bf05270 */
[----:B------:R-:W-:Y:S02]  /*1670*/  ULOP3.LUT UR28, UR28, 0x1000, URZ, 0xc0, !UPT ;  /* 0x000010001c1c7892 */ /* 0x000fe4000f8ec0ff */
[----:B------:R-:W-:-:S03]  /*1680*/  USHF.L.U32 UR24, UR27, UR24, URZ ;  /* 0x000000181b187299 */ /* 0x000fc600080006ff */
[----:B------:R-:W-:Y:S09]  /*1690*/  BRA.U UP1, `(.L_x_1728) ;  /* 0x0000000101447547 */ /* 0x000ff2000b800000 */
[----:B------:R-:W1:Y:S01]  /*16a0*/  LDCU.128 UR8, c[0x0][0xb10] ;  /* 0x00016200ff0877ac */ /* 0x000e620008000c00 */
[----:B------:R-:W2:Y:S01]  /*16b0*/  LDCU UR12, c[0x0][0xb0c] ;  /* 0x00016180ff0c77ac */ /* 0x000ea20008000800 */
[----:B------:R-:W3:Y:S01]  /*16c0*/  LDCU UR14, c[0x0][0xb20] ;  /* 0x00016400ff0e77ac */ /* 0x000ee20008000800 */
[----:B-1----:R-:W-:Y:S02]  /*16d0*/  UIMAD.WIDE.U32 UR6, UR20, UR8, URZ ;  /* 0x00000008140672a5 */ /* 0x002fe4000f8e00ff */
[----:B------:R-:W-:Y:S02]  /*16e0*/  UIMAD.WIDE.U32 UR4, UR32, UR11, URZ ;  /* 0x0000000b200472a5 */ /* 0x000fe4000f8e00ff */
[----:B--2---:R-:W-:Y:S02]  /*16f0*/  UISETP.NE.AND UP2, UPT, UR12, 0x1, UPT ;  /* 0x000000010c00788c */ /* 0x004fe4000bf45270 */
[----:B------:R-:W-:Y:S01]  /*1700*/  UISETP.NE.AND UP1, UPT, UR10, 0x1, UPT ;  /* 0x000000010a00788c */ /* 0x000fe2000bf25270 */
[----:B------:R-:W-:-:S02]  /*1710*/  UMOV UR6, UR7 ;  /* 0x0000000700067c82 */ /* 0x000fc40008000000 */
        /* <DEDUP_REMOVED lines=9> */
.L_x_1728:
[----:B------:R-:W-:Y:S05]  /*17b0*/  BRA.U !UP5, `(.L_x_1729) ;  /* 0x000000010d0c7547 */ /* 0x000fea000b800000 */
[----:B------:R-:W-:Y:S01]  /*17c0*/  UCGABAR_WAIT ;  /* 0x0000000000007dc7 */ /* 0x000fe20008000000 */
[----:B------:R-:W-:Y:S01]  /*17d0*/  CCTL.IVALL ;  /* 0x00000000ff00798f */ /* 0x000fe20002000000 */
[----:B------:R-:W-:Y:S05]  /*17e0*/  BRA `(.L_x_1730) ;  /* 0x0000000000047947 */ /* 0x000fea0003800000 */
.L_x_1729:
[----:B------:R-:W-:Y:S06]  /*17f0*/  BAR.SYNC.DEFER_BLOCKING 0x0 ;  /* 0x0000000000007b1d */ /* 0x000fec0000010000 */
.L_x_1730:
[----:B------:R-:W-:Y:S05]  /*1800*/  BRA.U UP0, `(.L_x_1731) ;  /* 0x0000001100cc7547 */ /* 0x000fea000b800000 */
[----:B------:R-:W1:Y:S01]  /*1810*/  LDCU UR6, c[0x0][0x38c] ;  /* 0x00007180ff0677ac */ /* 0x000e620008000800 */
[----:B------:R-:W2:Y:S01]  /*1820*/  S2UR UR9, SR_CgaCtaId ;  /* 0x00000000000979c3 */ /* 0x000ea20000008800 */
[----:B------:R-:W-:Y:S01]  /*1830*/  PLOP3.LUT P1, PT, PT, PT, UP3, 0x80, 0x8 ;  /* 0x000000000008781c */ /* 0x000fe20003f2f038 */
[----:B------:R-:W-:Y:S01]  /*1840*/  IMAD.MOV.U32 R12, RZ, RZ, 0x1 ;  /* 0x00000001ff0c7424 */ /* 0x000fe200078e00ff */
[----:B------:R-:W-:Y:S01]  /*1850*/  UMOV UR8, 0x400 ;  /* 0x0000040000087882 */ /* 0x000fe20000000000 */
[----:B------:R-:W-:Y:S01]  /*1860*/  UISETP.NE.AND UP1, UPT, UR13, URZ, UPT ;  /* 0x000000ff0d00728c */ /* 0x000fe2000bf25270 */
[----:B------:R-:W-:Y:S01]  /*1870*/  ISETP.NE.AND P2, PT, R3, RZ, P3 ;  /* 0x000000ff0300720c */ /* 0x000fe20001f45270 */
[----:B------:R-:W-:Y:S01]  /*1880*/  USHF.L.U32 UR7, UR19, 0x7, URZ ;  /* 0x0000000713077899 */ /* 0x000fe200080006ff */
[----:B------:R-:W-:Y:S01]  /*1890*/  PLOP3.LUT P1, PT, P1, PT, PT, 0x8, 0x80 ;  /* 0x000000000080781c */ /* 0x000fe20000f2e170 */
[----:B------:R-:W-:Y:S01]  /*18a0*/  USHF.L.U32 UR46, UR19, 0x6, URZ ;  /* 0x00000006132e7899 */ /* 0x000fe200080006ff */
[----:B------:R-:W-:Y:S01]  /*18b0*/  CS2R R10, SRZ ;  /* 0x00000000000a7805 */ /* 0x000fe2000001ff00 */
[----:B------:R-:W-:Y:S01]  /*18c0*/  IMAD.MOV.U32 R9, RZ, RZ, RZ ;  /* 0x000000ffff097224 */ /* 0x000fe200078e00ff */
[----:B------:R-:W3:Y:S01]  /*18d0*/  LDCU UR39, c[0x0][0x370] ;  /* 0x00006e00ff2777ac */ /* 0x000ee20008000800 */
[----:B------:R-:W-:Y:S01]  /*18e0*/  IMAD.MOV.U32 R8, RZ, RZ, 0x1 ;  /* 0x00000001ff087424 */ /* 0x000fe200078e00ff */
[----:B------:R-:W4:Y:S01]  /*18f0*/  LDCU.64 UR26, c[0x0][0x348] ;  /* 0x00006900ff1a77ac */ /* 0x000f220008000a00 */
[----:B-1----:R-:W-:-:S02]  /*1900*/  UIADD3 UR5, UPT, UPT, UR6, 0x3f, URZ ;  /* 0x0000003f06057890 */ /* 0x002fc4000fffe0ff */
[----:B------:R-:W-:Y:S02]  /*1910*/  UIADD3 UR47, UPT, UPT, UR6, 0x7e, URZ ;  /* 0x0000007e062f7890 */ /* 0x000fe4000fffe0ff */
[----:B------:R-:W-:Y:S02]  /*1920*/  USHF.R.S32.HI UR4, URZ, 0x1f, UR5 ;  /* 0x0000001fff047899 */ /* 0x000fe40008011405 */
[----:B--2---:R-:W-:Y:S02]  /*1930*/  ULEA UR13, UR9, UR8, 0x18 ;  /* 0x00000008090d7291 */ /* 0x004fe4000f8ec0ff */
[----:B------:R-:W-:Y:S02]  /*1940*/  ULEA.HI UR4, UR4, UR5, URZ, 0x6 ;  /* 0x0000000504047291 */ /* 0x000fe4000f8f30ff */
[----:B------:R-:W-:Y:S02]  /*1950*/  ULOP3.LUT UR5, UR7, 0x80, URZ, 0xc0, !UPT ;  /* 0x0000008007057892 */ /* 0x000fe4000f8ec0ff */
[----:B------:R-:W-:-:S02]  /*1960*/  USHF.R.S32.HI UR41, URZ, 0x6, UR4 ;  /* 0x00000006ff297899 */ /* 0x000fc40008011404 */
[----:B------:R-:W-:Y:S02]  /*1970*/  UIADD3 UR4, UPT, UPT, UR6, -0x1, URZ ;  /* 0xffffffff06047890 */ /* 0x000fe4000fffe0ff */
[----:B------:R-:W-:Y:S02]  /*1980*/  UISETP.LT.U32.AND UP0, UPT, UR41, 0x3, UPT ;  /* 0x000000032900788c */ /* 0x000fe4000bf01070 */
[----:B------:R-:W-:Y:S02]  /*1990*/  UISETP.GE.U32.AND UP2, UPT, UR4, -0x7f, UPT ;  /* 0xffffff810400788c */ /* 0x000fe4000bf46070 */
[----:B------:R-:W-:Y:S02]  /*19a0*/  USEL UR40, UR41, 0x3, UP0 ;  /* 0x0000000329287887 */ /* 0x000fe40008000000 */
[----:B------:R-:W-:Y:S02]  /*19b0*/  ULEA UR30, UR28, UR13, 0x1 ;  /* 0x0000000d1c1e7291 */ /* 0x000fe4000f8e08ff */
[----:B------:R-:W-:Y:S01]  /*19c0*/  UIADD3 UR4, UPT, UPT, UR40, -0x1, URZ ;  /* 0xffffffff28047890 */ /* 0x000fe2000fffe0ff */
[----:B------:R-:W1:Y:S04]  /*19d0*/  LDCU UR38, c[0x0][0x374] ;  /* 0x00006e80ff2677ac */ /* 0x000e680008000800 */
[----:B------:R-:W-:-:S02]  /*19e0*/  @UP2 UIADD3 UR4, UPT, UPT, UR40, URZ, URZ ;  /* 0x000000ff28042290 */ /* 0x000fc4000fffe0ff */
[----:B------:R-:W-:Y:S02]  /*19f0*/  ULOP3.LUT UR46, UR46, 0x40, URZ, 0xc0, !UPT ;  /* 0x000000402e2e7892 */ /* 0x000fe4000f8ec0ff */
[----:B------:R-:W-:Y:S02]  /*1a00*/  USEL UR21, UR53, 0x2, UP1 ;  /* 0x0000000235157887 */ /* 0x000fe40008800000 */
[----:B------:R-:W-:Y:S02]  /*1a10*/  ULEA.HI UR44, UR28, UR5, URZ, 0x1a ;  /* 0x000000051c2c7291 */ /* 0x000fe4000f8fd0ff */
[----:B------:R-:W-:Y:S02]  /*1a20*/  UIADD3 UR30, UPT, UPT, UR30, 0x8800, URZ ;  /* 0x000088001e1e7890 */ /* 0x000fe4000fffe0ff */
[----:B------:R-:W-:Y:S02]  /*1a30*/  UIADD3 UR43, UPT, UPT, UR41, -UR40, URZ ;  /* 0x80000028292b7290 */ /* 0x000fe4000fffe0ff */
[----:B------:R-:W-:-:S02]  /*1a40*/  UIADD3 UR29, UPT, UPT, UR4, 0x1, URZ ;  /* 0x00000001041d7890 */ /* 0x000fc4000fffe0ff */
[----:B------:R-:W-:Y:S01]  /*1a50*/  UIADD3 UR42, UPT, UPT, -UR4, URZ, URZ ;  /* 0x000000ff042a7290 */ /* 0x000fe2000fffe1ff */
[----:B-1-34-:R-:W-:-:S11]  /*1a60*/  UMOV UR6, URZ ;  /* 0x000000ff00067c82 */ /* 0x01afd60008000000 */
.L_x_1751:
[----:B-1----:R-:W1:Y:S02]  /*1a70*/  S2UR UR4, SR_CgaCtaId ;  /* 0x00000000000479c3 */ /* 0x002e640000008800 */
[----:B-1----:R-:W-:-:S09]  /*1a80*/  UISETP.NE.AND UP0, UPT, UR4, URZ, UPT ;  /* 0x000000ff0400728c */ /* 0x002fd2000bf05270 */
[----:B------:R-:W-:Y:S05]  /*1a90*/  BRA.U UP0, `(.L_x_1732) ;  /* 0x0000000100287547 */ /* 0x000fea000b800000 */
[----:B------:R-:W-:Y:S02]  /*1aa0*/  LEA R0, R9, UR13, 0x3 ;  /* 0x0000000d09007c11 */ /* 0x000fe4000f8e18ff */
[----:B------:R-:W-:-:S04]  /*1ab0*/  SHF.L.U32 R3, R8, 0x1f, RZ ;  /* 0x0000001f08037819 */ /* 0x000fc800000006ff */
[----:B------:R-:W1:Y:S02]  /*1ac0*/  SYNCS.PHASECHK.TRANS64.TRYWAIT P0, [R0+URZ+0xf0], R3 ;  /* 0x0000f003000075a7 */ /* 0x000e6400080011ff */
[----:B-1----:R-:W-:Y:S05]  /*1ad0*/  @!P0 BRA `(.L_x_1733) ;  /* 0x00000088000c8947 */ /* 0x002fea0003800000 */
.L_x_1861:
[----:B------:R2:W-:Y:S01]  /*1ae0*/  SYNCS.ARRIVE.TRANS64.A1T0 RZ, [R0+URZ+0xe0], RZ ;  /* 0x0000e0ff00ff79a7 */ /* 0x0005e200081000ff */
[----:B------:R-:W-:-:S05]  /*1af0*/  VIADD R9, R9, 0x1 ;  /* 0x0000000109097836 */ /* 0x000fca0000000000 */
[----:B------:R-:W-:-:S04]  /*1b00*/  ISETP.NE.AND P0, PT, R9, 0x2, PT ;  /* 0x000000020900780c */ /* 0x000fc80003f05270 */
[----:B-1----:R-:W-:Y:S02]  /*1b10*/  SEL R3, RZ, 0x1, P0 ;  /* 0x00000001ff037807 */ /* 0x002fe40000000000 */
[----:B------:R-:W-:Y:S02]  /*1b20*/  SEL R9, R9, RZ, P0 ;  /* 0x000000ff09097207 */ /* 0x000fe40000000000 */
[----:B------:R-:W-:-:S07]  /*1b30*/  LOP3.LUT R8, R8, R3, RZ, 0x3c, !PT ;  /* 0x0000000308087212 */ /* 0x000fce00078e3cff */
.L_x_1732:
[----:B------:R-:W-:Y:S01]  /*1b40*/  ULEA UR4, UR6, UR13, 0x3 ;  /* 0x0000000d06047291 */ /* 0x000fe2000f8e18ff */
[----:B--2---:R-:W-:Y:S01]  /*1b50*/  SHF.L.U32 R0, R12, 0x1f, RZ ;  /* 0x0000001f0c007819 */ /* 0x004fe200000006ff */
[----:B------:R-:W-:Y:S02]  /*1b60*/  UISETP.GE.U32.AND UP0, UPT, UR47, 0x7f, UPT ;  /* 0x0000007f2f00788c */ /* 0x000fe4000bf06070 */
[----:B------:R-:W-:Y:S01]  /*1b70*/  ULEA UR11, UR32, UR46, 0x7 ;  /* 0x0000002e200b7291 */ /* 0x000fe2000f8e38ff */
[----:B------:R-:W-:-:S04]  /*1b80*/  UMOV UR7, URZ ;  /* 0x000000ff00077c82 */ /* 0x000fc80008000000 */
[----:B------:R1:W2:Y:S01]  /*1b90*/  SYNCS.PHASECHK.TRANS64.TRYWAIT P0, [UR4+0x18], R0 ;  /* 0x00001800ff0075a7 */ /* 0x0002a20008001104 */
[----:B------:R-:W-:-:S04]  /*1ba0*/  ULEA.HI UR4, UR20, UR20, URZ, 0x1 ;  /* 0x0000001414047291 */ /* 0x000fc8000f8f08ff */
[----:B------:R-:W-:-:S04]  /*1bb0*/  USHF.L.U32 UR4, UR4, 0x7, URZ ;  /* 0x0000000704047899 */ /* 0x000fc800080006ff */
[----:B------:R-:W-:-:S04]  /*1bc0*/  ULOP3.LUT UR35, UR4, 0xffffff00, URZ, 0xc0, !UPT ;  /* 0xffffff0004237892 */ /* 0x000fc8000f8ec0ff */
[----:B------:R-:W-:Y:S01]  /*1bd0*/  UIADD3 UR35, UPT, UPT, UR44, UR35, URZ ;  /* 0x000000232c237290 */ /* 0x000fe2000fffe0ff */
[----:B------:R-:W-:Y:S11]  /*1be0*/  BRA.U !UP0, `(.L_x_1734) ;  /* 0x0000000108c87547 */ /* 0x000ff6000b800000 */
[----:B------:R-:W-:Y:S01]  /*1bf0*/  UMOV UR16, UR42 ;  /* 0x0000002a00107c82 */ /* 0x000fe20008000000 */
[----:B------:R-:W-:Y:S01]  /*1c00*/  UMOV UR4, UR6 ;  /* 0x0000000600047c82 */ /* 0x000fe20008000000 */
[----:B------:R-:W-:-:S05]  /*1c10*/  UMOV UR34, URZ ;  /* 0x000000ff00227c82 */ /* 0x000fca0008000000 */
.L_x_1740:
[----:B------:R-:W-:Y:S01]  /*1c20*/  ULEA UR33, UR4, UR13, 0x3 ;  /* 0x0000000d04217291 */ /* 0x000fe2000f8e18ff */
[----:B------:R-:W-:Y:S01]  /*1c30*/  @P3 MOV R2, 0xc000 ;  /* 0x0000c00000023802 */ /* 0x000fe20000000f00 */
[----:B--234-:R-:W-:Y:S10]  /*1c40*/  @P0 BRA `(.L_x_1735) ;  /* 0x00000000000c0947 */ /* 0x01cff40003800000 */
[----:B------:R-:W-:-:S04]  /*1c50*/  SHF.L.U32 R3, R12, 0x1f, RZ ;  /* 0x0000001f0c037819 */ /* 0x000fc800000006ff */
[----:B------:R-:W2:Y:S02]  /*1c60*/  SYNCS.PHASECHK.TRANS64.TRYWAIT P0, [UR33+0x18], R3 ;  /* 0x00001803ff0075a7 */ /* 0x000ea40008001121 */
[----:B--2---:R-:W-:Y:S05]  /*1c70*/  @!P0 BRA `(.L_x_1736) ;  /* 0x0000008400b88947 */ /* 0x004fea0003800000 */
.L_x_1735:
[----:B------:R2:W-:Y:S01]  /*1c80*/  @P3 SYNCS.ARRIVE.TRANS64 RZ, [UR33], R2 ;  /* 0x00000002ffff39a7 */ /* 0x0005e20008000021 */
[----:B------:R-:W-:Y:S02]  /*1c90*/  ULOP3.LUT UR5, UR21, 0x2, URZ, 0xfc, !UPT ;  /* 0x0000000215057892 */ /* 0x000fe4000f8efcff */
[----:B------:R-:W-:Y:S02]  /*1ca0*/  UIADD3 UR16, UPT, UPT, UR16, 0x1, URZ ;  /* 0x0000000110107890 */ /* 0x000fe4000fffe0ff */
[----:B------:R-:W-:Y:S02]  /*1cb0*/  UISETP.NE.AND UP0, UPT, UR5, 0x2, UPT ;  /* 0x000000020500788c */ /* 0x000fe4000bf05270 */
[----:B------:R-:W-:-:S07]  /*1cc0*/  UISETP.NE.AND UP2, UPT, UR16, 0x1, UPT ;  /* 0x000000011000788c */ /* 0x000fce000bf45270 */
[----:B------:R-:W-:Y:S05]  /*1cd0*/  BRA.U UP0, `(.L_x_1737) ;  /* 0x0000000100047547 */ /* 0x000fea000b800000 */
[----:B------:R-:W-:Y:S05]  /*1ce0*/  BPT.TRAP 0x1 ;  /* 0x000000040000795c */ /* 0x000fea0000300000 */
.L_x_1737:
[----:B------:R-:W-:Y:S04]  /*1cf0*/  BSSY.RECONVERGENT B0, `(.L_x_1738) ;  /* 0x0000003000007945 */ /* 0x000fe80003800200 */
[----:B------:R-:W-:Y:S05]  /*1d00*/  @!P2 BRA `(.L_x_1739) ;  /* 0x000000000004a947 */ /* 0x000fea0003800000 */
[----:B------:R-:W-:Y:S05]  /*1d10*/  BPT.TRAP 0x1 ;  /* 0x000000040000795c */ /* 0x000fea0000300000 */
.L_x_1739:
[----:B------:R-:W-:Y:S05]  /*1d20*/  BSYNC.RECONVERGENT B0 ;  /* 0x0000000000007941 */ /* 0x000fea0003800200 */
.L_x_1738:
        /* <DEDUP_REMOVED lines=9> */
[----:B------:R-:W-:Y:S02]  /*1dc0*/  ULEA UR32, UR32, UR13, 0x1 ;  /* 0x0000000d20207291 */ /* 0x000fe4000f8e08ff */
[----:B------:R-:W-:Y:S01]  /*1dd0*/  UIADD3 UR4, UP0, UPT, UR26, 0x180, URZ ;  /* 0x000001801a047890 */ /* 0x000fe2000ff1e0ff */
[----:B-1----:R-:W-:Y:S01]  /*1de0*/  SHF.L.U32 R0, R12, 0x1f, RZ ;  /* 0x0000001f0c007819 */ /* 0x002fe200000006ff */
[----:B------:R-:W-:Y:S02]  /*1df0*/  ULOP3.LUT UR33, UR33, 0xfefffff8, URZ, 0xc0, !UPT ;  /* 0xfefffff821217892 */ /* 0x000fe4000f8ec0ff */
[----:B------:R-:W-:Y:S01]  /*1e00*/  UIADD3.X UR15, UPT, UPT, URZ, UR27, URZ, UP1, !UPT ;  /* 0x0000001bff0f7290 */ /* 0x000fe20008ffe4ff */
[----:B------:R3:W4:Y:S01]  /*1e10*/  SYNCS.PHASECHK.TRANS64.TRYWAIT P0, [UR5+0x18], R0 ;  /* 0x00001800ff0075a7 */ /* 0x0007220008001105 */
        /* <DEDUP_REMOVED lines=11> */
[----:B-1----:R-:W-:Y:S01]  /*1ed0*/  UIADD3 UR34, UPT, UPT, UR34, 0x40, URZ ;  /* 0x0000004022227890 */ /* 0x002fe2000fffe0ff */
[----:B------:R-:W-:Y:S01]  /*1ee0*/  UMOV UR7, UR29 ;  /* 0x0000001d00077c82 */ /* 0x000fe20008000000 */
[----:B--2---:R-:W-:Y:S01]  /*1ef0*/  UMOV UR4, UR6 ;  /* 0x0000000600047c82 */ /* 0x004fe20008000000 */
[----:B------:R-:W-:Y:S09]  /*1f00*/  BRA.U UP2, `(.L_x_1740) ;  /* 0xfffffffd02447547 */ /* 0x000ff2000b83ffff */
.L_x_1734:
        /* <DEDUP_REMOVED lines=8> */
.L_x_1747:
[----:B------:R-:W-:Y:S01]  /*1f90*/  ULEA UR17, UR4, UR13, 0x3 ;  /* 0x0000000d04117291 */ /* 0x000fe2000f8e18ff */
[----:B--2---:R-:W-:Y:S01]  /*1fa0*/  @P3 MOV R2, 0xc000 ;  /* 0x0000c00000023802 */ /* 0x004fe20000000f00 */
[----:B--2-4-:R-:W-:Y:S10]  /*1fb0*/  @P0 BRA `(.L_x_1742) ;  /* 0x00000000000c0947 */ /* 0x014ff40003800000 */
[----:B------:R-:W-:-:S04]  /*1fc0*/  SHF.L.U32 R3, R12, 0x1f, RZ ;  /* 0x0000001f0c037819 */ /* 0x000fc800000006ff */
[----:B------:R-:W2:Y:S02]  /*1fd0*/  SYNCS.PHASECHK.TRANS64.TRYWAIT P0, [UR17+0x18], R3 ;  /* 0x00001803ff0075a7 */ /* 0x000ea40008001111 */
[----:B--2---:R-:W-:Y:S05]  /*1fe0*/  @!P0 BRA `(.L_x_1743) ;  /* 0x0000008000f48947 */ /* 0x004fea0003800000 */
.L_x_1742:
[----:B------:R2:W-:Y:S01]  /*1ff0*/  @P3 SYNCS.ARRIVE.TRANS64 RZ, [UR17], R2 ;  /* 0x00000002ffff39a7 */ /* 0x0005e20008000011 */
[----:B------:R-:W-:-:S04]  /*2000*/  ULOP3.LUT UR5, UR21, 0x2, URZ, 0xfc, !UPT ;  /* 0x0000000215057892 */ /* 0x000fc8000f8efcff */
[----:B------:R-:W-:-:S09]  /*2010*/  UISETP.NE.AND UP0, UPT, UR5, 0x2, UPT ;  /* 0x000000020500788c */ /* 0x000fd2000bf05270 */
[----:B------:R-:W-:Y:S05]  /*2020*/  BRA.U UP0, `(.L_x_1744) ;  /* 0x0000000100047547 */ /* 0x000fea000b800000 */
[----:B------:R-:W-:Y:S05]  /*2030*/  BPT.TRAP 0x1 ;  /* 0x000000040000795c */ /* 0x000fea0000300000 */
.L_x_1744:
[----:B------:R-:W-:Y:S04]  /*2040*/  BSSY.RECONVERGENT B0, `(.L_x_1745) ;  /* 0x0000003000007945 */ /* 0x000fe80003800200 */
[----:B------:R-:W-:Y:S05]  /*2050*/  @!P2 BRA `(.L_x_1746) ;  /* 0x000000000004a947 */ /* 0x000fea0003800000 */
[----:B------:R-:W-:Y:S05]  /*2060*/  BPT.TRAP 0x1 ;  /* 0x000000040000795c */ /* 0x000fea0000300000 */
.L_x_1746:
[----:B------:R-:W-:Y:S05]  /*2070*/  BSYNC.RECONVERGENT B0 ;  /* 0x0000000000007941 */ /* 0x000fea0003800200 */
.L_x_1745:
[----:B------:R-:W-:Y:S02]  /*2080*/  UIADD3 UR5, UPT, UPT, UR4, 0x1, URZ ;  /* 0x0000000104057890 */ /* 0x000fe4000fffe0ff */
[----:B------:R-:W-:Y:S02]  /*2090*/  UIADD3 UR14, UP1, UPT, UR26, 0x80, URZ ;  /* 0x000000801a0e7890 */ /* 0x000fe4000ff3e0ff */
[----:B------:R-:W-:Y:S02]  /*20a0*/  UISETP.NE.AND UP0, UPT, UR5, 0x3, UPT ;  /* 0x000000030500788c */ /* 0x000fe4000bf05270 */
[----:B------:R-:W-:Y:S02]  /*20b0*/  ULEA UR16, UR4, UR30, 0xe ;  /* 0x0000001e04107291 */ /* 0x000fe4000f8e70ff */
[----:B------:R-:W-:Y:S02]  /*20c0*/  USEL UR8, URZ, 0x1, UP0 ;  /* 0x00000001ff087887 */ /* 0x000fe40008000000 */
[----:B------:R-:W-:-:S02]  /*20d0*/  USEL UR6, UR5, URZ, UP0 ;  /* 0x000000ff05067287 */ /* 0x000fc40008000000 */
[----:B------:R-:W-:Y:S02]  /*20e0*/  UIADD3 UR22, UP0, UPT, UR26, 0x180, URZ ;  /* 0x000001801a167890 */ /* 0x000fe4000ff1e0ff */
[----:B------:R-:W-:Y:S01]  /*20f0*/  LOP3.LUT R12, R12, UR8, RZ, 0x3c, !PT ;  /* 0x000000080c0c7c12 */ /* 0x000fe2000f8e3cff */
[----:B------:R-:W-:Y:S02]  /*2100*/  ULEA UR8, UR4, UR13, 0xd ;  /* 0x0000000d04087291 */ /* 0x000fe4000f8e68ff */
[----:B------:R-:W-:Y:S01]  /*2110*/  ULEA UR5, UR6, UR13, 0x3 ;  /* 0x0000000d06057291 */ /* 0x000fe2000f8e18ff */
[----:B-1----:R-:W-:Y:S01]  /*2120*/  SHF.L.U32 R0, R12, 0x1f, RZ ;  /* 0x0000001f0c007819 */ /* 0x002fe200000006ff */
[----:B------:R-:W-:Y:S02]  /*2130*/  USHF.L.U32 UR18, UR7, 0x6, URZ ;  /* 0x0000000607127899 */ /* 0x000fe400080006ff */
[----:B------:R-:W-:Y:S02]  /*2140*/  ULOP3.LUT UR17, UR17, 0xfefffff8, URZ, 0xc0, !UPT ;  /* 0xfefffff811117892 */ /* 0x000fe4000f8ec0ff */
[----:B------:R-:W-:-:S02]  /*2150*/  UIADD3.X UR15, UPT, UPT, URZ, UR27, URZ, UP1, !UPT ;  /* 0x0000001bff0f7290 */ /* 0x000fc40008ffe4ff */
[----:B------:R-:W-:Y:S01]  /*2160*/  UPRMT UR4, URZ, 0x5410, UR24 ;  /* 0x00005410ff047896 */ /* 0x000fe20008000018 */
[----:B------:R3:W4:Y:S01]  /*2170*/  SYNCS.PHASECHK.TRANS64.TRYWAIT P0, [UR5+0x18], R0 ;  /* 0x00001800ff0075a7 */ /* 0x0007220008001105 */
        /* <DEDUP_REMOVED lines=13> */
[----:B-1----:R-:W-:-:S07]  /*2250*/  UMOV UR4, UR6 ;  /* 0x0000000600047c82 */ /* 0x002fce0008000000 */
[----:B---3--:R-:W-:Y:S05]  /*2260*/  BRA.U UP0, `(.L_x_1747) ;  /* 0xfffffffd00487547 */ /* 0x008fea000b83ffff */
.L_x_1741:
[C---:B------:R-:W-:Y:S01]  /*2270*/  LEA R3, R11.reuse, UR13, 0x3 ;  /* 0x0000000d0b037c11 */ /* 0x040fe2000f8e18ff */
[----:B------:R-:W-:Y:S01]  /*2280*/  NOP ;  /* 0x0000000000007918 */ /* 0x000fe20000000000 */
[----:B-1----:R-:W-:Y:S02]  /*2290*/  SHF.L.U32 R0, R10, 0x1f, RZ ;  /* 0x0000001f0a007819 */ /* 0x002fe400000006ff */
[----:B------:R-:W-:Y:S02]  /*22a0*/  LEA R5, R11, UR13, 0x4 ;  /* 0x0000000d0b057c11 */ /* 0x000fe4000f8e20ff */
[----:B--2-4-:R-:W1:Y:S02]  /*22b0*/  SYNCS.PHASECHK.TRANS64.TRYWAIT P0, [R3+URZ+0x80], R0 ;  /* 0x00008000030075a7 */ /* 0x014e6400080011ff */
[----:B-1----:R-:W-:Y:S05]  /*22c0*/  @!P0 BRA `(.L_x_1748) ;  /* 0x0000008000548947 */ /* 0x002fea0003800000 */
.L_x_1864:
        /* <DEDUP_REMOVED lines=77> */
.L_x_1749:
        /* <DEDUP_REMOVED lines=20> */
.L_x_1750:
[----:B------:R-:W-:Y:S01]  /*28e0*/  VIADD R11, R11, 0x1 ;  /* 0x000000010b0b7836 */ /* 0x000fe20000000000 */
[----:B------:R-:W-:Y:S02]  /*28f0*/  R2UR UR5, R88 ;  /* 0x00000000580572ca */ /* 0x000fe400000e0000 */
[----:B------:R-:W-:Y:S02]  /*2900*/  R2UR UR4, R87 ;  /* 0x00000000570472ca */ /* 0x000fe400000e0000 */
[C---:B------:R-:W-:Y:S02]  /*2910*/  ISETP.NE.AND P0, PT, R11.reuse, 0x2, PT ;  /* 0x000000020b00780c */ /* 0x040fe40003f05270 */
[----:B------:R-:W-:Y:S02]  /*2920*/  PLOP3.LUT P1, PT, PT, PT, PT, 0x80, 0x8 ;  /* 0x000000000008781c */ /* 0x000fe40003f2f070 */
[----:B------:R-:W-:Y:S02]  /*2930*/  SEL R3, RZ, 0x1, P0 ;  /* 0x00000001ff037807 */ /* 0x000fe40000000000 */
[----:B------:R-:W-:-:S02]  /*2940*/  SEL R11, R11, RZ, P0 ;  /* 0x000000ff0b0b7207 */ /* 0x000fc40000000000 */
[----:B------:R-:W-:Y:S01]  /*2950*/  LOP3.LUT R10, R10, R3, RZ, 0x3c, !PT ;  /* 0x000000030a0a7212 */ /* 0x000fe200078e3cff */
[----:B------:R-:W-:Y:S02]  /*2960*/  UIADD3 UR20, UPT, UPT, UR37, UR5, URZ ;  /* 0x0000000525147290 */ /* 0x000fe4000fffe0ff */
[----:B------:R-:W-:Y:S01]  /*2970*/  UIADD3 UR32, UPT, UPT, UR31, UR4, URZ ;  /* 0x000000041f207290 */ /* 0x000fe2000fffe0ff */
[----:B------:R-:W-:Y:S11]  /*2980*/  BRA.U UP1, `(.L_x_1751) ;  /* 0xfffffff101387547 */ /* 0x000ff6000b83ffff */
[----:B------:R-:W-:Y:S01]  /*2990*/  UIADD3 UR13, UPT, UPT, UR13, 0x18, URZ ;  /* 0x000000180d0d7890 */ /* 0x000fe2000fffe0ff */
[----:B------:R-:W-:-:S03]  /*29a0*/  SHF.L.U32 R3, R12, 0x1f, RZ ;  /* 0x0000001f0c037819 */ /* 0x000fc600000006ff */
[----:B------:R-:W-:-:S09]  /*29b0*/  ULEA UR4, UR6, UR13, 0x3 ;  /* 0x0000000d06047291 */ /* 0x000fd2000f8e18ff */
[----:B------:R-:W2:Y:S02]  /*29c0*/  SYNCS.PHASECHK.TRANS64.TRYWAIT P0, [UR4], R3 ;  /* 0x00000003ff0075a7 */ /* 0x000ea40008001104 */
[----:B--2---:R-:W-:Y:S05]  /*29d0*/  @!P0 BRA `(.L_x_1752) ;  /* 0x0000007800a48947 */ /* 0x004fea0003800000 */
.L_x_1866:
        /* <DEDUP_REMOVED lines=9> */
.L_x_1868:
[----:B------:R-:W-:-:S04]  /*2a70*/  UIADD3 UR4, UPT, UPT, UR4, 0x1, URZ ;  /* 0x0000000104047890 */ /* 0x000fc8000fffe0ff */
[----:B------:R-:W-:-:S04]  /*2a80*/  UISETP.NE.AND UP0, UPT, UR4, 0x3, UPT ;  /* 0x000000030400788c */ /* 0x000fc8000bf05270 */
[----:B------:R-:W-:Y:S02]  /*2a90*/  USEL UR5, URZ, 0x1, UP0 ;  /* 0x00000001ff057887 */ /* 0x000fe40008000000 */
[----:B------:R-:W-:-:S04]  /*2aa0*/  USEL UR4, UR4, URZ, UP0 ;  /* 0x000000ff04047287 */ /* 0x000fc80008000000 */
[----:B------:R-:W-:Y:S01]  /*2ab0*/  ULEA UR4, UR4, UR13, 0x3 ;  /* 0x0000000d04047291 */ /* 0x000fe2000f8e18ff */
[----:B-1----:R-:W-:-:S04]  /*2ac0*/  LOP3.LUT R3, R12, UR5, RZ, 0x3c, !PT ;  /* 0x000000050c037c12 */ /* 0x002fc8000f8e3cff */
[----:B------:R-:W-:Y:S01]  /*2ad0*/  SHF.L.U32 R3, R3, 0x1f, RZ ;  /* 0x0000001f03037819 */ /* 0x000fe200000006ff */
[----:B------:R-:W-:-:S07]  /*2ae0*/  IMAD.U32 R0, RZ, RZ, UR4 ;  /* 0x00000004ff007e24 */ /* 0x000fce000f8e00ff */
.L_x_1754:
[----:B-1----:R1:W2:Y:S02]  /*2af0*/  SYNCS.PHASECHK.TRANS64.TRYWAIT P0, [R0+URZ], R3 ;  /* 0x00000003000075a7 */ /* 0x0022a400080011ff */
[----:B--2---:R-:W-:Y:S05]  /*2b00*/  @!P0 NANOSLEEP.SYNCS 0x989680 ;  /* 0x009896800000895d */ /* 0x004fea0003900000 */
[----:B------:R-:W2:Y:S02]  /*2b10*/  @!P0 SYNCS.PHASECHK.TRANS64 P0, [R0+URZ], R3 ;  /* 0x00000003000085a7 */ /* 0x000ea400080010ff */
[----:B--2---:R-:W-:Y:S05]  /*2b20*/  @P0 EXIT ;  /* 0x000000000000094d */ /* 0x004fea0003800000 */
[----:B------:R-:W-:Y:S05]  /*2b30*/  BRA `(.L_x_1754) ;  /* 0xfffffffc00ec7947 */ /* 0x000fea000383ffff */
.L_x_1731:
[----:B------:R-:W1:Y:S02]  /*2b40*/  S2UR UR4, SR_CgaCtaId ;  /* 0x00000000000479c3 */ /* 0x000e640000008800 */
[----:B-1----:R-:W-:-:S04]  /*2b50*/  UISETP.NE.AND UP0, UPT, UR4, URZ, UPT ;  /* 0x000000ff0400728c */ /* 0x002fc8000bf05270 */
[----:B------:R-:W-:-:S09]  /*2b60*/  UISETP.NE.OR UP0, UPT, UR13, 0x1, UP0 ;  /* 0x000000010d00788c */ /* 0x000fd20008705670 */
[----:B------:R-:W-:Y:S05]  /*2b70*/  BRA.U UP0, `(.L_x_1755) ;  /* 0x00000005004c7547 */ /* 0x000fea000b800000 */
[----:B------:R-:W1:Y:S01]  /*2b80*/  S2UR UR5, SR_CgaCtaId ;  /* 0x00000000000579c3 */ /* 0x000e620000008800 */
[----:B------:R-:W-:Y:S01]  /*2b90*/  UMOV UR4, 0x400 ;  /* 0x0000040000047882 */ /* 0x000fe20000000000 */
[----:B------:R-:W-:Y:S01]  /*2ba0*/  ISETP.GE.U32.AND P2, PT, R3, 0x4, PT ;  /* 0x000000040300780c */ /* 0x000fe20003f46070 */
[----:B------:R-:W-:Y:S01]  /*2bb0*/  IMAD.MOV.U32 R12, RZ, RZ, 0x1 ;  /* 0x00000001ff0c7424 */ /* 0x000fe200078e00ff */
[----:B------:R-:W-:Y:S02]  /*2bc0*/  CS2R R10, SRZ ;  /* 0x00000000000a7805 */ /* 0x000fe4000001ff00 */
[----:B------:R-:W-:Y:S01]  /*2bd0*/  CS2R R8, SRZ ;  /* 0x0000000000087805 */ /* 0x000fe2000001ff00 */
[----:B-1----:R-:W-:-:S03]  /*2be0*/  ULEA UR6, UR5, UR4, 0x18 ;  /* 0x0000000405067291 */ /* 0x002fc6000f8ec0ff */
[----:B------:R-:W-:-:S09]  /*2bf0*/  UMOV UR5, URZ ;  /* 0x000000ff00057c82 */ /* 0x000fd20008000000 */
.L_x_1759:
[----:B------:R-:W-:Y:S02]  /*2c00*/  LEA R0, R8, UR6, 0x3 ;  /* 0x0000000608007c11 */ /* 0x000fe4000f8e18ff */
[----:B------:R-:W-:-:S03]  /*2c10*/  SHF.L.U32 R5, R9, 0x1f, RZ ;  /* 0x0000001f09057819 */ /* 0x000fc600000006ff */
[----:B------:R-:W-:Y:S01]  /*2c20*/  VIADD R4, R0, 0xf0 ;  /* 0x000000f000047836 */ /* 0x000fe20000000000 */
[----:B------:R-:W1:Y:S02]  /*2c30*/  SYNCS.PHASECHK.TRANS64.TRYWAIT P0, [R0+URZ+0xe0], R5 ;  /* 0x0000e005000075a7 */ /* 0x000e6400080011ff */
[----:B-1----:R-:W-:Y:S05]  /*2c40*/  @!P0 BRA `(.L_x_1756) ;  /* 0x0000007800388947 */ /* 0x002fea0003800000 */
.L_x_1869:
[----:B------:R-:W-:Y:S01]  /*2c50*/  ULEA UR4, UR5, UR6, 0x3 ;  /* 0x0000000605047291 */ /* 0x000fe2000f8e18ff */
[----:B------:R-:W-:Y:S01]  /*2c60*/  PRMT R4, RZ, 0x654, R4 ;  /* 0x00000654ff047816 */ /* 0x000fe20000000004 */
[----:B-1----:R-:W-:Y:S01]  /*2c70*/  @!P2 IMAD.MOV.U32 R5, RZ, RZ, 0x10 ;  /* 0x00000010ff05a424 */ /* 0x002fe200078e00ff */
[----:B------:R-:W-:Y:S01]  /*2c80*/  SHF.L.U32 R7, R12, 0x1f, RZ ;  /* 0x0000001f0c077819 */ /* 0x000fe200000006ff */
[----:B------:R-:W-:Y:S01]  /*2c90*/  UIADD3 UR7, UPT, UPT, UR4, 0x80, URZ ;  /* 0x0000008004077890 */ /* 0x000fe2000fffe0ff */
[----:B------:R1:W-:Y:S05]  /*2ca0*/  SYNCS.ARRIVE.TRANS64.RED.A1T0 RZ, [R4+URZ], RZ ;  /* 0x000000ff04ff79a7 */ /* 0x0003ea00081004ff */
[----:B------:R-:W-:Y:S01]  /*2cb0*/  IMAD.U32 R0, RZ, RZ, UR7 ;  /* 0x00000007ff007e24 */ /* 0x000fe2000f8e00ff */
[----:B------:R-:W2:Y:S04]  /*2cc0*/  SYNCS.PHASECHK.TRANS64.TRYWAIT P0, [UR4+0x90], R7 ;  /* 0x00009007ff0075a7 */ /* 0x000ea80008001104 */
[----:B------:R-:W-:Y:S01]  /*2cd0*/  PRMT R13, R3, 0x654, R0 ;  /* 0x00000654030d7816 */ /* 0x000fe20000000000 */
[----:B-12---:R-:W-:Y:S06]  /*2ce0*/  @!P0 BRA `(.L_x_1757) ;  /* 0x0000007800248947 */ /* 0x006fec0003800000 */
.L_x_1871:
        /* <DEDUP_REMOVED lines=17> */
.L_x_1872:
        /* <DEDUP_REMOVED lines=27> */
.L_x_1760:
        /* <DEDUP_REMOVED lines=11> */
.L_x_1762:
[----:B-1----:R1:W2:Y:S02]  /*3060*/  SYNCS.PHASECHK.TRANS64.TRYWAIT P0, [R0+URZ+0x90], R3 ;  /* 0x00009003000075a7 */ /* 0x0022a400080011ff */
[----:B--2---:R-:W-:Y:S05]  /*3070*/  @!P0 NANOSLEEP.SYNCS 0x989680 ;  /* 0x009896800000895d */ /* 0x004fea0003900000 */
[----:B------:R-:W2:Y:S02]  /*3080*/  @!P0 SYNCS.PHASECHK.TRANS64 P0, [R0+URZ+0x90], R3 ;  /* 0x00009003000085a7 */ /* 0x000ea400080010ff */
[----:B--2---:R-:W-:Y:S05]  /*3090*/  @P0 EXIT ;  /* 0x000000000000094d */ /* 0x004fea0003800000 */
[----:B------:R-:W-:Y:S05]  /*30a0*/  BRA `(.L_x_1762) ;  /* 0xfffffffc00ec7947 */ /* 0x000fea000383ffff */
.L_x_1755:
[----:B------:R-:W-:Y:S05]  /*30b0*/  BRA.U UP4, `(.L_x_1763) ;  /* 0x0000001104dc7547 */ /* 0x000fea000b800000 */
[----:B------:R-:W1:Y:S01]  /*30c0*/  S2UR UR7, SR_CgaCtaId ;  /* 0x00000000000779c3 */ /* 0x000e620000008800 */
[----:B------:R-:W-:Y:S01]  /*30d0*/  UMOV UR4, 0x40 ;  /* 0x0000004000047882 */ /* 0x000fe20000000000 */
[----:B------:R-:W-:Y:S01]  /*30e0*/  NOP ;  /* 0x0000000000007918 */ /* 0x000fe20000000000 */
[----:B------:R-:W-:Y:S01]  /*30f0*/  UMOV UR6, 0x400 ;  /* 0x0000040000067882 */ /* 0x000fe20000000000 */
[----:B-1----:R-:W-:Y:S02]  /*3100*/  ULEA UR5, UR7, UR4, 0x18 ;  /* 0x0000000407057291 */ /* 0x002fe4000f8ec0ff */
[----:B------:R-:W-:-:S07]  /*3110*/  ULEA UR6, UR7, UR6, 0x18 ;  /* 0x0000000607067291 */ /* 0x000fce000f8ec0ff */
        /* <DEDUP_REMOVED lines=14> */
.L_x_1768:
[----:B------:R-:W-:Y:S05]  /*3200*/  NANOSLEEP 0x64 ;  /* 0x000000640000795d */ /* 0x000fea0003800000 */
[----:B------:R-:W-:-:S05]  /*3210*/  UMOV UR4, 0x10 ;  /* 0x0000001000047882 */ /* 0x000fca0000000000 */
[----:B------:R-:W-:Y:S04]  /*3220*/  DEPBAR.LE SB1, 0x36 ;  /* 0x00009d800000791a */ /* 0x000fe80000000000 */
[----:B------:R-:W1:Y:S02]  /*3230*/  UTCATOMSWS.2CTA.FIND_AND_SET.ALIGN UP0, UR4, UR4 ;  /* 0x00000004000475e3 */ /* 0x000e640008200800 */
[----:B-1----:R-:W-:Y:S01]  /*3240*/  MOV R10, UR4 ;  /* 0x00000004000a7c02 */ /* 0x002fe20008000f00 */
[----:B------:R-:W-:Y:S05]  /*3250*/  BRA.U !UP0, `(.L_x_1768) ;  /* 0xfffffffd08e87547 */ /* 0x000fea000b83ffff */
.L_x_1767:
        /* <DEDUP_REMOVED lines=9> */
.L_x_1769:
        /* <DEDUP_REMOVED lines=15> */
.L_x_1766:
[----:B------:R-:W-:Y:S05]  /*33e0*/  BSYNC B0 ;  /* 0x0000000000007941 */ /* 0x000fea0003800000 */
.L_x_1765:
[----:B------:R-:W-:Y:S05]  /*33f0*/  BRA.U UP1, `(.L_x_1771) ;  /* 0x00000001016c7547 */ /* 0x000fea000b800000 */
[----:B------:R-:W-:-:S03]  /*3400*/  UMOV UR4, 0xffffffff ;  /* 0xffffffff00047882 */ /* 0x000fc60000000000 */
[----:B------:R-:W-:Y:S05]  /*3410*/  BRA.DIV UR4, `(.L_x_1772) ;  /* 0x0000007204b47947 */ /* 0x000fea000b800000 */
[----:B------:R-:W-:-:S13]  /*3420*/  ELECT P0, URZ, PT ;  /* 0x0000000000ff782f */ /* 0x000fda0003800000 */
.L_x_1876:
[----:B------:R-:W-:Y:S05]  /*3430*/  @!P0 BRA `(.L_x_1771) ;  /* 0x00000000005c8947 */ /* 0x000fea0003800000 */
[----:B-1----:R-:W1:Y:S02]  /*3440*/  LDS R4, [UR5+0x10] ;  /* 0x00001005ff047984 */ /* 0x002e640008000800 */
[----:B-1----:R-:W-:-:S04]  /*3450*/  SHF.L.U32 R4, R4, 0x1f, RZ ;  /* 0x0000001f04047819 */ /* 0x002fc800000006ff */
[----:B------:R-:W1:Y:S02]  /*3460*/  SYNCS.PHASECHK.TRANS64.TRYWAIT P0, [UR5+0x8], R4 ;  /* 0x00000804ff0075a7 */ /* 0x000e640008001105 */
[----:B-1----:R-:W-:Y:S05]  /*3470*/  @P0 BRA `(.L_x_1773) ;  /* 0x0000000000080947 */ /* 0x002fea0003800000 */
[----:B------:R-:W1:Y:S02]  /*3480*/  SYNCS.PHASECHK.TRANS64.TRYWAIT P0, [UR5+0x8], R4 ;  /* 0x00000804ff0075a7 */ /* 0x000e640008001105 */
[----:B-1----:R-:W-:Y:S05]  /*3490*/  @!P0 BRA `(.L_x_1774) ;  /* 0x0000007000b88947 */ /* 0x002fea0003800000 */
.L_x_1773:
        /* <DEDUP_REMOVED lines=13> */
.L_x_1764:
[----:B------:R-:W-:Y:S02]  /*3570*/  MOV R3, 0xffffffff ;  /* 0xffffffff00037802 */ /* 0x000fe40000000f00 */
[----:B------:R-:W-:-:S03]  /*3580*/  MOV R4, 0x35b0 ;  /* 0x000035b000047802 */ /* 0x000fc60000000f00 */
[----:B------:R1:W-:Y:S04]  /*3590*/  STS [UR6+0x130], R3 ;  /* 0x00013003ff007988 */ /* 0x0003e80008000806 */
[----:B-1---5:R-:W-:Y:S05]  /*35a0*/  CALL.REL.NOINC `($__internal_19_$__cuda_sm10x_tcgen05_guardrail_trap_phase_invalid_during_alloc) ;  /* 0x00000078008c7944 */ /* 0x022fea0003c00000 */
.L_x_1771:
        /* <DEDUP_REMOVED lines=12> */
[----:B------:R-:W-:Y:S01]  /*3670*/  R2UR UR28, R2 ;  /* 0x00000000021c72ca */ /* 0x000fe200000e0000 */
[----:B------:R-:W-:Y:S01]  /*3680*/  UMOV UR23, URZ ;  /* 0x000000ff00177c82 */ /* 0x000fe20008000000 */
[----:B------:R-:W-:Y:S01]  /*3690*/  UMOV UR22, URZ ;  /* 0x000000ff00167c82 */ /* 0x000fe20008000000 */
[----:B---3--:R-:W-:-:S02]  /*36a0*/  ULEA UR26, UR4, UR26, 0x18 ;  /* 0x0000001a041a7291 */ /* 0x008fc4000f8ec0ff */
[----:B------:R-:W-:Y:S02]  /*36b0*/  UISETP.NE.AND UP3, UPT, UR47, URZ, UPT ;  /* 0x000000ff2f00728c */ /* 0x000fe4000bf65270 */
[----:B------:R-:W-:Y:S02]  /*36c0*/  UIADD3 UR5, UPT, UPT, UR26, 0x8800, URZ ;  /* 0x000088001a057890 */ /* 0x000fe4000fffe0ff */
[----:B------:R-:W-:Y:S02]  /*36d0*/  UIADD3 UR4, UPT, UPT, UR26, 0x14800, URZ ;  /* 0x000148001a047890 */ /* 0x000fe4000fffe0ff */
[----:B----4-:R-:W-:Y:S01]  /*36e0*/  UIADD3 UR6, UPT, UPT, UR6, 0x3f, URZ ;  /* 0x0000003f06067890 */ /* 0x010fe2000fffe0ff */
[----:B--2---:R-:W1:Y:S01]  /*36f0*/  LDS R3, [UR26+0x130] ;  /* 0x0001301aff037984 */ /* 0x004e620008000800 */
[----:B------:R-:W-:Y:S02]  /*3700*/  USHF.R.U32.HI UR5, URZ, 0x4, UR5 ;  /* 0x00000004ff057899 */ /* 0x000fe40008011605 */
[----:B------:R-:W-:-:S02]  /*3710*/  USHF.R.S32.HI UR33, URZ, 0x1f, UR6 ;  /* 0x0000001fff217899 */ /* 0x000fc40008011406 */
[----:B------:R-:W-:Y:S02]  /*3720*/  USHF.R.U32.HI UR4, URZ, 0x4, UR4 ;  /* 0x00000004ff047899 */ /* 0x000fe40008011604 */
[----:B------:R-:W-:Y:S02]  /*3730*/  ULEA.HI UR33, UR33, UR6, URZ, 0x6 ;  /* 0x0000000621217291 */ /* 0x000fe4000f8f30ff */
[----:B------:R-:W-:Y:S02]  /*3740*/  ULOP3.LUT UR5, UR5, 0x3fff, URZ, 0xc0, !UPT ;  /* 0x00003fff05057892 */ /* 0x000fe4000f8ec0ff */
[----:B------:R-:W-:Y:S02]  /*3750*/  USHF.R.S32.HI UR33, URZ, 0x6, UR33 ;  /* 0x00000006ff217899 */ /* 0x000fe40008011421 */
[----:B------:R-:W-:Y:S02]  /*3760*/  ULOP3.LUT UR30, UR4, 0x3fff, URZ, 0xc0, !UPT ;  /* 0x00003fff041e7892 */ /* 0x000fe4000f8ec0ff */
[----:B------:R-:W-:Y:S01]  /*3770*/  UISETP.LT.AND UP0, UPT, UR33, 0x1, UPT ;  /* 0x000000012100788c */ /* 0x000fe2000bf01270 */
[----:B------:R-:W-:Y:S01]  /*3780*/  UMOV UR40, 0x0 ;  /* 0x0000000000287882 */ /* 0x000fe20000000000 */
[----:B------:R-:W-:Y:S01]  /*3790*/  UMOV UR41, 0x10200010 ;  /* 0x1020001000297882 */ /* 0x000fe20000000000 */
[----:B------:R-:W-:-:S02]  /*37a0*/  ULOP3.LUT UR29, UR5, 0x10000, URZ, 0xfc, !UPT ;  /* 0x00010000051d7892 */ /* 0x000fc4000f8efcff */
        /* <DEDUP_REMOVED lines=8> */
[----:B-1----:R-:W-:Y:S02]  /*3830*/  R2UR UR44, R3 ;  /* 0x00000000032c72ca */ /* 0x002fe400000e0000 */
[----:B------:R-:W-:-:S13]  /*3840*/  CS2R R2, SRZ ;  /* 0x0000000000027805 */ /* 0x000fda000001ff00 */
.L_x_1782:
[C---:B------:R-:W-:Y:S02]  /*3850*/  LEA R0, R8.reuse, UR26, 0x3 ;  /* 0x0000001a08007c11 */ /* 0x040fe4000f8e18ff */
[----:B------:R-:W-:Y:S02]  /*3860*/  SHF.L.U32 R5, R3, 0x1f, RZ ;  /* 0x0000001f03057819 */ /* 0x000fe400000006ff */
[----:B------:R-:W-:Y:S02]  /*3870*/  LEA R4, R8, UR26, 0x4 ;  /* 0x0000001a08047c11 */ /* 0x000fe4000f8e20ff */
[----:B------:R-:W1:Y:S02]  /*3880*/  SYNCS.PHASECHK.TRANS64.TRYWAIT P0, [R0+URZ+0x80], R5 ;  /* 0x00008005000075a7 */ /* 0x000e6400080011ff */
[----:B-1-3--:R-:W-:Y:S05]  /*3890*/  @!P0 BRA `(.L_x_1775) ;  /* 0x0000006c00d08947 */ /* 0x00afea0003800000 */
.L_x_1877:
        /* <DEDUP_REMOVED lines=25> */
.L_x_1879:
[----:B------:R-:W-:Y:S01]  /*3a30*/  UMOV UR27, UR22 ;  /* 0x00000016001b7c82 */ /* 0x000fe20008000000 */
[----:B------:R-:W-:Y:S05]  /*3a40*/  BRA.U !UP0, `(.L_x_1778) ;  /* 0x0000000108c07547 */ /* 0x000fea000b800000 */
[----:B------:R-:W-:Y:S02]  /*3a50*/  UIADD3 UR27, UPT, UPT, UR43, UR22, URZ ;  /* 0x000000162b1b7290 */ /* 0x000fe4000fffe0ff */
[----:B------:R-:W-:Y:S01]  /*3a60*/  UPLOP3.LUT UP2, UPT, UPT, UPT, UPT, 0x40, 0x4 ;  /* 0x000000000004789c */ /* 0x000fe20003f4e870 */
[----:B------:R-:W-:Y:S01]  /*3a70*/  UMOV UR24, UR33 ;  /* 0x0000002100187c82 */ /* 0x000fe20008000000 */
[----:B------:R-:W-:-:S09]  /*3a80*/  UMOV UR10, UR23 ;  /* 0x00000017000a7c82 */ /* 0x000fd20008000000 */
.L_x_1781:
[----:B--2---:R-:W-:Y:S01]  /*3a90*/  ULEA UR5, UR10, UR26, 0x3 ;  /* 0x0000001a0a057291 */ /* 0x004fe2000f8e18ff */
[----:B---3--:R-:W-:Y:S11]  /*3aa0*/  @P2 BRA `(.L_x_1779) ;  /* 0x00000000000c2947 */ /* 0x008ff60003800000 */
[----:B-1----:R-:W-:Y:S04]  /*3ab0*/  SHF.L.U32 R5, R2, 0x1f, RZ ;  /* 0x0000001f02057819 */ /* 0x002fe800000006ff */
[----:B------:R-:W1:Y:S02]  /*3ac0*/  SYNCS.PHASECHK.TRANS64.TRYWAIT P0, [UR5], R5 ;  /* 0x00000005ff0075a7 */ /* 0x000e640008001105 */
[----:B-1----:R-:W-:Y:S05]  /*3ad0*/  @!P0 BRA `(.L_x_1780) ;  /* 0x0000006c006c8947 */ /* 0x002fea0003800000 */
.L_x_1779:
        /* <DEDUP_REMOVED lines=39> */
.L_x_1778:
[----:B--2---:R-:W-:Y:S01]  /*3d50*/  UIADD3 UR4, UPT, UPT, UR31, 0xa0, URZ ;  /* 0x000000a01f047890 */ /* 0x004fe2000fffe0ff */
[----:B------:R-:W-:-:S08]  /*3d60*/  UMOV UR22, UR27 ;  /* 0x0000001b00167c82 */ /* 0x000fd00008000000 */
[----:B------:R2:W-:Y:S01]  /*3d70*/  UTCBAR.2CTA.MULTICAST [UR4], URZ, UR42 ;  /* 0x000000ff040073e9 */ /* 0x0005e2000820082a */
[----:B------:R-:W-:Y:S02]  /*3d80*/  NOP ;  /* 0x0000000000007918 */ /* 0x000fe40000000000 */
.L_x_1776:
[----:B--2---:R-:W-:Y:S01]  /*3d90*/  UIADD3 UR4, UPT, UPT, UR32, 0x1, URZ ;  /* 0x0000000120047890 */ /* 0x004fe2000fffe0ff */
[----:B------:R-:W-:-:S03]  /*3da0*/  ISETP.NE.AND P0, PT, R8, 0x2, PT ;  /* 0x000000020800780c */ /* 0x000fc60003f05270 */
[----:B------:R-:W-:Y:S01]  /*3db0*/  UISETP.NE.AND UP0, UPT, UR4, 0x4, UPT ;  /* 0x000000040400788c */ /* 0x000fe2000bf05270 */
[----:B-1----:R-:W-:Y:S02]  /*3dc0*/  SEL R0, RZ, 0x1, P0 ;  /* 0x00000001ff007807 */ /* 0x002fe40000000000 */
        /* <DEDUP_REMOVED lines=17> */
[----:B------:R-:W-:-:S09]  /*3ee0*/  ULEA UR4, UR32, UR7, 0x3 ;  /* 0x0000000720047291 */ /* 0x000fd2000f8e18ff */
[----:B------:R-:W2:Y:S02]  /*3ef0*/  SYNCS.PHASECHK.TRANS64.TRYWAIT P0, [UR4], R3 ;  /* 0x00000003ff0075a7 */ /* 0x000ea40008001104 */
[----:B--2---:R-:W-:Y:S05]  /*3f00*/  @!P0 BRA `(.L_x_1784) ;  /* 0x0000006800788947 */ /* 0x004fea0003800000 */
.L_x_1882:
        /* <DEDUP_REMOVED lines=9> */
.L_x_1884:
        /* <DEDUP_REMOVED lines=9> */
.L_x_1886:
[----:B------:R-:W-:-:S04]  /*4030*/  UIADD3 UR4, UPT, UPT, UR4, 0x1, URZ ;  /* 0x0000000104047890 */ /* 0x000fc8000fffe0ff */
[----:B------:R-:W-:-:S04]  /*4040*/  UISETP.NE.AND UP0, UPT, UR4, 0x4, UPT ;  /* 0x000000040400788c */ /* 0x000fc8000bf05270 */
[----:B------:R-:W-:Y:S02]  /*4050*/  USEL UR5, URZ, 0x1, UP0 ;  /* 0x00000001ff057887 */ /* 0x000fe40008000000 */
[----:B------:R-:W-:-:S04]  /*4060*/  USEL UR4, UR4, URZ, UP0 ;  /* 0x000000ff04047287 */ /* 0x000fc80008000000 */
[----:B------:R-:W-:Y:S01]  /*4070*/  ULEA UR4, UR4, UR7, 0x3 ;  /* 0x0000000704047291 */ /* 0x000fe2000f8e18ff */
[----:B-1----:R-:W-:-:S04]  /*4080*/  LOP3.LUT R3, R2, UR5, RZ, 0x3c, !PT ;  /* 0x0000000502037c12 */ /* 0x002fc8000f8e3cff */
[----:B------:R-:W-:Y:S01]  /*4090*/  SHF.L.U32 R3, R3, 0x1f, RZ ;  /* 0x0000001f03037819 */ /* 0x000fe200000006ff */
[----:B------:R-:W-:-:S04]  /*40a0*/  IMAD.U32 R0, RZ, RZ, UR4 ;  /* 0x00000004ff007e24 */ /* 0x000fc8000f8e00ff */
[----:B------:R1:W2:Y:S03]  /*40b0*/  SYNCS.PHASECHK.TRANS64.TRYWAIT P0, [R0+URZ], R3 ;  /* 0x00000003000075a7 */ /* 0x0002a600080011ff */
[----:B--2---:R-:W-:Y:S05]  /*40c0*/  @!P0 NANOSLEEP.SYNCS 0x989680 ;  /* 0x009896800000895d */ /* 0x004fea0003900000 */
[----:B------:R-:W2:Y:S02]  /*40d0*/  @!P0 SYNCS.PHASECHK.TRANS64 P0, [R0+URZ], R3 ;  /* 0x00000003000085a7 */ /* 0x000ea400080010ff */
[----:B--2---:R-:W-:Y:S05]  /*40e0*/  @P0 BRA `(.L_x_1787) ;  /* 0x0000000000200947 */ /* 0x004fea0003800000 */
.L_x_1788:
[----:B--2---:R2:W4:Y:S02]  /*40f0*/  SYNCS.PHASECHK.TRANS64.TRYWAIT P0, [R0+URZ], R3 ;  /* 0x00000003000075a7 */ /* 0x00452400080011ff */
[----:B----4-:R-:W-:Y:S05]  /*4100*/  @!P0 NANOSLEEP.SYNCS 0x989680 ;  /* 0x009896800000895d */ /* 0x010fea0003900000 */
[----:B------:R-:W4:Y:S02]  /*4110*/  @!P0 SYNCS.PHASECHK.TRANS64 P0, [R0+URZ], R3 ;  /* 0x00000003000085a7 */ /* 0x000f2400080010ff */
[----:B----4-:R-:W-:Y:S05]  /*4120*/  @!P0 BRA `(.L_x_1788) ;  /* 0xfffffffc00f08947 */ /* 0x010fea000383ffff */
[----:B------:R-:W-:Y:S05]  /*4130*/  BRA `(.L_x_1787) ;  /* 0x00000000000c7947 */ /* 0x000fea0003800000 */
.L_x_1783:
[----:B------:R-:W-:-:S04]  /*4140*/  UIADD3 UR4, UPT, UPT, UR26, 0x100, URZ ;  /* 0x000001001a047890 */ /* 0x000fc8000fffe0ff */
[----:B------:R-:W-:-:S09]  /*4150*/  UPRMT UR4, UR46, 0x654, UR4 ;  /* 0x000006542e047896 */ /* 0x000fd20008000004 */
[----:B------:R-:W-:Y:S03]  /*4160*/  SYNCS.ARRIVE.TRANS64.RED.A1T0 RZ, [UR4], RZ ;  /* 0x000000ffffff79a7 */ /* 0x000fe60008100404 */
.L_x_1787:
[----:B-12---:R-:W-:Y:S01]  /*4170*/  SHF.L.U32 R3, RZ, 0x1f, RZ ;  /* 0x0000001fff037819 */ /* 0x006fe200000006ff */
[----:B------:R-:W-:Y:S01]  /*4180*/  UIADD3 UR4, UPT, UPT, UR26, 0x100, URZ ;  /* 0x000001001a047890 */ /* 0x000fe2000fffe0ff */
[----:B------:R-:W-:Y:S02]  /*4190*/  PLOP3.LUT P0, PT, PT, PT, UP1, 0x80, 0x8 ;  /* 0x000000000008781c */ /* 0x000fe40003f0f018 */
[----:B------:R-:W1:Y:S02]  /*41a0*/  SYNCS.PHASECHK.TRANS64.TRYWAIT P1, [UR26+0x100], R3 ;  /* 0x00010003ff0075a7 */ /* 0x000e64000802111a */
[----:B-1----:R-:W-:Y:S09]  /*41b0*/  @!P1 BRA `(.L_x_1789) ;  /* 0x0000006800149947 */ /* 0x002ff20003800000 */
.L_x_1888:
        /* <DEDUP_REMOVED lines=25> */
[----:B------:R-:W3:Y:S01]  /*4350*/  REDUX UR7, R0 ;  /* 0x00000000000773c4 */ /* 0x000ee20000000000 */
[----:B-1----:R-:W-:Y:S01]  /*4360*/  ISETP.EQ.U32.AND P0, PT, R2, UR4, PT ;  /* 0x0000000402007c0c */ /* 0x002fe2000bf02070 */
[----:B--2---:R-:W-:Y:S01]  /*4370*/  IMAD.U32 R2, RZ, RZ, UR6 ;  /* 0x00000006ff027e24 */ /* 0x004fe2000f8e00ff */
[----:B---3--:R-:W-:-:S11]  /*4380*/  MOV R3, UR7 ;  /* 0x0000000700037c02 */ /* 0x008fd60008000f00 */
[----:B------:R4:W-:Y:S04]  /*4390*/  @P0 ATOMS.AND RZ, [UR8+0x14], R3 ;  /* 0x00001403ffff098c */ /* 0x0009e8000a800008 */
[----:B------:R4:W-:Y:S01]  /*43a0*/  @P0 ATOMS.AND RZ, [UR8+0x18], R2 ;  /* 0x00001802ffff098c */ /* 0x0009e2000a800008 */
[----:B------:R-:W-:Y:S05]  /*43b0*/  BRA `(.L_x_1792) ;  /* 0x0000000000147947 */ /* 0x000fea0003800000 */
.L_x_1791:
[----:B------:R-:W-:Y:S02]  /*43c0*/  MOV R2, 0x43e0 ;  /* 0x000043e000027802 */ /* 0x000fe40000000f00 */
[----:B---3-5:R-:W-:Y:S05]  /*43d0*/  CALL.REL.NOINC `($__internal_18_$__cuda_sm10x_tcgen05_guardrail_trap_col_being_dealloced_not_returned_by_alloc) ;  /* 0x0000006800f47944 */ /* 0x028fea0003c00000 */
[----:B------:R-:W-:Y:S05]  /*43e0*/  BRA `(.L_x_1792) ;  /* 0x0000000000087947 */ /* 0x000fea0003800000 */
.L_x_1790:
[----:B------:R-:W-:Y:S02]  /*43f0*/  MOV R2, 0x4410 ;  /* 0x0000441000027802 */ /* 0x000fe40000000f00 */
[----:B---3-5:R-:W-:Y:S05]  /*4400*/  CALL.REL.NOINC `($__internal_20_$__cuda_sm10x_tcgen05_guardrail_trap_unallocated_columns_being_dealloced) ;  /* 0x0000006c00007944 */ /* 0x028fea0003c00000 */
.L_x_1792:
[----:B------:R-:W-:Y:S01]  /*4410*/  NOP ;  /* 0x0000000000007918 */ /* 0x000fe20000000000 */
[----:B----4-:R-:W-:Y:S05]  /*4420*/  EXIT ;  /* 0x000000000000794d */ /* 0x010fea0003800000 */
.L_x_1763:
[----:B------:R-:W-:-:S09]  /*4430*/  UISETP.NE.OR UP0, UPT, UR13, 0x3, !UP3 ;  /* 0x000000030d00788c */ /* 0x000fd2000df05670 */
[----:B------:R-:W-:Y:S05]  /*4440*/  BRA.U UP0, `(.L_x_1793) ;  /* 0x0000001100c87547 */ /* 0x000fea000b800000 */
[----:B------:R-:W1:Y:S01]  /*4450*/  S2UR UR10, SR_CgaCtaId ;  /* 0x00000000000a79c3 */ /* 0x000e620000008800 */
[----:B------:R-:W2:Y:S01]  /*4460*/  LDCU UR31, c[0x0][0x370] ;  /* 0x00006e00ff1f77ac */ /* 0x000ea20008000800 */
[----:B------:R-:W-:Y:S02]  /*4470*/  HFMA2 R13, -RZ, RZ, 0, 0 ;  /* 0x00000000ff0d7431 */ /* 0x000fe400000001ff */
[----:B------:R-:W-:Y:S01]  /*4480*/  IMAD.MOV.U32 R15, RZ, RZ, 0x1 ;  /* 0x00000001ff0f7424 */ /* 0x000fe200078e00ff */
[----:B------:R-:W-:Y:S01]  /*4490*/  MOV R7, 0x2000 ;  /* 0x0000200000077802 */ /* 0x000fe20000000f00 */
[----:B------:R-:W2:Y:S01]  /*44a0*/  LDCU.128 UR48, c[0x0][0xb10] ;  /* 0x00016200ff3077ac */ /* 0x000ea20008000c00 */
[----:B------:R-:W-:Y:S01]  /*44b0*/  IMAD.MOV.U32 R14, RZ, RZ, RZ ;  /* 0x000000ffff0e7224 */ /* 0x000fe200078e00ff */
[----:B------:R-:W3:Y:S01]  /*44c0*/  LDC.64 R16, c[0x0][0x348] ;  /* 0x0000d200ff107b82 */ /* 0x000ee20000000a00 */
[----:B------:R-:W4:Y:S01]  /*44d0*/  LDCU UR30, c[0x0][0x374] ;  /* 0x00006e80ff1e77ac */ /* 0x000f220008000800 */
[----:B------:R-:W1:Y:S06]  /*44e0*/  LDCU UR15, c[0x0][0xb0c] ;  /* 0x00016180ff0f77ac */ /* 0x000e6c0008000800 */
[----:B------:R-:W3:Y:S01]  /*44f0*/  LDC.64 R2, c[0x0][0x888] ;  /* 0x00022200ff027b82 */ /* 0x000ee20000000a00 */
[----:B------:R-:W3:Y:S01]  /*4500*/  LDCU UR54, c[0x0][0xb20] ;  /* 0x00016400ff3677ac */ /* 0x000ee20008000800 */
[----:B------:R-:W3:Y:S06]  /*4510*/  LDCU UR4, c[0x0][0xb30] ;  /* 0x00016600ff0477ac */ /* 0x000eec0008000800 */
[----:B------:R-:W3:Y:S01]  /*4520*/  LDC.64 R4, c[0x0][0x890] ;  /* 0x00022400ff047b82 */ /* 0x000ee20000000a00 */
[----:B------:R-:W-:Y:S01]  /*4530*/  UMOV UR21, 0x400 ;  /* 0x0000040000157882 */ /* 0x000fe20000000000 */
[----:B--2---:R-:W-:-:S02]  /*4540*/  UIMAD.WIDE.U32 UR6, UR31, UR48, URZ ;  /* 0x000000301f0672a5 */ /* 0x004fc4000f8e00ff */
[----:B----4-:R-:W-:Y:S02]  /*4550*/  UIMAD.WIDE.U32 UR8, UR30, UR51, URZ ;  /* 0x000000331e0872a5 */ /* 0x010fe4000f8e00ff */
[----:B-1----:R-:W-:Y:S02]  /*4560*/  ULEA UR21, UR10, UR21, 0x18 ;  /* 0x000000150a157291 */ /* 0x002fe4000f8ec0ff */
[----:B------:R-:W-:Y:S02]  /*4570*/  UPLOP3.LUT UP2, UPT, UPT, UPT, UPT, 0x40, 0x4 ;  /* 0x000000000004789c */ /* 0x000fe40003f4e870 */
[----:B------:R-:W-:Y:S02]  /*4580*/  UIADD3 UR37, UPT, UPT, UR21, 0x48, URZ ;  /* 0x0000004815257890 */ /* 0x000fe4000fffe0ff */
[----:B------:R-:W-:Y:S02]  /*4590*/  UIADD3 UR41, UPT, UPT, UR21, 0x30, URZ ;  /* 0x0000003015297890 */ /* 0x000fe4000fffe0ff */
[----:B------:R-:W-:-:S02]  /*45a0*/  UIADD3 UR33, UPT, UPT, UR21, 0x38, URZ ;  /* 0x0000003815217890 */ /* 0x000fc4000fffe0ff */
[----:B------:R-:W-:Y:S01]  /*45b0*/  UIADD3 UR25, UPT, UPT, UR21, 0x40, URZ ;  /* 0x0000004015197890 */ /* 0x000fe2000fffe0ff */
[----:B------:R-:W-:Y:S01]  /*45c0*/  UMOV UR6, UR7 ;  /* 0x0000000700067c82 */ /* 0x000fe20008000000 */
[----:B------:R-:W-:Y:S01]  /*45d0*/  UMOV UR47, UR9 ;  /* 0x00000009002f7c82 */ /* 0x000fe20008000000 */
[----:B------:R-:W-:Y:S02]  /*45e0*/  UISETP.GE.AND UP0, UPT, UR45, 0x1, UPT ;  /* 0x000000012d00788c */ /* 0x000fe4000bf06270 */
[----:B------:R-:W-:Y:S01]  /*45f0*/  UISETP.NE.AND UP4, UPT, UR45, 0x1, UPT ;  /* 0x000000012d00788c */ /* 0x000fe2000bf85270 */
[----:B------:R-:W1:Y:S01]  /*4600*/  LDCU.64 UR22, c[0x0][0xb28] ;  /* 0x00016500ff1677ac */ /* 0x000e620008000a00 */
[----:B------:R-:W-:Y:S02]  /*4610*/  UISETP.NE.AND UP6, UPT, UR15, 0x1, UPT ;  /* 0x000000010f00788c */ /* 0x000fe4000bfc5270 */
[----:B------:R-:W-:Y:S02]  /*4620*/  UISETP.NE.AND UP5, UPT, UR50, 0x1, UPT ;  /* 0x000000013200788c */ /* 0x000fe4000bfa5270 */
[----:B------:R-:W-:-:S02]  /*4630*/  UPRMT UR37, UR10, 0x654, UR37 ;  /* 0x000006540a257896 */ /* 0x000fc40008000025 */
[----:B------:R-:W-:Y:S02]  /*4640*/  USHF.R.U32.HI UR52, URZ, UR49, UR6 ;  /* 0x00000031ff347299 */ /* 0x000fe40008011606 */
[----:B------:R-:W-:Y:S02]  /*4650*/  UPRMT UR46, UR10, 0x654, UR41 ;  /* 0x000006540a2e7896 */ /* 0x000fe40008000029 */
[----:B------:R-:W-:Y:S02]  /*4660*/  UPRMT UR39, UR10, 0x654, UR33 ;  /* 0x000006540a277896 */ /* 0x000fe40008000021 */
[----:B------:R-:W-:Y:S02]  /*4670*/  UPRMT UR38, UR10, 0x654, UR25 ;  /* 0x000006540a267896 */ /* 0x000fe40008000019 */
[----:B---3--:R-:W-:Y:S02]  /*4680*/  USHF.R.U32.HI UR47, URZ, UR54, UR47 ;  /* 0x00000036ff2f7299 */ /* 0x008fe4000801162f */
[----:B------:R-:W-:-:S11]  /*4690*/  UISETP.NE.AND UP3, UPT, UR4, 0x1, UPT ;  /* 0x000000010400788c */ /* 0x000fd6000bf65270 */
.L_x_1804:
[C---:B------:R-:W-:Y:S02]  /*46a0*/  LEA R12, R14.reuse, UR21, 0x3 ;  /* 0x000000150e0c7c11 */ /* 0x040fe4000f8e18ff */
[----:B------:R-:W-:Y:S02]  /*46b0*/  SHF.L.U32 R9, R13, 0x1f, RZ ;  /* 0x0000001f0d097819 */ /* 0x000fe400000006ff */
[----:B------:R-:W-:Y:S02]  /*46c0*/  LEA R10, R14, UR21, 0x4 ;  /* 0x000000150e0a7c11 */ /* 0x000fe4000f8e20ff */
[----:B------:R-:W2:Y:S02]  /*46d0*/  SYNCS.PHASECHK.TRANS64.TRYWAIT P0, [R12+URZ+0x80], R9 ;  /* 0x000080090c0075a7 */ /* 0x000ea400080011ff */
[----:B--23--:R-:W-:Y:S05]  /*46e0*/  @!P0 BRA `(.L_x_1794) ;  /* 0x0000006000e08947 */ /* 0x00cfea0003800000 */
.L_x_1889:
[----:B--2---:R-:W2:Y:S01]  /*46f0*/  LDS.128 R8, [R10+0x110] ;  /* 0x000110000a087984 */ /* 0x004ea20000000c00 */
        /* <DEDUP_REMOVED lines=12> */
[----:B------:R-:W-:Y:S02]  /*47c0*/  @P0 SHF.R.U32.HI R0, RZ, 0x10, R9 ;  /* 0x00000010ff000819 */ /* 0x000fe40000011609 */
        /* <DEDUP_REMOVED lines=16> */
[----:B-1----:R-:W-:Y:S02]  /*48d0*/  UIMAD.WIDE.U32 UR8, UR4, UR22, URZ ;  /* 0x00000016040872a5 */ /* 0x002fe4000f8e00ff */
        /* <DEDUP_REMOVED lines=36> */
.L_x_1795:
        /* <DEDUP_REMOVED lines=25> */
[----:B--2---:R-:W-:Y:S04]  /*4cb0*/  MOV R0, UR53 ;  /* 0x0000003500007c02 */ /* 0x004fe80008000f00 */
[----:B------:R-:W-:Y:S04]  /*4cc0*/  SHF.L.U32 R11, R0, 0x1f, RZ ;  /* 0x0000001f000b7819 */ /* 0x000fe800000006ff */
[----:B------:R-:W2:Y:S02]  /*4cd0*/  SYNCS.PHASECHK.TRANS64.TRYWAIT P2, [UR21+0x78], R11 ;  /* 0x0000780bff0075a7 */ /* 0x000ea40008041115 */
[----:B--2---:R-:W-:Y:S05]  /*4ce0*/  @!P2 BRA `(.L_x_1797) ;  /* 0x0000005c0074a947 */ /* 0x004fea0003800000 */
.L_x_1796:
[----:B------:R-:W-:Y:S05]  /*4cf0*/  @!P1 BRA `(.L_x_1798) ;  /* 0x0000000000309947 */ /* 0x000fea0003800000 */
[----:B------:R-:W-:Y:S01]  /*4d00*/  ISETP.NE.U32.AND P1, PT, R2, RZ, PT ;  /* 0x000000ff0200720c */ /* 0x000fe20003f25070 */
[----:B------:R-:W3:Y:S01]  /*4d10*/  LDCU.64 UR4, c[0x0][0x358] ;  /* 0x00006b00ff0477ac */ /* 0x000ee20008000a00 */
[----:B------:R-:W-:Y:S02]  /*4d20*/  IMAD.MOV.U32 R85, RZ, RZ, 0x1 ;  /* 0x00000001ff557424 */ /* 0x000fe400078e00ff */
[----:B------:R-:W-:Y:S11]  /*4d30*/  ISETP.NE.AND.EX P1, PT, R3, RZ, PT, P1 ;  /* 0x000000ff0300720c */ /* 0x000ff60003f25310 */
[----:B------:R-:W-:Y:S02]  /*4d40*/  @!UPT UIADD3 URZ, UPT, UPT, URZ, URZ, URZ ;  /* 0x000000fffffff290 */ /* 0x000fe4000fffe0ff */
[----:B--2---:R-:W2:Y:S01]  /*4d50*/  @P1 LDC.64 R10, c[0x0][0x888] ;  /* 0x00022200ff0a1b82 */ /* 0x004ea20000000a00 */
[----:B------:R-:W-:Y:S04]  /*4d60*/  @P1 IMAD R0, R4, UR36, RZ ;  /* 0x0000002404001c24 */ /* 0x000fe8000f8e02ff */
[----:B--2---:R-:W-:Y:S04]  /*4d70*/  @P1 IMAD.WIDE R10, R0, 0x4, R10 ;  /* 0x00000004000a1825 */ /* 0x004fe800078e020a */
[----:B------:R-:W-:Y:S01]  /*4d80*/  HFMA2 R0, -RZ, RZ, 0, 5.9604644775390625e-08 ;  /* 0x00000001ff007431 */ /* 0x000fe200000001ff */
[----:B---3-5:R3:W5:Y:S04]  /*4d90*/  @P1 LDG.E R45, desc[UR4][R10.64] ;  /* 0x000000040a2d1981 */ /* 0x028768000c1e1900 */
[----:B------:R-:W-:Y:S01]  /*4da0*/  @!P1 PRMT R85, R0, 0x7610, R85 ;  /* 0x0000761000559816 */ /* 0x000fe20000000055 */
[----:B---3--:R-:W4:Y:S06]  /*4db0*/  @!P1 LDC R45, c[0x0][0x880] ;  /* 0x00022000ff2d9b82 */ /* 0x008f2c0000000800 */
.L_x_1798:
        /* <DEDUP_REMOVED lines=9> */
.L_x_1799:
[----:B------:R-:W3:Y:S01]  /*4e50*/  SYNCS.PHASECHK.TRANS64.TRYWAIT P2, [UR21+0x50], R9 ;  /* 0x00005009ff0075a7 */ /* 0x000ee20008041115 */
[----:B------:R-:W-:Y:S04]  /*4e60*/  ELECT P0, URZ, PT ;  /* 0x0000000000ff782f */ /* 0x000fe80003800000 */
[----:B------:R-:W-:Y:S11]  /*4e70*/  PLOP3.LUT P1, PT, P1, P0, PT, 0xf2, 0x2f ;  /* 0x00000000002f781c */ /* 0x000ff60000f21e72 */
[----:B------:R-:W-:Y:S02]  /*4e80*/  @!UPT UIADD3 URZ, UPT, UPT, URZ, URZ, URZ ;  /* 0x000000fffffff290 */ /* 0x000fe4000fffe0ff */
[----:B------:R-:W-:Y:S05]  /*4e90*/  @!P1 IADD3 R8, P0, PT, R16, 0x580, RZ ;  /* 0x0000058010089810 */ /* 0x000fea0007f1e0ff */
[----:B------:R-:W-:Y:S01]  /*4ea0*/  @!P1 IMAD.X R6, RZ, RZ, R17, P0 ;  /* 0x000000ffff069224 */ /* 0x000fe200000e0611 */
[----:B---3--:R-:W-:Y:S07]  /*4eb0*/  @!P2 BRA `(.L_x_1800) ;  /* 0x0000005c0018a947 */ /* 0x008fee0003800000 */
.L_x_1892:
[----:B------:R-:W-:Y:S01]  /*4ec0*/  @!P1 R2UR UR5, R8 ;  /* 0x00000000080592ca */ /* 0x000fe200000e0000 */
[----:B------:R-:W-:Y:S01]  /*4ed0*/  VOTEU.ALL UP0, P1 ;  /* 0x0000000000ff7886 */ /* 0x000fe20000800000 */
[----:B------:R-:W-:Y:S01]  /*4ee0*/  @!P1 R2UR UR4, R6 ;  /* 0x00000000060492ca */ /* 0x000fe200000e0000 */
[----:B------:R-:W-:Y:S01]  /*4ef0*/  UMOV UR6, 0x0 ;  /* 0x0000000000067882 */ /* 0x000fe20000000000 */
[----:B------:R-:W-:Y:S01]  /*4f00*/  UMOV UR7, 0x10000000 ;  /* 0x1000000000077882 */ /* 0x000fe20000000000 */
[----:B------:R-:W-:Y:S01]  /*4f10*/  UMOV UR44, UR36 ;  /* 0x00000024002c7c82 */ /* 0x000fe20008000000 */
[----:B------:R-:W-:Y:S01]  /*4f20*/  @!UP0 UIADD3 UR40, UPT, UPT, UR21, 0x400, URZ ;  /* 0x0000040015288890 */ /* 0x000fe2000fffe0ff */
[----:B--2---:R-:W-:Y:S01]  /*4f30*/  @!P1 IMAD.MOV.U32 R0, RZ, RZ, 0x2000 ;  /* 0x00002000ff009424 */ /* 0x004fe200078e00ff */
        /* <DEDUP_REMOVED lines=10> */
[----:B------:R-:W-:Y:S01]  /*4fe0*/  @!P1 IMAD.X R6, RZ, RZ, R17, P0 ;  /* 0x000000ffff069224 */ /* 0x000fe200000e0611 */
[----:B------:R-:W-:Y:S11]  /*4ff0*/  @!P1 R2UR UR5, R11 ;  /* 0x000000000b0592ca */ /* 0x000ff600000e0000 */
[----:B------:R-:W-:Y:S02]  /*5000*/  @!UPT UIADD3 URZ, UPT, UPT, URZ, URZ, URZ ;  /* 0x000000fffffff290 */ /* 0x000fe4000fffe0ff */
[----:B------:R2:W-:Y:S01]  /*5010*/  @!UP0 UTMALDG.3D [UR40], [UR4], desc[UR6] ;  /* 0x00000628040085b4 */ /* 0x0005e20008011000 */
[----:B------:R-:W-:Y:S05]  /*5020*/  VOTEU.ALL UP0, P1 ;  /* 0x0000000000ff7886 */ /* 0x000fea0000800000 */
[----:B------:R2:W-:Y:S01]  /*5030*/  @!UP0 UTMALDG.3D [UR8], [UR4], desc[UR6] ;  /* 0x00000608040085b4 */ /* 0x0005e20008011000 */
[----:B------:R2:W-:Y:S01]  /*5040*/  @!P1 SYNCS.ARRIVE.TRANS64.RED.A0TR RZ, [UR21+0x30], R0 ;  /* 0x00003000ffff99a7 */ /* 0x0005e20008300415 */
[----:B------:R-:W-:Y:S01]  /*5050*/  SYNCS.ARRIVE.TRANS64.RED.A1T0 RZ, [UR46], RZ ;  /* 0x000000ffffff79a7 */ /* 0x000fe2000810042e */
[----:B------:R-:W3:Y:S02]  /*5060*/  SYNCS.PHASECHK.TRANS64.TRYWAIT P2, [UR21+0x58], R9 ;  /* 0x00005809ff0075a7 */ /* 0x000ee40008041115 */
[----:B--23--:R-:W-:Y:S05]  /*5070*/  @!P2 BRA `(.L_x_1801) ;  /* 0x0000005800c0a947 */ /* 0x00cfea0003800000 */
.L_x_1894:
        /* <DEDUP_REMOVED lines=28> */
[----:B--23--:R-:W-:Y:S05]  /*5240*/  @!P2 BRA `(.L_x_1802) ;  /* 0x000000580064a947 */ /* 0x00cfea0003800000 */
.L_x_1896:
        /* <DEDUP_REMOVED lines=20> */
[----:B------:R-:W-:Y:S11]  /*5390*/  UMOV UR11, UR27 ;  /* 0x0000001b000b7c82 */ /* 0x000ff60008000000 */
        /* <DEDUP_REMOVED lines=8> */
.L_x_1898:
[----:B------:R-:W-:Y:S01]  /*5420*/  UPLOP3.LUT UP2, UPT, UPT, UPT, UPT, 0x80, 0x8 ;  /* 0x000000000008789c */ /* 0x000fe20003f4f070 */
[----:B------:R-:W-:Y:S01]  /*5430*/  @!P1 IADD3 R6, P0, PT, R16, 0x580, RZ ;  /* 0x0000058010069810 */ /* 0x000fe20007f1e0ff */
[----:B------:R-:W-:Y:S01]  /*5440*/  UMOV UR6, 0x0 ;  /* 0x0000000000067882 */ /* 0x000fe20000000000 */
[----:B------:R-:W-:Y:S01]  /*5450*/  UMOV UR7, 0x10000000 ;  /* 0x1000000000077882 */ /* 0x000fe20000000000 */
[----:B------:R-:W-:Y:S01]  /*5460*/  VOTEU.ALL UP0, P1 ;  /* 0x0000000000ff7886 */ /* 0x000fe20000800000 */
[----:B------:R-:W-:Y:S01]  /*5470*/  @!P1 R2UR UR5, R6 ;  /* 0x00000000060592ca */ /* 0x000fe200000e0000 */
[----:B--2---:R-:W-:Y:S01]  /*5480*/  @!P1 IMAD.X R0, RZ, RZ, R17, P0 ;  /* 0x000000ffff009224 */ /* 0x004fe200000e0611 */
[----:B------:R-:W-:Y:S01]  /*5490*/  UMOV UR18, UR42 ;  /* 0x0000002a00127c82 */ /* 0x000fe20008000000 */
[----:B------:R-:W-:Y:S01]  /*54a0*/  UMOV UR20, UR36 ;  /* 0x0000002400147c82 */ /* 0x000fe20008000000 */
[----:B------:R-:W-:Y:S01]  /*54b0*/  @!UP0 UIADD3 UR19, UPT, UPT, UR43, 0x60, URZ ;  /* 0x000000602b138890 */ /* 0x000fe2000fffe0ff */
[----:B------:R-:W-:Y:S01]  /*54c0*/  R2UR UR26, R87 ;  /* 0x00000000571a72ca */ /* 0x000fe200000e0000 */
[----:B------:R-:W-:Y:S01]  /*54d0*/  @!UP0 UIADD3 UR16, UPT, UPT, UR21, 0x6400, URZ ;  /* 0x0000640015108890 */ /* 0x000fe2000fffe0ff */
[----:B------:R-:W-:Y:S01]  /*54e0*/  @!P1 R2UR UR4, R0 ;  /* 0x00000000000492ca */ /* 0x000fe200000e0000 */
[----:B------:R-:W-:Y:S01]  /*54f0*/  @!UP0 UIADD3 UR17, UPT, UPT, UR21, 0x48, URZ ;  /* 0x0000004815118890 */ /* 0x000fe2000fffe0ff */
[----:B------:R-:W-:Y:S01]  /*5500*/  R2UR UR24, R88 ;  /* 0x00000000581872ca */ /* 0x000fe200000e0000 */
[----:B------:R-:W-:Y:S01]  /*5510*/  @!UP0 UIADD3 UR10, UPT, UPT, UR42, 0x40, URZ ;  /* 0x000000402a0a8890 */ /* 0x000fe2000fffe0ff */
[----:B------:R-:W-:Y:S01]  /*5520*/  ISETP.NE.AND P0, PT, R14, 0x2, PT ;  /* 0x000000020e00780c */ /* 0x000fe20003f05270 */
        /* <DEDUP_REMOVED lines=13> */
[----:B------:R-:W-:Y:S02]  /*5600*/  LOP3.LUT R15, R15, 0x1, RZ, 0x3c, !PT ;  /* 0x000000010f0f7812 */ /* 0x000fe400078e3cff */
[----:B------:R-:W-:Y:S09]  /*5610*/  SEL R14, R14, RZ, P0 ;  /* 0x000000ff0e0e7207 */ /* 0x000ff20000000000 */
[----:B------:R2:W-:Y:S01]  /*5620*/  @!UP0 UTMALDG.3D [UR16], [UR4], desc[UR6] ;  /* 0x00000610040085b4 */ /* 0x0005e20008011000 */
[----:B------:R-:W-:Y:S05]  /*5630*/  VOTEU.ALL UP0, P1 ;  /* 0x0000000000ff7886 */ /* 0x000fea0000800000 */
[----:B------:R3:W-:Y:S01]  /*5640*/  @!UP0 UTMALDG.3D [UR8], [UR4], desc[UR6] ;  /* 0x00000608040085b4 */ /* 0x0007e20008011000 */
[----:B------:R3:W-:Y:S01]  /*5650*/  @!P1 SYNCS.ARRIVE.TRANS64.RED.A0TR RZ, [UR21+0x48], R7 ;  /* 0x00004807ffff99a7 */ /* 0x0007e20008300415 */
[----:B------:R-:W-:Y:S01]  /*5660*/  SYNCS.ARRIVE.TRANS64.RED.A1T0 RZ, [UR37], RZ ;  /* 0x000000ffffff79a7 */ /* 0x000fe20008100425 */
[----:B--2---:R-:W-:Y:S01]  /*5670*/  UIADD3 UR20, UPT, UPT, UR14, UR24, URZ ;  /* 0x000000180e147290 */ /* 0x004fe2000fffe0ff */
[----:B------:R-:W-:Y:S11]  /*5680*/  BRA.U UP1, `(.L_x_1804) ;  /* 0xfffffff101047547 */ /* 0x000ff6000b83ffff */
[----:B------:R-:W-:-:S04]  /*5690*/  SHF.L.U32 R3, R15, 0x1f, RZ ;  /* 0x0000001f0f037819 */ /* 0x000fc800000006ff */
[----:B------:R-:W2:Y:S02]  /*56a0*/  SYNCS.PHASECHK.TRANS64.TRYWAIT P0, [UR21+0x50], R3 ;  /* 0x00005003ff0075a7 */ /* 0x000ea40008001115 */
[----:B--2---:R-:W-:Y:S05]  /*56b0*/  @!P0 BRA `(.L_x_1805) ;  /* 0x0000005400788947 */ /* 0x004fea0003800000 */
.L_x_1900:
[----:B------:R-:W4:Y:S02]  /*56c0*/  SYNCS.PHASECHK.TRANS64.TRYWAIT P0, [UR21+0x58], R3 ;  /* 0x00005803ff0075a7 */ /* 0x000f240008001115 */
[----:B----4-:R-:W-:Y:S05]  /*56d0*/  @!P0 BRA `(.L_x_1806) ;  /* 0x0000005400888947 */ /* 0x010fea0003800000 */
.L_x_1902:
[----:B------:R-:W4:Y:S02]  /*56e0*/  SYNCS.PHASECHK.TRANS64.TRYWAIT P0, [UR21+0x60], R3 ;  /* 0x00006003ff0075a7 */ /* 0x000f240008001115 */
[----:B----4-:R-:W-:Y:S05]  /*56f0*/  @!P0 BRA `(.L_x_1807) ;  /* 0x0000005400988947 */ /* 0x010fea0003800000 */
.L_x_1904:
[----:B--2---:R-:W-:-:S07]  /*5700*/  MOV R0, UR21 ;  /* 0x0000001500007c02 */ /* 0x004fce0008000f00 */
.L_x_1808:
[----:B--2---:R-:W-:-:S04]  /*5710*/  SHF.L.U32 R3, R15, 0x1f, RZ ;  /* 0x0000001f0f037819 */ /* 0x004fc800000006ff */
[----:B------:R2:W4:Y:S03]  /*5720*/  SYNCS.PHASECHK.TRANS64.TRYWAIT P0, [R0+URZ+0x68], R3 ;  /* 0x00006803000075a7 */ /* 0x00052600080011ff */
[----:B----4-:R-:W-:Y:S05]  /*5730*/  @!P0 NANOSLEEP.SYNCS 0x989680 ;  /* 0x009896800000895d */ /* 0x010fea0003900000 */
[----:B------:R-:W4:Y:S02]  /*5740*/  @!P0 SYNCS.PHASECHK.TRANS64 P0, [R0+URZ+0x68], R3 ;  /* 0x00006803000085a7 */ /* 0x000f2400080010ff */
[----:B-1-34-:R-:W-:Y:S05]  /*5750*/  @P0 EXIT ;  /* 0x000000000000094d */ /* 0x01afea0003800000 */
[----:B------:R-:W-:Y:S05]  /*5760*/  BRA `(.L_x_1808) ;  /* 0xfffffffc00e87947 */ /* 0x000fea000383ffff */
.L_x_1793:
[----:B------:R-:W-:-:S06]  /*5770*/  UISETP.GE.AND UP0, UPT, UR13, 0x4, UPT ;  /* 0x000000040d00788c */ /* 0x000fcc000bf06270 */
[----:B------:R-:W-:-:S13]  /*5780*/  PLOP3.LUT P0, PT, PT, PT, UP0, 0x80, 0x8 ;  /* 0x000000000008781c */ /* 0x000fda0003f0f008 */
[----:B------:R-:W-:Y:S05]  /*5790*/  @!P0 EXIT ;  /* 0x000000000000894d */ /* 0x000fea0003800000 */
[----:B------:R-:W1:Y:S08]  /*57a0*/  S2UR UR4, SR_CgaCtaId ;  /* 0x00000000000479c3 */ /* 0x000e700000008800 */
[----:B------:R-:W-:Y:S01]  /*57b0*/  BAR.SYNC.DEFER_BLOCKING 0x6, 0xa0 ;  /* 0x0182800000007b1d */ /* 0x000fe20000010000 */
[----:B------:R-:W-:Y:S02]  /*57c0*/  IMAD.SHL.U32 R2, R97, 0x40, RZ ;  /* 0x0000004061027824 */ /* 0x000fe400078e00ff */
[----:B------:R-:W-:-:S02]  /*57d0*/  HFMA2 R98, -RZ, RZ, 0, 9.5367431640625e-07 ;  /* 0x00000010ff627431 */ /* 0x000fc400000001ff */
[C---:B------:R-:W-:Y:S01]  /*57e0*/  IMAD.SHL.U32 R84, R97.reuse, 0x8, RZ ;  /* 0x0000000861547824 */ /* 0x040fe200078e00ff */
[C---:B------:R-:W-:Y:S01]  /*57f0*/  LOP3.LUT P0, RZ, R97.reuse, 0x2, RZ, 0xc0, !PT ;  /* 0x0000000261ff7812 */ /* 0x040fe2000780c0ff */
[----:B------:R-:W-:Y:S01]  /*5800*/  IMAD.U32 R41, R97, 0x10000, RZ ;  /* 0x0001000061297824 */ /* 0x000fe200078e00ff */
[----:B------:R-:W-:Y:S01]  /*5810*/  UMOV UR43, 0x400 ;  /* 0x00000400002b7882 */ /* 0x000fe20000000000 */
[----:B------:R-:W2:Y:S01]  /*5820*/  LDC.64 R82, c[0x0][0x8b0] ;  /* 0x00022c00ff527b82 */ /* 0x000ea20000000a00 */
[----:B------:R-:W-:Y:S01]  /*5830*/  LOP3.LUT R2, R2, 0x1c0, RZ, 0xc0, !PT ;  /* 0x000001c002027812 */ /* 0x000fe200078ec0ff */
[----:B------:R-:W-:Y:S01]  /*5840*/  IMAD.MOV.U32 R96, RZ, RZ, 0x1 ;  /* 0x00000001ff607424 */ /* 0x000fe200078e00ff */
[----:B------:R-:W-:Y:S01]  /*5850*/  LOP3.LUT R41, R41, 0x600000, RZ, 0xc0, !PT ;  /* 0x0060000029297812 */ /* 0x000fe200078ec0ff */
[----:B------:R-:W-:Y:S01]  /*5860*/  IMAD.MOV.U32 R40, RZ, RZ, RZ ;  /* 0x000000ffff287224 */ /* 0x000fe200078e00ff */
[----:B------:R-:W-:Y:S02]  /*5870*/  LOP3.LUT R3, R2, 0x28, R97, 0xf8, !PT ;  /* 0x0000002802037812 */ /* 0x000fe400078ef861 */
[----:B------:R-:W-:-:S02]  /*5880*/  CS2R R94, SRZ ;  /* 0x00000000005e7805 */ /* 0x000fc4000001ff00 */
[----:B------:R-:W-:Y:S01]  /*5890*/  MOV R92, RZ ;  /* 0x000000ff005c7202 */ /* 0x000fe20000000f00 */
[----:B------:R-:W3:Y:S01]  /*58a0*/  LDC.64 R80, c[0x0][0x8a8] ;  /* 0x00022a00ff507b82 */ /* 0x000ee20000000a00 */
[----:B------:R-:W-:Y:S01]  /*58b0*/  LOP3.LUT R84, R3, 0x38, R84, 0x78, !PT ;  /* 0x0000003803547812 */ /* 0x000fe200078e7854 */
[C---:B------:R-:W-:Y:S01]  /*58c0*/  IMAD.SHL.U32 R3, R97.reuse, 0x20, RZ ;  /* 0x0000002061037824 */ /* 0x040fe200078e00ff */
[----:B------:R-:W-:Y:S01]  /*58d0*/  LOP3.LUT R97, R97, 0x60, RZ, 0xc0, !PT ;  /* 0x0000006061617812 */ /* 0x000fe200078ec0ff */
[----:B------:R-:W4:Y:S01]  /*58e0*/  LDCU UR59, c[0x0][0x370] ;  /* 0x00006e00ff3b77ac */ /* 0x000f220008000800 */
[----:B------:R-:W-:Y:S02]  /*58f0*/  SEL R98, R98, 0xfffffff0, !P0 ;  /* 0xfffffff062627807 */ /* 0x000fe40004000000 */
[----:B------:R-:W-:Y:S01]  /*5900*/  LOP3.LUT R84, R84, 0xa00, R3, 0xf8, !PT ;  /* 0x00000a0054547812 */ /* 0x000fe200078ef803 */
[----:B-1----:R-:W-:Y:S01]  /*5910*/  ULEA UR43, UR4, UR43, 0x18 ;  /* 0x0000002b042b7291 */ /* 0x002fe2000f8ec0ff */
[----:B------:R-:W1:Y:S03]  /*5920*/  LDCU UR42, c[0x0][0xb0c] ;  /* 0x00016180ff2a77ac */ /* 0x000e660008000800 */
[----:B------:R-:W-:Y:S01]  /*5930*/  UIADD3 UR4, UPT, UPT, UR43, 0x400, URZ ;  /* 0x000004002b047890 */ /* 0x000fe2000fffe0ff */
[----:B------:R-:W1:Y:S04]  /*5940*/  LDCU UR39, c[0x0][0xb30] ;  /* 0x00016600ff2777ac */ /* 0x000e680008000800 */
[----:B------:R-:W4:Y:S01]  /*5950*/  LDS R0, [UR43+0x130] ;  /* 0x0001302bff007984 */ /* 0x000f220008000800 */
[----:B------:R-:W-:Y:S01]  /*5960*/  IMAD.U32 R90, RZ, RZ, UR4 ;  /* 0x00000004ff5a7e24 */ /* 0x000fe2000f8e00ff */
[----:B------:R-:W1:Y:S01]  /*5970*/  LDCU.64 UR56, c[0x0][0x888] ;  /* 0x00011100ff3877ac */ /* 0x000e620008000a00 */
[----:B------:R-:W1:Y:S01]  /*5980*/  LDCU.64 UR40, c[0x0][0xb28] ;  /* 0x00016500ff2877ac */ /* 0x000e620008000a00 */
[----:B------:R-:W1:Y:S01]  /*5990*/  LDCU.64 UR62, c[0x0][0x890] ;  /* 0x00011200ff3e77ac */ /* 0x000e620008000a00 */
[----:B------:R-:W1:Y:S01]  /*59a0*/  LDCU.128 UR52, c[0x0][0xb10] ;  /* 0x00016200ff3477ac */ /* 0x000e620008000c00 */
[----:B------:R-:W1:Y:S01]  /*59b0*/  LDCU UR58, c[0x0][0x374] ;  /* 0x00006e80ff3a77ac */ /* 0x000e620008000800 */
[----:B------:R-:W-:Y:S01]  /*59c0*/  UMOV UR47, URZ ;  /* 0x000000ff002f7c82 */ /* 0x000fe20008000000 */
[----:B------:R-:W-:Y:S01]  /*59d0*/  UMOV UR46, URZ ;  /* 0x000000ff002e7c82 */ /* 0x000fe20008000000 */
[----:B-1234-:R-:W-:-:S07]  /*59e0*/  IMAD.IADD R41, R0, 0x1, R41 ;  /* 0x0000000100297824 */ /* 0x01efce00078e0229 */
.L_x_1856:
[----:B------:R-:W-:Y:S02]  /*59f0*/  LEA R3, R92, UR43, 0x3 ;  /* 0x0000002b5c037c11 */ /* 0x000fe4000f8e18ff */
[----:B------:R-:W-:Y:S02]  /*5a00*/  SHF.L.U32 R0, R94, 0x1f, RZ ;  /* 0x0000001f5e007819 */ /* 0x000fe400000006ff */
[----:B------:R-:W-:Y:S02]  /*5a10*/  LEA R5, R92, UR43, 0x4 ;  /* 0x0000002b5c057c11 */ /* 0x000fe4000f8e20ff */
[----:B-1----:R-:W1:Y:S02]  /*5a20*/  SYNCS.PHASECHK.TRANS64.TRYWAIT P0, [R3+URZ+0x80], R0 ;  /* 0x00008000030075a7 */ /* 0x002e6400080011ff */
[----:B-1----:R-:W-:Y:S05]  /*5a30*/  @!P0 BRA `(.L_x_1809) ;  /* 0x0000005000e08947 */ /* 0x002fea0003800000 */
.L_x_1905:
        /* <DEDUP_REMOVED lines=78> */
.L_x_1810:
        /* <DEDUP_REMOVED lines=40> */
.L_x_1813:
        /* <DEDUP_REMOVED lines=15> */
.L_x_1812:
[----:B------:R-:W-:Y:S05]  /*6290*/  BSYNC.RECONVERGENT B6 ;  /* 0x0000000000067941 */ /* 0x000fea0003800200 */
.L_x_1811:
[----:B------:R-:W-:Y:S01]  /*62a0*/  R2UR UR4, R89 ;  /* 0x00000000590472ca */ /* 0x000fe200000e0000 */
[----:B------:R-:W-:Y:S01]  /*62b0*/  UISETP.NE.U32.AND UP0, UPT, UR62, URZ, UPT ;  /* 0x000000ff3e00728c */ /* 0x000fe2000bf05070 */
[----:B------:R-:W-:Y:S02]  /*62c0*/  ISETP.NE.U32.AND P4, PT, R82, RZ, PT ;  /* 0x000000ff5200720c */ /* 0x000fe40003f85070 */
[----:B------:R-:W-:Y:S01]  /*62d0*/  ISETP.NE.U32.AND P2, PT, RZ, UR56, PT ;  /* 0x00000038ff007c0c */ /* 0x000fe2000bf45070 */
[----:B------:R-:W-:Y:S01]  /*62e0*/  UISETP.NE.AND.EX UP1, UPT, UR63, URZ, UPT, UP0 ;  /* 0x000000ff3f00728c */ /* 0x000fe2000bf25300 */
[----:B------:R-:W-:Y:S01]  /*62f0*/  ISETP.NE.AND.EX P4, PT, R83, RZ, PT, P4 ;  /* 0x000000ff5300720c */ /* 0x000fe20003f85340 */
[----:B------:R-:W-:Y:S01]  /*6300*/  UPLOP3.LUT UP0, UPT, UPT, UPT, UPT, 0x40, 0x4 ;  /* 0x000000000004789c */ /* 0x000fe20003f0e870 */
[----:B------:R-:W-:Y:S05]  /*6310*/  ISETP.NE.AND.EX P2, PT, RZ, UR57, PT, P2 ;  /* 0x00000039ff007c0c */ /* 0x000fea000bf45320 */
[----:B------:R-:W-:Y:S06]  /*6320*/  UISETP.NE.AND UP2, UPT, UR4, URZ, UPT ;  /* 0x000000ff0400728c */ /* 0x000fec000bf45270 */
[----:B------:R-:W-:Y:S05]  /*6330*/  PLOP3.LUT P1, PT, PT, PT, UP2, 0x80, 0x8 ;  /* 0x000000000008781c */ /* 0x000fea0003f2f028 */
[----:B------:R-:W-:Y:S06]  /*6340*/  @UP2 UPLOP3.LUT UP0, UPT, UPT, UPT, UP1, 0x80, 0x8 ;  /* 0x000000000008289c */ /* 0x000fec0003f0f010 */
[----:B------:R-:W-:Y:S01]  /*6350*/  PLOP3.LUT P0, PT, PT, PT, UP0, 0x80, 0x8 ;  /* 0x000000000008781c */ /* 0x000fe20003f0f008 */
[----:B------:R-:W-:Y:S01]  /*6360*/  @!UPT UIADD3 URZ, UPT, UPT, URZ, URZ, URZ ;  /* 0x000000fffffff290 */ /* 0x000fe2000fffe0ff */
[----:B------:R-:W-:Y:S11]  /*6370*/  BRA.U !UP1, `(.L_x_1814) ;  /* 0x00000001093c7547 */ /* 0x000ff6000b800000 */
[----:B------:R-:W-:Y:S01]  /*6380*/  UISETP.NE.U32.AND UP0, UPT, UR56, URZ, UPT ;  /* 0x000000ff3800728c */ /* 0x000fe2000bf05070 */
[----:B-1----:R-:W-:Y:S01]  /*6390*/  HFMA2 R0, -RZ, RZ, 0, 5.9604644775390625e-08 ;  /* 0x00000001ff007431 */ /* 0x002fe200000001ff */
[----:B------:R-:W1:Y:S01]  /*63a0*/  LDCU.64 UR8, c[0x0][0x358] ;  /* 0x00006b00ff0877ac */ /* 0x000e620008000a00 */
[----:B------:R-:W-:Y:S01]  /*63b0*/  IMAD.MOV.U32 R85, RZ, RZ, 0x1 ;  /* 0x00000001ff557424 */ /* 0x000fe200078e00ff */
[----:B------:R-:W-:Y:S06]  /*63c0*/  UISETP.NE.AND.EX UP0, UPT, UR57, URZ, UPT, UP0 ;  /* 0x000000ff3900728c */ /* 0x000fec000bf05300 */
[----:B------:R-:W-:Y:S05]  /*63d0*/  PLOP3.LUT P3, PT, PT, PT, UP0, 0x80, 0x8 ;  /* 0x000000000008781c */ /* 0x000fea0003f6f008 */
[----:B------:R-:W2:Y:S01]  /*63e0*/  @UP0 LDCU.64 UR4, c[0x0][0x888] ;  /* 0x00011100ff0407ac */ /* 0x000ea20008000a00 */
[----:B------:R-:W-:Y:S07]  /*63f0*/  @UP0 UIMAD UR6, UR36, UR62, URZ ;  /* 0x0000003e240602a4 */ /* 0x000fee000f8e02ff */
[----:B------:R-:W-:Y:S01]  /*6400*/  @!P3 PRMT R85, R0, 0x7610, R85 ;  /* 0x000076100055b816 */ /* 0x000fe20000000055 */
[----:B--2---:R-:W-:Y:S06]  /*6410*/  @UP0 UIMAD.WIDE UR4, UR6, 0x4, UR4 ;  /* 0x00000004060408a5 */ /* 0x004fec000f8e0204 */
[----:B------:R-:W-:Y:S01]  /*6420*/  IMAD.U32 R2, RZ, RZ, UR4 ;  /* 0x00000004ff027e24 */ /* 0x000fe2000f8e00ff */
[----:B------:R-:W-:Y:S04]  /*6430*/  MOV R3, UR5 ;  /* 0x0000000500037c02 */ /* 0x000fe80008000f00 */
[----:B------:R-:W2:Y:S01]  /*6440*/  @!UP0 LDCU UR4, c[0x0][0x880] ;  /* 0x00011000ff0487ac */ /* 0x000ea20008000800 */
[----:B-1---5:R3:W5:Y:S02]  /*6450*/  @P3 LDG.E R45, desc[UR8][R2.64] ;  /* 0x00000008022d3981 */ /* 0x022764000c1e1900 */
[----:B--23--:R-:W-:Y:S02]  /*6460*/  @!P3 IMAD.U32 R45, RZ, RZ, UR4 ;  /* 0x00000004ff2dbe24 */ /* 0x00cfe4000f8e00ff */
.L_x_1814:
        /* <DEDUP_REMOVED lines=10> */
.L_x_1815:
[----:B-----5:R-:W-:Y:S01]  /*6510*/  FSETP.NEU.AND P3, PT, R45, RZ, PT ;  /* 0x000000ff2d00720b */ /* 0x020fe20003f6d000 */
[----:B------:R-:W-:Y:S01]  /*6520*/  IMAD.SHL.U32 R64, R84, 0x2, RZ ;  /* 0x0000000254407824 */ /* 0x000fe200078e00ff */
[----:B------:R-:W-:Y:S01]  /*6530*/  SEL R5, RZ, 0xffffffff, P2 ;  /* 0xffffffffff057807 */ /* 0x000fe20001000000 */
[----:B------:R-:W-:Y:S01]  /*6540*/  BSSY B1, `(.L_x_1816) ;  /* 0x000003a000017945 */ /* 0x000fe20003800000 */
[----:B------:R-:W-:Y:S01]  /*6550*/  @P1 LOP3.LUT P2, RZ, R85, 0xff, RZ, 0xc0, !PT ;  /* 0x000000ff55ff1812 */ /* 0x000fe2000784c0ff */
[----:B------:R-:W-:Y:S01]  /*6560*/  IMAD.MOV.U32 R65, RZ, RZ, 0x1 ;  /* 0x00000001ff417424 */ /* 0x000fe200078e00ff */
[----:B-1----:R-:W-:Y:S01]  /*6570*/  @P1 SEL R0, RZ, 0xffffffff, P3 ;  /* 0xffffffffff001807 */ /* 0x002fe20001800000 */
[----:B------:R-:W-:Y:S01]  /*6580*/  IMAD R43, R40, 0x80, R41 ;  /* 0x00000080282b7824 */ /* 0x000fe200078e0229 */
        /* <DEDUP_REMOVED lines=8> */
[----:B------:R-:W-:Y:S02]  /*6610*/  SHF.L.U32 R3, R95, 0x1f, RZ ;  /* 0x0000001f5f037819 */ /* 0x000fe400000006ff */
[----:B------:R-:W-:Y:S02]  /*6620*/  CS2R R68, SRZ ;  /* 0x0000000000447805 */ /* 0x000fe4000001ff00 */
[----:B------:R-:W-:Y:S02]  /*6630*/  ISETP.NE.U32.OR P6, PT, R0, 0x1, !P1 ;  /* 0x000000010000780c */ /* 0x000fe40004fc5470 */
[----:B------:R-:W-:Y:S02]  /*6640*/  CS2R R62, SRZ ;  /* 0x00000000003e7805 */ /* 0x000fe4000001ff00 */
[----:B------:R-:W-:Y:S02]  /*6650*/  PLOP3.LUT P2, PT, PT, PT, UP1, 0x80, 0x8 ;  /* 0x000000000008781c */ /* 0x000fe40003f4f018 */
[----:B------:R-:W-:Y:S02]  /*6660*/  CS2R R60, SRZ ;  /* 0x00000000003c7805 */ /* 0x000fe4000001ff00 */
[----:B------:R-:W-:Y:S02]  /*6670*/  LOP3.LUT P4, R91, R85, 0xff, RZ, 0xc0, !PT ;  /* 0x000000ff555b7812 */ /* 0x000fe4000788c0ff */
[----:B------:R-:W-:Y:S02]  /*6680*/  CS2R R54, SRZ ;  /* 0x0000000000367805 */ /* 0x000fe4000001ff00 */
[----:B------:R-:W-:Y:S02]  /*6690*/  SEL R0, RZ, 0xffffffff, P3 ;  /* 0xffffffffff007807 */ /* 0x000fe40001800000 */
[----:B------:R-:W-:Y:S02]  /*66a0*/  CS2R R52, SRZ ;  /* 0x0000000000347805 */ /* 0x000fe4000001ff00 */
[----:B------:R-:W-:Y:S01]  /*66b0*/  P2R R99, PR, RZ, 0x40 ;  /* 0x00000040ff637803 */ /* 0x000fe20000000000 */
[----:B------:R-:W-:Y:S01]  /*66c0*/  VIADD R93, R64, UR43 ;  /* 0x0000002b405d7c36 */ /* 0x000fe20008000000 */
[----:B------:R-:W-:Y:S02]  /*66d0*/  @P6 SHF.L.U32 R2, R96, 0x1f, RZ ;  /* 0x0000001f60026819 */ /* 0x000fe400000006ff */
[----:B------:R-:W-:Y:S02]  /*66e0*/  @P2 SEL R0, R5, R0, !P4 ;  /* 0x0000000005002207 */ /* 0x000fe40006000000 */
[----:B------:R-:W1:Y:S02]  /*66f0*/  @P6 SYNCS.PHASECHK.TRANS64.TRYWAIT P1, [UR43+0x30], R2 ;  /* 0x00003002ff0065a7 */ /* 0x000e64000802112b */
[----:B------:R-:W-:Y:S04]  /*6700*/  LOP3.LUT R0, R0, 0x1, RZ, 0xc0, !PT ;  /* 0x0000000100007812 */ /* 0x000fe800078ec0ff */
[----:B------:R-:W-:Y:S04]  /*6710*/  ISETP.NE.U32.AND P5, PT, R0, 0x1, PT ;  /* 0x000000010000780c */ /* 0x000fe80003fa5070 */
[----:B------:R-:W-:Y:S01]  /*6720*/  P2R R66, PR, RZ, 0x20 ;  /* 0x00000020ff427803 */ /* 0x000fe20000000000 */
[----:B------:R2:W4:Y:S01]  /*6730*/  SYNCS.PHASECHK.TRANS64.TRYWAIT P0, [R100+URZ+0xa0], R3 ;  /* 0x0000a003640075a7 */ /* 0x00052200080011ff */
[----:B-1----:R-:W-:Y:S01]  /*6740*/  @P6 SEL R65, RZ, 0x1, !P1 ;  /* 0x00000001ff416807 */ /* 0x002fe20004800000 */
[----:B--2---:R-:W-:Y:S06]  /*6750*/  @!P6 BRA `(.L_x_1817) ;  /* 0x000000000060e947 */ /* 0x004fec0003800000 */
        /* <DEDUP_REMOVED lines=15> */
.L_x_1819:
[----:B------:R-:W-:Y:S05]  /*6850*/  BSYNC B0 ;  /* 0x0000000000007941 */ /* 0x000fea0003800000 */
.L_x_1818:
        /* <DEDUP_REMOVED lines=8> */
.L_x_1817:
[----:B------:R-:W-:Y:S05]  /*68e0*/  BSYNC B1 ;  /* 0x0000000000017941 */ /* 0x000fea0003800000 */
.L_x_1816:
[----:B-1----:R-:W-:Y:S04]  /*68f0*/  SHF.R.U32.HI R5, RZ, 0x15, R43 ;  /* 0x00000015ff057819 */ /* 0x002fe8000001162b */
[----:B------:R-:W-:Y:S01]  /*6900*/  LOP3.LUT P1, RZ, R5, 0x3, R86, 0x48, !PT ;  /* 0x0000000305ff7812 */ /* 0x000fe20007824856 */
[----:B------:R-:W-:Y:S01]  /*6910*/  @!UPT UIADD3 URZ, UPT, UPT, URZ, URZ, URZ ;  /* 0x000000fffffff290 */ /* 0x000fe2000fffe0ff */
[----:B----4-:R-:W-:Y:S11]  /*6920*/  @P0 BRA `(.L_x_1821) ;  /* 0x0000000000080947 */ /* 0x010ff60003800000 */
[----:B------:R-:W1:Y:S02]  /*6930*/  SYNCS.PHASECHK.TRANS64.TRYWAIT P0, [R100+URZ+0xa0], R3 ;  /* 0x0000a003640075a7 */ /* 0x000e6400080011ff */
[----:B-1----:R-:W-:Y:S05]  /*6940*/  @!P0 BRA `(.L_x_1822) ;  /* 0x0000004400488947 */ /* 0x002fea0003800000 */
.L_x_1821:
[----:B------:R-:W-:Y:S05]  /*6950*/  @!P1 BRA `(.L_x_1823) ;  /* 0x0000000000409947 */ /* 0x000fea0003800000 */
[----:B------:R-:W4:Y:S01]  /*6960*/  LDCU.64 UR8, c[0x4][0xb0] ;  /* 0x01001600ff0877ac */ /* 0x000f220008000a00 */
[----:B-1----:R-:W-:Y:S01]  /*6970*/  MOV R3, 0xd0 ;  /* 0x000000d000037802 */ /* 0x002fe20000000f00 */
[----:B------:R-:W-:Y:S02]  /*6980*/  HFMA2 R12, -RZ, RZ, 0, 5.9604644775390625e-08 ;  /* 0x00000001ff0c7431 */ /* 0x000fe400000001ff */
[----:B------:R-:W-:Y:S02]  /*6990*/  IMAD.MOV.U32 R8, RZ, RZ, 0x192 ;  /* 0x00000192ff087424 */ /* 0x000fe400078e00ff */
[----:B------:R-:W-:Y:S01]  /*69a0*/  IMAD.MOV.U32 R13, RZ, RZ, RZ ;  /* 0x000000ffff0d7224 */ /* 0x000fe200078e00ff */
[----:B------:R-:W1:Y:S01]  /*69b0*/  LDCU.64 UR6, c[0x4][0xb8] ;  /* 0x01001700ff0677ac */ /* 0x000e620008000a00 */
[----:B--2---:R-:W2:Y:S01]  /*69c0*/  LDC.64 R2, c[0x4][R3] ;  /* 0x0100000003027b82 */ /* 0x004ea20000000a00 */
[----:B------:R-:W5:Y:S01]  /*69d0*/  LDCU.64 UR4, c[0x4][0x48] ;  /* 0x01000900ff0477ac */ /* 0x000f620008000a00 */
[----:B----4-:R-:W-:Y:S01]  /*69e0*/  MOV R5, UR9 ;  /* 0x0000000900057c02 */ /* 0x010fe20008000f00 */
[----:B------:R-:W-:Y:S01]  /*69f0*/  IMAD.U32 R4, RZ, RZ, UR8 ;  /* 0x00000008ff047e24 */ /* 0x000fe2000f8e00ff */
[----:B-1----:R-:W-:Y:S01]  /*6a00*/  MOV R7, UR7 ;  /* 0x0000000700077c02 */ /* 0x002fe20008000f00 */
[----:B------:R-:W-:Y:S01]  /*6a10*/  IMAD.U32 R6, RZ, RZ, UR6 ;  /* 0x00000006ff067e24 */ /* 0x000fe2000f8e00ff */
[----:B-----5:R-:W-:Y:S01]  /*6a20*/  MOV R11, UR5 ;  /* 0x00000005000b7c02 */ /* 0x020fe20008000f00 */
[----:B------:R-:W-:Y:S02]  /*6a30*/  IMAD.U32 R10, RZ, RZ, UR4 ;  /* 0x00000004ff0a7e24 */ /* 0x000fe4000f8e00ff */
[----:B------:R-:W-:Y:S07]  /*6a40*/  LEPC R20, `(.L_x_1823) ;  /* 0x000000001014794e */ /* 0x000fee0000000000 */
[----:B--23--:R-:W-:Y:S05]  /*6a50*/  CALL.ABS.NOINC R2 ;  /* 0x0000000002007343 */ /* 0x00cfea0003c00000 */
.L_x_1823:
        /* <DEDUP_REMOVED lines=13> */
[----:B--2---:R-:W2:Y:S01]  /*6b30*/  LDC.64 R2, c[0x4][R3] ;  /* 0x0100000003027b82 */ /* 0x004ea20000000a00 */
[----:B------:R-:W5:Y:S01]  /*6b40*/  LDCU.64 UR4, c[0x4][0x48] ;  /* 0x01000900ff0477ac */ /* 0x000f620008000a00 */
[----:B-1----:R-:W-:Y:S01]  /*6b50*/  MOV R5, UR9 ;  /* 0x0000000900057c02 */ /* 0x002fe20008000f00 */
[----:B------:R-:W-:Y:S01]  /*6b60*/  IMAD.U32 R4, RZ, RZ, UR8 ;  /* 0x00000008ff047e24 */ /* 0x000fe2000f8e00ff */
[----:B----4-:R-:W-:Y:S01]  /*6b70*/  MOV R7, UR7 ;  /* 0x0000000700077c02 */ /* 0x010fe20008000f00 */
[----:B------:R-:W-:Y:S01]  /*6b80*/  IMAD.U32 R6, RZ, RZ, UR6 ;  /* 0x00000006ff067e24 */ /* 0x000fe2000f8e00ff */
[----:B-----5:R-:W-:Y:S01]  /*6b90*/  MOV R11, UR5 ;  /* 0x00000005000b7c02 */ /* 0x020fe20008000f00 */
[----:B------:R-:W-:Y:S02]  /*6ba0*/  IMAD.U32 R10, RZ, RZ, UR4 ;  /* 0x00000004ff0a7e24 */ /* 0x000fe4000f8e00ff */
[----:B------:R-:W-:Y:S07]  /*6bb0*/  LEPC R20, `(.L_x_1824) ;  /* 0x000000001014794e */ /* 0x000fee0000000000 */
[----:B--23--:R-:W-:Y:S05]  /*6bc0*/  CALL.ABS.NOINC R2 ;  /* 0x0000000002007343 */ /* 0x00cfea0003c00000 */
.L_x_1824:
[--C-:B------:R-:W-:Y:S01]  /*6bd0*/  HADD2.F32 R44, -RZ, R52.reuse.H0_H0 ;  /* 0x20000034ff2c7230 */ /* 0x100fe20000004100 */
[----:B------:R-:W-:Y:S05]  /*6be0*/  WARPSYNC.ALL ;  /* 0x0000000000007948 */ /* 0x000fea0003800000 */
[----:B------:R-:W-:Y:S01]  /*6bf0*/  R2UR UR4, R43 ;  /* 0x000000002b0472ca */ /* 0x000fe200000e0000 */
[----:B---3--:R-:W-:Y:S01]  /*6c00*/  FMUL R0, R42, R24 ;  /* 0x000000182a007220 */ /* 0x008fe20000400000 */
[----:B------:R-:W-:Y:S01]  /*6c10*/  SHF.L.U32 R104, R98, 0x1, RZ ;  /* 0x0000000162687819 */ /* 0x000fe200000006ff */
[----:B------:R-:W-:Y:S02]  /*6c20*/  HADD2.F32 R47, -RZ, R52.H1_H1 ;  /* 0x30000034ff2f7230 */ /* 0x000fe40000004100 */
[----:B--2---:R-:W-:Y:S01]  /*6c30*/  FMUL R2, R42, R25 ;  /* 0x000000192a027220 */ /* 0x004fe20000400000 */
[C---:B------:R-:W-:Y:S01]  /*6c40*/  FFMA R0, R45.reuse, R44, R0 ;  /* 0x0000002c2d007223 */ /* 0x040fe20000000000 */
[--C-:B------:R-:W-:Y:S01]  /*6c50*/  HADD2.F32 R44, -RZ, R53.reuse.H0_H0 ;  /* 0x20000035ff2c7230 */ /* 0x100fe20000004100 */
[----:B------:R-:W-:Y:S01]  /*6c60*/  IADD3 R101, PT, PT, R104, 0x400, R93 ;  /* 0x0000040068657810 */ /* 0x000fe20007ffe05d */
[C---:B------:R-:W-:Y:S01]  /*6c70*/  FFMA R2, R45.reuse, R47, R2 ;  /* 0x0000002f2d027223 */ /* 0x040fe20000000002 */
[C---:B------:R-:W-:Y:S01]  /*6c80*/  FMUL R3, R42.reuse, R26 ;  /* 0x0000001a2a037220 */ /* 0x040fe20000400000 */
[C---:B------:R-:W-:Y:S01]  /*6c90*/  FMUL R20, R42.reuse, R27 ;  /* 0x0000001b2a147220 */ /* 0x040fe20000400000 */
[--C-:B------:R-:W-:Y:S02]  /*6ca0*/  HADD2.F32 R46, -RZ, R54.reuse.H0_H0 ;  /* 0x20000036ff2e7230 */ /* 0x100fe40000004100 */
[----:B------:R-:W-:Y:S01]  /*6cb0*/  FMUL R21, R42, R28 ;  /* 0x0000001c2a157220 */ /* 0x000fe20000400000 */
[----:B------:R-:W1:Y:S01]  /*6cc0*/  LDTM.16dp256bit.x4 R4, tmem[UR4+0x100000] ;  /* 0x10000004000479ee */ /* 0x000e620008120000 */
[----:B------:R-:W-:Y:S01]  /*6cd0*/  F2FP.F16.F32.PACK_AB R56, R2, R0 ;  /* 0x000000000238723e */ /* 0x000fe200000000ff */
[C---:B------:R-:W-:Y:S01]  /*6ce0*/  FFMA R3, R45.reuse, R44, R3 ;  /* 0x0000002c2d037223 */ /* 0x040fe20000000003 */
[----:B------:R-:W-:Y:S02]  /*6cf0*/  HADD2.F32 R44, -RZ, R53.H1_H1 ;  /* 0x30000035ff2c7230 */ /* 0x000fe40000004100 */
[C---:B------:R-:W-:Y:S01]  /*6d00*/  FMUL R22, R42.reuse, R29 ;  /* 0x0000001d2a167220 */ /* 0x040fe20000400000 */
[----:B------:R-:W-:Y:S02]  /*6d10*/  HADD2.F32 R47, -RZ, R54.H1_H1 ;  /* 0x30000036ff2f7230 */ /* 0x000fe40000004100 */
[C---:B------:R-:W-:Y:S01]  /*6d20*/  FMUL R23, R42.reuse, R30 ;  /* 0x0000001e2a177220 */ /* 0x040fe20000400000 */
[----:B------:R-:W-:Y:S01]  /*6d30*/  FMUL R24, R42, R31 ;  /* 0x0000001f2a187220 */ /* 0x000fe20000400000 */
[C---:B------:R-:W-:Y:S01]  /*6d40*/  FFMA R20, R45.reuse, R44, R20 ;  /* 0x0000002c2d147223 */ /* 0x040fe20000000014 */
[C---:B------:R-:W-:Y:S01]  /*6d50*/  FFMA R21, R45.reuse, R46, R21 ;  /* 0x0000002e2d157223 */ /* 0x040fe20000000015 */
[--C-:B------:R-:W-:Y:S02]  /*6d60*/  HADD2.F32 R44, -RZ, R55.reuse.H0_H0 ;  /* 0x20000037ff2c7230 */ /* 0x100fe40000004100 */
[C---:B------:R-:W-:Y:S01]  /*6d70*/  FFMA R22, R45.reuse, R47, R22 ;  /* 0x0000002f2d167223 */ /* 0x040fe20000000016 */
[----:B------:R-:W-:Y:S01]  /*6d80*/  HADD2.F32 R47, -RZ, R55.H1_H1 ;  /* 0x30000037ff2f7230 */ /* 0x000fe20000004100 */
[----:B------:R-:W-:Y:S01]  /*6d90*/  F2FP.F16.F32.PACK_AB R57, R20, R3 ;  /* 0x000000031439723e */ /* 0x000fe200000000ff */
[--C-:B------:R-:W-:Y:S02]  /*6da0*/  HADD2.F32 R46, -RZ, R60.reuse.H0_H0 ;  /* 0x2000003cff2e7230 */ /* 0x100fe40000004100 */
[C---:B------:R-:W-:Y:S01]  /*6db0*/  FFMA R23, R45.reuse, R44, R23 ;  /* 0x0000002c2d177223 */ /* 0x040fe20000000017 */
[----:B------:R-:W-:Y:S01]  /*6dc0*/  F2FP.F16.F32.PACK_AB R58, R22, R21 ;  /* 0x00000015163a723e */ /* 0x000fe200000000ff */
[C---:B------:R-:W-:Y:S01]  /*6dd0*/  FFMA R24, R45.reuse, R47, R24 ;  /* 0x0000002f2d187223 */ /* 0x040fe20000000018 */
[C---:B------:R-:W-:Y:S01]  /*6de0*/  FMUL R25, R42.reuse, R32 ;  /* 0x000000202a197220 */ /* 0x040fe20000400000 */
[----:B------:R-:W-:Y:S02]  /*6df0*/  HADD2.F32 R44, -RZ, R60.H1_H1 ;  /* 0x3000003cff2c7230 */ /* 0x000fe40000004100 */
[C---:B------:R-:W-:Y:S01]  /*6e00*/  FMUL R26, R42.reuse, R33 ;  /* 0x000000212a1a7220 */ /* 0x040fe20000400000 */
[----:B------:R-:W-:Y:S01]  /*6e10*/  FMUL R27, R42, R34 ;  /* 0x000000222a1b7220 */ /* 0x000fe20000400000 */
[----:B------:R-:W-:Y:S01]  /*6e20*/  F2FP.F16.F32.PACK_AB R59, R24, R23 ;  /* 0x00000017183b723e */ /* 0x000fe200000000ff */
[C---:B------:R-:W-:Y:S01]  /*6e30*/  FFMA R25, R45.reuse, R46, R25 ;  /* 0x0000002e2d197223 */ /* 0x040fe20000000019 */
[--C-:B------:R-:W-:Y:S02]  /*6e40*/  HADD2.F32 R46, -RZ, R61.reuse.H0_H0 ;  /* 0x2000003dff2e7230 */ /* 0x100fe40000004100 */
[C---:B------:R-:W-:Y:S01]  /*6e50*/  FFMA R26, R45.reuse, R44, R26 ;  /* 0x0000002c2d1a7223 */ /* 0x040fe2000000001a */
[----:B------:R-:W-:Y:S01]  /*6e60*/  HADD2.F32 R47, -RZ, R61.H1_H1 ;  /* 0x3000003dff2f7230 */ /* 0x000fe20000004100 */
[----:B------:R2:W-:Y:S01]  /*6e70*/  STSM.16.MT88.4 [R93+0x400], R56 ;  /* 0x000400385d007844 */ /* 0x0005e20000004200 */
[----:B------:R-:W-:Y:S01]  /*6e80*/  FMUL R28, R42, R35 ;  /* 0x000000232a1c7220 */ /* 0x000fe20000400000 */
[--C-:B------:R-:W-:Y:S01]  /*6e90*/  HADD2.F32 R44, -RZ, R62.reuse.H0_H0 ;  /* 0x2000003eff2c7230 */ /* 0x100fe20000004100 */
[----:B------:R-:W-:Y:S01]  /*6ea0*/  F2FP.F16.F32.PACK_AB R72, R26, R25 ;  /* 0x000000191a48723e */ /* 0x000fe200000000ff */
[C---:B------:R-:W-:Y:S01]  /*6eb0*/  FFMA R27, R45.reuse, R46, R27 ;  /* 0x0000002e2d1b7223 */ /* 0x040fe2000000001b */
        /* <DEDUP_REMOVED lines=9> */
[----:B------:R-:W-:Y:S02]  /*6f50*/  HADD2.F32 R47, -RZ, R63.H1_H1 ;  /* 0x3000003fff2f7230 */ /* 0x000fe40000004100 */
[----:B------:R-:W-:Y:S01]  /*6f60*/  FMUL R32, R42, R39 ;  /* 0x000000272a207220 */ /* 0x000fe20000400000 */
[--C-:B------:R-:W-:Y:S02]  /*6f70*/  HADD2.F32 R49, -RZ, R68.reuse.H0_H0 ;  /* 0x20000044ff317230 */ /* 0x100fe40000004100 */
[C---:B------:R-:W-:Y:S01]  /*6f80*/  FFMA R31, R45.reuse, R44, R31 ;  /* 0x0000002c2d1f7223 */ /* 0x040fe2000000001f */
[----:B------:R-:W-:Y:S01]  /*6f90*/  F2FP.F16.F32.PACK_AB R74, R30, R29 ;  /* 0x0000001d1e4a723e */ /* 0x000fe200000000ff */
[C---:B------:R-:W-:Y:S01]  /*6fa0*/  FFMA R32, R45.reuse, R47, R32 ;  /* 0x0000002f2d207223 */ /* 0x040fe20000000020 */
[C---:B-1----:R-:W-:Y:S01]  /*6fb0*/  FMUL R4, R42.reuse, R4 ;  /* 0x000000042a047220 */ /* 0x042fe20000400000 */
[----:B------:R-:W-:Y:S02]  /*6fc0*/  HADD2.F32 R44, -RZ, R68.H1_H1 ;  /* 0x30000044ff2c7230 */ /* 0x000fe40000004100 */
[----:B------:R-:W-:Y:S01]  /*6fd0*/  FMUL R5, R42, R5 ;  /* 0x000000052a057220 */ /* 0x000fe20000400000 */
[--C-:B------:R-:W-:Y:S01]  /*6fe0*/  HADD2.F32 R46, -RZ, R69.reuse.H0_H0 ;  /* 0x20000045ff2e7230 */ /* 0x100fe20000004100 */
[----:B------:R-:W-:Y:S01]  /*6ff0*/  F2FP.F16.F32.PACK_AB R75, R32, R31 ;  /* 0x0000001f204b723e */ /* 0x000fe200000000ff */
[C---:B------:R-:W-:Y:S01]  /*7000*/  FFMA R4, R45.reuse, R49, R4 ;  /* 0x000000312d047223 */ /* 0x040fe20000000004 */
[----:B------:R-:W-:Y:S01]  /*7010*/  FFMA R5, R45, R44, R5 ;  /* 0x0000002c2d057223 */ /* 0x000fe20000000005 */
[C---:B------:R-:W-:Y:S01]  /*7020*/  FMUL R6, R42.reuse, R6 ;  /* 0x000000062a067220 */ /* 0x040fe20000400000 */
[----:B------:R-:W-:Y:S01]  /*7030*/  HADD2.F32 R44, -RZ, R69.H1_H1 ;  /* 0x30000045ff2c7230 */ /* 0x000fe20000004100 */
[----:B------:R2:W-:Y:S01]  /*7040*/  STSM.16.MT88.4 [R93+0xc00], R72 ;  /* 0x000c00485d007844 */ /* 0x0005e20000004200 */
[C---:B------:R-:W-:Y:S01]  /*7050*/  FMUL R7, R42.reuse, R7 ;  /* 0x000000072a077220 */ /* 0x040fe20000400000 */
[--C-:B------:R-:W-:Y:S01]  /*7060*/  HADD2.F32 R47, -RZ, R70.reuse.H0_H0 ;  /* 0x20000046ff2f7230 */ /* 0x100fe20000004100 */
[----:B------:R-:W-:Y:S01]  /*7070*/  F2FP.F16.F32.PACK_AB R108, R5, R4 ;  /* 0x00000004056c723e */ /* 0x000fe200000000ff */
[C---:B------:R-:W-:Y:S01]  /*7080*/  FFMA R6, R45.reuse, R46, R6 ;  /* 0x0000002e2d067223 */ /* 0x040fe20000000006 */
[----:B------:R-:W-:Y:S01]  /*7090*/  FFMA R7, R45, R44, R7 ;  /* 0x0000002c2d077223 */ /* 0x000fe20000000007 */
[C---:B------:R-:W-:Y:S01]  /*70a0*/  FMUL R8, R42.reuse, R8 ;  /* 0x000000082a087220 */ /* 0x040fe20000400000 */
[----:B------:R-:W-:Y:S02]  /*70b0*/  HADD2.F32 R44, -RZ, R70.H1_H1 ;  /* 0x30000046ff2c7230 */ /* 0x000fe40000004100 */
[C---:B------:R-:W-:Y:S01]  /*70c0*/  FMUL R9, R42.reuse, R9 ;  /* 0x000000092a097220 */ /* 0x040fe20000400000 */
[C---:B------:R-:W-:Y:S01]  /*70d0*/  FMUL R10, R42.reuse, R10 ;  /* 0x0000000a2a0a7220 */ /* 0x040fe20000400000 */
[----:B------:R-:W-:Y:S01]  /*70e0*/  F2FP.F16.F32.PACK_AB R109, R7, R6 ;  /* 0x00000006076d723e */ /* 0x000fe200000000ff */
[C---:B------:R-:W-:Y:S01]  /*70f0*/  FFMA R8, R45.reuse, R47, R8 ;  /* 0x0000002f2d087223 */ /* 0x040fe20000000008 */
[--C-:B------:R-:W-:Y:S02]  /*7100*/  HADD2.F32 R47, -RZ, R71.reuse.H0_H0 ;  /* 0x20000047ff2f7230 */ /* 0x100fe40000004100 */
[C---:B------:R-:W-:Y:S01]  /*7110*/  FFMA R9, R45.reuse, R44, R9 ;  /* 0x0000002c2d097223 */ /* 0x040fe20000000009 */
[----:B------:R-:W-:Y:S02]  /*7120*/  HADD2.F32 R46, -RZ, R71.H1_H1 ;  /* 0x30000047ff2e7230 */ /* 0x000fe40000004100 */
[C---:B------:R-:W-:Y:S01]  /*7130*/  FMUL R11, R42.reuse, R11 ;  /* 0x0000000b2a0b7220 */ /* 0x040fe20000400000 */
[--C-:B------:R-:W-:Y:S02]  /*7140*/  HADD2.F32 R49, -RZ, R76.reuse.H0_H0 ;  /* 0x2000004cff317230 */ /* 0x100fe40000004100 */
[C---:B------:R-:W-:Y:S01]  /*7150*/  FFMA R10, R45.reuse, R47, R10 ;  /* 0x0000002f2d0a7223 */ /* 0x040fe2000000000a */
[C---:B------:R-:W-:Y:S01]  /*7160*/  FMUL R12, R42.reuse, R12 ;  /* 0x0000000c2a0c7220 */ /* 0x040fe20000400000 */
[----:B------:R-:W-:Y:S02]  /*7170*/  HADD2.F32 R44, -RZ, R76.H1_H1 ;  /* 0x3000004cff2c7230 */ /* 0x000fe40000004100 */
[C---:B------:R-:W-:Y:S01]  /*7180*/  FFMA R11, R45.reuse, R46, R11 ;  /* 0x0000002e2d0b7223 */ /* 0x040fe2000000000b */
[C---:B------:R-:W-:Y:S01]  /*7190*/  FMUL R13, R42.reuse, R13 ;  /* 0x0000000d2a0d7220 */ /* 0x040fe20000400000 */
[--C-:B------:R-:W-:Y:S02]  /*71a0*/  HADD2.F32 R46, -RZ, R77.reuse.H0_H0 ;  /* 0x2000004dff2e7230 */ /* 0x100fe40000004100 */
[C---:B------:R-:W-:Y:S01]  /*71b0*/  FMUL R14, R42.reuse, R14 ;  /* 0x0000000e2a0e7220 */ /* 0x040fe20000400000 */
[C---:B------:R-:W-:Y:S01]  /*71c0*/  FFMA R12, R45.reuse, R49, R12 ;  /* 0x000000312d0c7223 */ /* 0x040fe2000000000c */
[C---:B------:R-:W-:Y:S01]  /*71d0*/  FFMA R13, R45.reuse, R44, R13 ;  /* 0x0000002c2d0d7223 */ /* 0x040fe2000000000d */
[----:B------:R-:W-:Y:S02]  /*71e0*/  HADD2.F32 R44, -RZ, R77.H1_H1 ;  /* 0x3000004dff2c7230 */ /* 0x000fe40000004100 */
        /* <DEDUP_REMOVED lines=8> */
[----:B------:R-:W-:Y:S02]  /*7270*/  HADD2.F32 R48, -RZ, R79.H1_H1 ;  /* 0x3000004fff307230 */ /* 0x000fe40000004100 */
        /* <DEDUP_REMOVED lines=11> */
[----:B------:R2:W-:Y:S01]  /*7330*/  STSM.16.MT88.4 [R101], R108 ;  /* 0x0000006c65007844 */ /* 0x0005e20000004200 */
[----:B------:R-:W-:Y:S02]  /*7340*/  F2FP.F16.F32.PACK_AB R114, R17, R16 ;  /* 0x000000101172723e */ /* 0x000fe400000000ff */
[----:B------:R-:W-:Y:S02]  /*7350*/  F2FP.F16.F32.PACK_AB R115, R19, R18 ;  /* 0x000000121373723e */ /* 0x000fe400000000ff */
[----:B------:R-:W-:Y:S03]  /*7360*/  ISETP.NE.AND P0, PT, R97, RZ, PT ;  /* 0x000000ff6100720c */ /* 0x000fe60003f05270 */
[----:B------:R2:W-:Y:S01]  /*7370*/  STSM.16.MT88.4 [R101+0x800], R112 ;  /* 0x0008007065007844 */ /* 0x0005e20000004200 */
[----:B------:R-:W-:Y:S01]  /*7380*/  @!PT LDS RZ, [RZ] ;  /* 0x00000000fffff984 */ /* 0x000fe20000000800 */
[----:B------:R-:W-:Y:S01]  /*7390*/  @!PT LDS RZ, [RZ] ;  /* 0x00000000fffff984 */ /* 0x000fe20000000800 */
[----:B------:R-:W-:Y:S01]  /*73a0*/  @!PT LDS RZ, [RZ] ;  /* 0x00000000fffff984 */ /* 0x000fe20000000800 */
[----:B------:R-:W-:Y:S01]  /*73b0*/  @!PT LDS RZ, [RZ] ;  /* 0x00000000fffff984 */ /* 0x000fe20000000800 */
[----:B------:R1:W-:Y:S07]  /*73c0*/  MEMBAR.ALL.CTA ;  /* 0x0000000000007992 */ /* 0x0003ee0000008000 */
[----:B-1----:R-:W1:Y:S02]  /*73d0*/  FENCE.VIEW.ASYNC.S ;  /* 0x00000000000073c6 */ /* 0x002e640000000000 */
[----:B-1----:R-:W-:Y:S06]  /*73e0*/  BAR.SYNC.DEFER_BLOCKING 0x1, 0x80 ;  /* 0x0042000000007b1d */ /* 0x002fec0000010000 */
[----:B------:R-:W-:Y:S05]  /*73f0*/  @P0 BRA `(.L_x_1826) ;  /* 0x00000000003c0947 */ /* 0x000fea0003800000 */
[----:B------:R-:W1:Y:S01]  /*7400*/  LDCU.64 UR6, c[0x0][0x348] ;  /* 0x00006900ff0677ac */ /* 0x000e620008000a00 */
        /* <DEDUP_REMOVED lines=8> */
[----:B-1----:R-:W-:Y:S04]  /*7490*/  UIADD3 UR4, UP0, UPT, UR6, 0x680, URZ ;  /* 0x0000068006047890 */ /* 0x002fe8000ff1e0ff */
[----:B------:R-:W-:Y:S09]  /*74a0*/  UIADD3.X UR5, UPT, UPT, URZ, UR7, URZ, UP0, !UPT ;  /* 0x00000007ff057290 */ /* 0x000ff200087fe4ff */
[----:B------:R1:W-:Y:S01]  /*74b0*/  UTMASTG.3D [UR48], [UR4] ;  /* 0x00000030040073b5 */ /* 0x0003e20008010000 */
[----:B------:R1:W-:Y:S01]  /*74c0*/  UTMASTG.3D [UR8], [UR4] ;  /* 0x00000008040073b5 */ /* 0x0003e20008010000 */
[----:B------:R0:W-:Y:S01]  /*74d0*/  UTMACMDFLUSH ;  /* 0x00000000000079b7 */ /* 0x0001e20000000000 */
[----:B-1----:R-:W-:Y:S04]  /*74e0*/  DEPBAR.LE SB0, 0x1 ;  /* 0x000080400000791a */ /* 0x002fe80000000000 */
.L_x_1826:
[----:B------:R-:W-:Y:S05]  /*74f0*/  BSYNC.RECONVERGENT B0 ;  /* 0x0000000000007941 */ /* 0x000fea0003800200 */
.L_x_1825:
[----:B------:R-:W-:Y:S01]  /*7500*/  BAR.SYNC.DEFER_BLOCKING 0x1, 0x80 ;  /* 0x0042000000007b1d */ /* 0x000fe20000010000 */
[----:B------:R-:W-:Y:S01]  /*7510*/  ISETP.NE.AND P1, PT, R99, RZ, PT ;  /* 0x000000ff6300720c */ /* 0x000fe20003f25270 */
[----:B------:R-:W-:Y:S01]  /*7520*/  UISETP.NE.AND UP0, UPT, UR47, URZ, UPT ;  /* 0x000000ff2f00728c */ /* 0x000fe2000bf05270 */
[----:B------:R-:W-:Y:S11]  /*7530*/  LEA R4, R51, UR43, 0x3 ;  /* 0x0000002b33047c11 */ /* 0x000ff6000f8e18ff */
[----:B------:R-:W-:Y:S01]  /*7540*/  @P1 SHF.L.U32 R3, R96, 0x1f, RZ ;  /* 0x0000001f60031819 */ /* 0x000fe200000006ff */
[----:B------:R-:W-:Y:S06]  /*7550*/  BRA.U !UP0, `(.L_x_1827) ;  /* 0x0000000108247547 */ /* 0x000fec000b800000 */
[----:B------:R-:W1:Y:S01]  /*7560*/  S2R R0, SR_CgaCtaId ;  /* 0x0000000000007919 */ /* 0x000e620000008800 */
[----:B------:R-:W-:Y:S01]  /*7570*/  IMAD.U32 R2, RZ, RZ, UR46 ;  /* 0x0000002eff027e24 */ /* 0x000fe2000f8e00ff */
[----:B------:R-:W-:Y:S04]  /*7580*/  UIADD3 UR4, UPT, UPT, UR46, 0x1, URZ ;  /* 0x000000012e047890 */ /* 0x000fe8000fffe0ff */
[----:B------:R-:W-:Y:S01]  /*7590*/  @P1 LEA R2, R2, UR43, 0x3 ;  /* 0x0000002b02021c11 */ /* 0x000fe2000f8e18ff */
[----:B------:R-:W-:Y:S04]  /*75a0*/  UISETP.NE.AND UP0, UPT, UR4, 0x4, UPT ;  /* 0x000000040400788c */ /* 0x000fe8000bf05270 */
[----:B------:R-:W-:Y:S01]  /*75b0*/  @P1 VIADD R5, R2, 0x50 ;  /* 0x0000005002051836 */ /* 0x000fe20000000000 */
[----:B------:R-:W-:Y:S04]  /*75c0*/  USEL UR46, UR4, URZ, UP0 ;  /* 0x000000ff042e7287 */ /* 0x000fe80008000000 */
[----:B-1----:R-:W-:Y:S04]  /*75d0*/  @P1 PRMT R0, R0, 0x654, R5 ;  /* 0x0000065400001816 */ /* 0x002fe80000000005 */
[----:B------:R1:W-:Y:S04]  /*75e0*/  @P1 SYNCS.ARRIVE.TRANS64.RED.A1T0 RZ, [R0+URZ], RZ ;  /* 0x000000ff00ff19a7 */ /* 0x0003e800081004ff */
.L_x_1827:
        /* <DEDUP_REMOVED lines=9> */
[----:B-1----:R-:W-:Y:S01]  /*7680*/  @P1 IMAD.IADD R0, R104, 0x1, R3 ;  /* 0x0000000168001824 */ /* 0x002fe200078e0203 */
[----:B------:R-:W-:Y:S06]  /*7690*/  @P0 BRA `(.L_x_1831) ;  /* 0x00000000000c0947 */ /* 0x000fec0003800000 */
[----:B------:R-:W-:Y:S04]  /*76a0*/  SHF.L.U32 R3, R96, 0x1f, RZ ;  /* 0x0000001f60037819 */ /* 0x000fe800000006ff */
[----:B------:R-:W1:Y:S02]  /*76b0*/  SYNCS.PHASECHK.TRANS64.TRYWAIT P0, [R4+URZ+0x30], R3 ;  /* 0x00003003040075a7 */ /* 0x000e6400080011ff */
[----:B-1----:R-:W-:Y:S05]  /*76c0*/  @!P0 BRA `(.L_x_1832) ;  /* 0x0000003400fc8947 */ /* 0x002fea0003800000 */
.L_x_1831:
[----:B------:R-:W-:Y:S05]  /*76d0*/  BSYNC B0 ;  /* 0x0000000000007941 */ /* 0x000fea0003800000 */
.L_x_1830:
[----:B------:R-:W-:Y:S02]  /*76e0*/  ISETP.NE.AND P0, PT, R66, RZ, PT ;  /* 0x000000ff4200720c */ /* 0x000fe40003f05270 */
[----:B------:R-:W-:Y:S11]  /*76f0*/  IADD3 R51, PT, PT, R51, 0x1, RZ ;  /* 0x0000000133337810 */ /* 0x000ff60007ffe0ff */
[----:B------:R-:W-:Y:S05]  /*7700*/  @P0 WARPSYNC.ALL ;  /* 0x0000000000000948 */ /* 0x000fea0003800000 */
[----:B------:R3:W4:Y:S04]  /*7710*/  @P0 LDSM.16.MT88.4 R52, [R2+UR43+0x400] ;  /* 0x0004002b0234083b */ /* 0x0007280008004200 */
[----:B------:R3:W1:Y:S04]  /*7720*/  @P0 LDSM.16.MT88.4 R60, [R2+UR43+0xc00] ;  /* 0x000c002b023c083b */ /* 0x0006680008004200 */
[----:B------:R3:W1:Y:S04]  /*7730*/  @P0 LDSM.16.MT88.4 R68, [R0+0x400] ;  /* 0x000400000044083b */ /* 0x0006680000004200 */
[----:B------:R3:W1:Y:S02]  /*7740*/  @P0 LDSM.16.MT88.4 R76, [R0+0xc00] ;  /* 0x000c0000004c083b */ /* 0x0006640000004200 */
.L_x_1829:
[----:B------:R-:W-:Y:S05]  /*7750*/  BSYNC B1 ;  /* 0x0000000000017941 */ /* 0x000fea0003800000 */
.L_x_1828:
[----:B-1----:R-:W-:Y:S05]  /*7760*/  VIADD R3, R43, 0x20 ;  /* 0x000000202b037836 */ /* 0x002fea0000000000 */
[----:B------:R-:W-:Y:S04]  /*7770*/  SHF.R.U32.HI R3, RZ, 0x15, R3 ;  /* 0x00000015ff037819 */ /* 0x000fe80000011603 */
[----:B------:R-:W-:Y:S11]  /*7780*/  LOP3.LUT P0, RZ, R3, 0x3, R86, 0x48, !PT ;  /* 0x0000000303ff7812 */ /* 0x000ff60007804856 */
[----:B------:R-:W-:Y:S02]  /*7790*/  @!UPT UIADD3 URZ, UPT, UPT, URZ, URZ, URZ ;  /* 0x000000fffffff290 */ /* 0x000fe4000fffe0ff */
[----:B------:R-:W-:Y:S05]  /*77a0*/  @!P0 BRA `(.L_x_1833) ;  /* 0x0000000000408947 */ /* 0x000fea0003800000 */
[----:B------:R-:W1:Y:S01]  /*77b0*/  LDCU.64 UR8, c[0x4][0xb0] ;  /* 0x01001600ff0877ac */ /* 0x000e620008000a00 */
[----:B------:R-:W-:Y:S01]  /*77c0*/  MOV R3, 0xd0 ;  /* 0x000000d000037802 */ /* 0x000fe20000000f00 */
[----:B------:R-:W-:Y:S02]  /*77d0*/  HFMA2 R12, -RZ, RZ, 0, 5.9604644775390625e-08 ;  /* 0x00000001ff0c7431 */ /* 0x000fe400000001ff */
[----:B------:R-:W-:Y:S02]  /*77e0*/  IMAD.MOV.U32 R8, RZ, RZ, 0x192 ;  /* 0x00000192ff087424 */ /* 0x000fe400078e00ff */
[----:B------:R-:W-:Y:S01]  /*77f0*/  IMAD.MOV.U32 R13, RZ, RZ, RZ ;  /* 0x000000ffff0d7224 */ /* 0x000fe200078e00ff */
[----:B------:R-:W5:Y:S01]  /*7800*/  LDCU.64 UR6, c[0x4][0xb8] ;  /* 0x01001700ff0677ac */ /* 0x000f620008000a00 */
[----:B---3--:R-:W3:Y:S01]  /*7810*/  LDC.64 R2, c[0x4][R3] ;  /* 0x0100000003027b82 */ /* 0x008ee20000000a00 */
[----:B------:R-:W2:Y:S01]  /*7820*/  LDCU.64 UR4, c[0x4][0x48] ;  /* 0x01000900ff0477ac */ /* 0x000ea20008000a00 */
[----:B-1----:R-:W-:Y:S01]  /*7830*/  MOV R5, UR9 ;  /* 0x0000000900057c02 */ /* 0x002fe20008000f00 */
[----:B------:R-:W-:Y:S01]  /*7840*/  IMAD.U32 R4, RZ, RZ, UR8 ;  /* 0x00000008ff047e24 */ /* 0x000fe2000f8e00ff */
[----:B-----5:R-:W-:Y:S01]  /*7850*/  MOV R7, UR7 ;  /* 0x0000000700077c02 */ /* 0x020fe20008000f00 */
[----:B------:R-:W-:Y:S01]  /*7860*/  IMAD.U32 R6, RZ, RZ, UR6 ;  /* 0x00000006ff067e24 */ /* 0x000fe2000f8e00ff */
[----:B--2---:R-:W-:Y:S01]  /*7870*/  MOV R11, UR5 ;  /* 0x00000005000b7c02 */ /* 0x004fe20008000f00 */
[----:B------:R-:W-:Y:S02]  /*7880*/  IMAD.U32 R10, RZ, RZ, UR4 ;  /* 0x00000004ff0a7e24 */ /* 0x000fe4000f8e00ff */
[----:B------:R-:W-:Y:S07]  /*7890*/  LEPC R20, `(.L_x_1833) ;  /* 0x000000001014794e */ /* 0x000fee0000000000 */
[----:B---34-:R-:W-:Y:S05]  /*78a0*/  CALL.ABS.NOINC R2 ;  /* 0x0000000002007343 */ /* 0x018fea0003c00000 */
.L_x_1833:
[----:B------:R-:W-:Y:S05]  /*78b0*/  WARPSYNC.ALL ;  /* 0x0000000000007948 */ /* 0x000fea0003800000 */
[C---:B------:R-:W-:Y:S01]  /*78c0*/  R2UR UR4, R43.reuse ;  /* 0x000000002b0472ca */ /* 0x040fe200000e0000 */
[----:B------:R-:W-:Y:S05]  /*78d0*/  VIADD R3, R43, 0x100020 ;  /* 0x001000202b037836 */ /* 0x000fea0000000000 */
[----:B------:R-:W-:Y:S04]  /*78e0*/  SHF.R.U32.HI R3, RZ, 0x15, R3 ;  /* 0x00000015ff037819 */ /* 0x000fe80000011603 */
[----:B------:R-:W-:Y:S03]  /*78f0*/  LOP3.LUT P0, RZ, R3, 0x3, R86, 0x48, !PT ;  /* 0x0000000303ff7812 */ /* 0x000fe60007804856 */
[----:B------:R-:W1:Y:S10]  /*7900*/  LDTM.16dp256bit.x4 R24, tmem[UR4+0x20] ;  /* 0x00002004001879ee */ /* 0x000e740008120000 */
[----:B-1----:R-:W-:Y:S05]  /*7910*/  @!P0 BRA `(.L_x_1834) ;  /* 0x0000000000408947 */ /* 0x002fea0003800000 */
        /* <DEDUP_REMOVED lines=16> */
.L_x_1834:
[--C-:B----4-:R-:W-:Y:S01]  /*7a20*/  HADD2.F32 R46, -RZ, R52.reuse.H0_H0 ;  /* 0x20000034ff2e7230 */ /* 0x110fe20000004100 */
[----:B------:R-:W-:Y:S05]  /*7a30*/  WARPSYNC.ALL ;  /* 0x0000000000007948 */ /* 0x000fea0003800000 */
[----:B------:R-:W-:Y:S01]  /*7a40*/  R2UR UR4, R43 ;  /* 0x000000002b0472ca */ /* 0x000fe200000e0000 */
[C---:B------:R-:W-:Y:S01]  /*7a50*/  FMUL R4, R42.reuse, R27 ;  /* 0x0000001b2a047220 */ /* 0x040fe20000400000 */
[C---:B---3--:R-:W-:Y:S01]  /*7a60*/  FMUL R0, R42.reuse, R24 ;  /* 0x000000182a007220 */ /* 0x048fe20000400000 */
[----:B------:R-:W-:Y:S02]  /*7a70*/  HADD2.F32 R47, -RZ, R52.H1_H1 ;  /* 0x30000034ff2f7230 */ /* 0x000fe40000004100 */
[C---:B------:R-:W-:Y:S01]  /*7a80*/  FMUL R2, R42.reuse, R25 ;  /* 0x000000192a027220 */ /* 0x040fe20000400000 */
[C---:B------:R-:W-:Y:S01]  /*7a90*/  FMUL R3, R42.reuse, R26 ;  /* 0x0000001a2a037220 */ /* 0x040fe20000400000 */
[C---:B------:R-:W-:Y:S01]  /*7aa0*/  FFMA R0, R45.reuse, R46, R0 ;  /* 0x0000002e2d007223 */ /* 0x040fe20000000000 */
[--C-:B------:R-:W-:Y:S02]  /*7ab0*/  HADD2.F32 R46, -RZ, R53.reuse.H0_H0 ;  /* 0x20000035ff2e7230 */ /* 0x100fe40000004100 */
[C---:B------:R-:W-:Y:S01]  /*7ac0*/  FFMA R2, R45.reuse, R47, R2 ;  /* 0x0000002f2d027223 */ /* 0x040fe20000000002 */
[----:B------:R-:W-:Y:S02]  /*7ad0*/  HADD2.F32 R47, -RZ, R53.H1_H1 ;  /* 0x30000035ff2f7230 */ /* 0x000fe40000004100 */
[----:B------:R-:W-:Y:S01]  /*7ae0*/  FMUL R20, R42, R28 ;  /* 0x0000001c2a147220 */ /* 0x000fe20000400000 */
[--C-:B------:R-:W-:Y:S02]  /*7af0*/  HADD2.F32 R49, -RZ, R54.reuse.H0_H0 ;  /* 0x20000036ff317230 */ /* 0x100fe40000004100 */
[C---:B------:R-:W-:Y:S01]  /*7b00*/  FFMA R3, R45.reuse, R46, R3 ;  /* 0x0000002e2d037223 */ /* 0x040fe20000000003 */
[----:B--2---:R-:W-:Y:S01]  /*7b10*/  F2FP.F16.F32.PACK_AB R72, R2, R0 ;  /* 0x000000000248723e */ /* 0x004fe200000000ff */
[C---:B------:R-:W-:Y:S01]  /*7b20*/  FFMA R44, R45.reuse, R47, R4 ;  /* 0x0000002f2d2c7223 */ /* 0x040fe20000000004 */
[----:B------:R-:W-:Y:S01]  /*7b30*/  HADD2.F32 R46, -RZ, R54.H1_H1 ;  /* 0x30000036ff2e7230 */ /* 0x000fe20000004100 */
[----:B------:R-:W1:Y:S01]  /*7b40*/  LDTM.16dp256bit.x4 R4, tmem[UR4+0x100020] ;  /* 0x10002004000479ee */ /* 0x000e620008120000 */
[C---:B------:R-:W-:Y:S01]  /*7b50*/  FFMA R20, R45.reuse, R49, R20 ;  /* 0x000000312d147223 */ /* 0x040fe20000000014 */
[----:B------:R-:W-:Y:S01]  /*7b60*/  FMUL R21, R42, R29 ;  /* 0x0000001d2a157220 */ /* 0x000fe20000400000 */
[--C-:B------:R-:W-:Y:S01]  /*7b70*/  HADD2.F32 R47, -RZ, R55.reuse.H0_H0 ;  /* 0x20000037ff2f7230 */ /* 0x100fe20000004100 */
[----:B------:R-:W-:Y:S01]  /*7b80*/  F2FP.F16.F32.PACK_AB R73, R44, R3 ;  /* 0x000000032c49723e */ /* 0x000fe200000000ff */
[C---:B------:R-:W-:Y:S01]  /*7b90*/  FMUL R22, R42.reuse, R30 ;  /* 0x0000001e2a167220 */ /* 0x040fe20000400000 */
[----:B------:R-:W-:Y:S02]  /*7ba0*/  HADD2.F32 R48, -RZ, R55.H1_H1 ;  /* 0x30000037ff307230 */ /* 0x000fe40000004100 */
[C---:B------:R-:W-:Y:S01]  /*7bb0*/  FFMA R21, R45.reuse, R46, R21 ;  /* 0x0000002e2d157223 */ /* 0x040fe20000000015 */
[C---:B------:R-:W-:Y:S01]  /*7bc0*/  FMUL R23, R42.reuse, R31 ;  /* 0x0000001f2a177220 */ /* 0x040fe20000400000 */
[----:B------:R-:W-:Y:S01]  /*7bd0*/  FFMA R22, R45, R47, R22 ;  /* 0x0000002f2d167223 */ /* 0x000fe20000000016 */
[--C-:B------:R-:W-:Y:S02]  /*7be0*/  HADD2.F32 R46, -RZ, R60.reuse.H0_H0 ;  /* 0x2000003cff2e7230 */ /* 0x100fe40000004100 */
[C---:B------:R-:W-:Y:S01]  /*7bf0*/  FMUL R24, R42.reuse, R32 ;  /* 0x000000202a187220 */ /* 0x040fe20000400000 */
[----:B------:R-:W-:Y:S01]  /*7c00*/  F2FP.F16.F32.PACK_AB R74, R21, R20 ;  /* 0x00000014154a723e */ /* 0x000fe200000000ff */
[C---:B------:R-:W-:Y:S01]  /*7c10*/  FFMA R23, R45.reuse, R48, R23 ;  /* 0x000000302d177223 */ /* 0x040fe20000000017 */
[----:B------:R-:W-:Y:S02]  /*7c20*/  HADD2.F32 R48, -RZ, R60.H1_H1 ;  /* 0x3000003cff307230 */ /* 0x000fe40000004100 */
[----:B------:R-:W-:Y:S01]  /*7c30*/  FFMA R24, R45, R46, R24 ;  /* 0x0000002e2d187223 */ /* 0x000fe20000000018 */
[C---:B------:R-:W-:Y:S01]  /*7c40*/  FMUL R25, R42.reuse, R33 ;  /* 0x000000212a197220 */ /* 0x040fe20000400000 */
[--C-:B------:R-:W-:Y:S01]  /*7c50*/  HADD2.F32 R47, -RZ, R61.reuse.H0_H0 ;  /* 0x2000003dff2f7230 */ /* 0x100fe20000004100 */
[----:B------:R-:W-:Y:S01]  /*7c60*/  F2FP.F16.F32.PACK_AB R75, R23, R22 ;  /* 0x00000016174b723e */ /* 0x000fe200000000ff */
[C---:B------:R-:W-:Y:S01]  /*7c70*/  FMUL R26, R42.reuse, R34 ;  /* 0x000000222a1a7220 */ /* 0x040fe20000400000 */
[----:B------:R-:W-:Y:S02]  /*7c80*/  HADD2.F32 R46, -RZ, R61.H1_H1 ;  /* 0x3000003dff2e7230 */ /* 0x000fe40000004100 */
[C---:B------:R-:W-:Y:S01]  /*7c90*/  FFMA R25, R45.reuse, R48, R25 ;  /* 0x000000302d197223 */ /* 0x040fe20000000019 */
[C---:B------:R-:W-:Y:S01]  /*7ca0*/  FMUL R27, R42.reuse, R35 ;  /* 0x000000232a1b7220 */ /* 0x040fe20000400000 */
[----:B------:R2:W-:Y:S01]  /*7cb0*/  STSM.16.MT88.4 [R93+0x2400], R72 ;  /* 0x002400485d007844 */ /* 0x0005e20000004200 */
[----:B------:R-:W-:Y:S01]  /*7cc0*/  FFMA R26, R45, R47, R26 ;  /* 0x0000002f2d1a7223 */ /* 0x000fe2000000001a */
[--C-:B------:R-:W-:Y:S01]  /*7cd0*/  HADD2.F32 R47, -RZ, R62.reuse.H0_H0 ;  /* 0x2000003eff2f7230 */ /* 0x100fe20000004100 */
[----:B------:R-:W-:Y:S01]  /*7ce0*/  F2FP.F16.F32.PACK_AB R56, R25, R24 ;  /* 0x000000181938723e */ /* 0x000fe200000000ff */
[----:B------:R-:W-:Y:S01]  /*7cf0*/  FFMA R27, R45, R46, R27 ;  /* 0x0000002e2d1b7223 */ /* 0x000fe2000000001b */
[C---:B------:R-:W-:Y:S01]  /*7d00*/  FMUL R28, R42.reuse, R36 ;  /* 0x000000242a1c7220 */ /* 0x040fe20000400000 */
[----:B------:R-:W-:Y:S02]  /*7d10*/  HADD2.F32 R48, -RZ, R62.H1_H1 ;  /* 0x3000003eff307230 */ /* 0x000fe40000004100 */
[C---:B------:R-:W-:Y:S01]  /*7d20*/  FMUL R29, R42.reuse, R37 ;  /* 0x000000252a1d7220 */ /* 0x040fe20000400000 */
[--C-:B------:R-:W-:Y:S01]  /*7d30*/  HADD2.F32 R49, -RZ, R63.reuse.H0_H0 ;  /* 0x2000003fff317230 */ /* 0x100fe20000004100 */
[----:B------:R-:W-:Y:S01]  /*7d40*/  F2FP.F16.F32.PACK_AB R57, R27, R26 ;  /* 0x0000001a1b39723e */ /* 0x000fe200000000ff */
[C---:B------:R-:W-:Y:S01]  /*7d50*/  FFMA R28, R45.reuse, R47, R28 ;  /* 0x0000002f2d1c7223 */ /* 0x040fe2000000001c */
[----:B------:R-:W-:Y:S01]  /*7d60*/  FFMA R29, R45, R48, R29 ;  /* 0x000000302d1d7223 */ /* 0x000fe2000000001d */
[C---:B------:R-:W-:Y:S01]  /*7d70*/  FMUL R30, R42.reuse, R38 ;  /* 0x000000262a1e7220 */ /* 0x040fe20000400000 */
[----:B------:R-:W-:Y:S01]  /*7d80*/  ISETP.NE.AND P6, PT, R99, RZ, PT ;  /* 0x000000ff6300720c */ /* 0x000fe20003fc5270 */
[----:B------:R-:W-:Y:S02]  /*7d90*/  HADD2.F32 R46, -RZ, R63.H1_H1 ;  /* 0x3000003fff2e7230 */ /* 0x000fe40000004100 */
[C---:B------:R-:W-:Y:S01]  /*7da0*/  FMUL R31, R42.reuse, R39 ;  /* 0x000000272a1f7220 */ /* 0x040fe20000400000 */
[--C-:B------:R-:W-:Y:S01]  /*7db0*/  HADD2.F32 R47, -RZ, R68.reuse.H0_H0 ;  /* 0x20000044ff2f7230 */ /* 0x100fe20000004100 */
[----:B------:R-:W-:Y:S01]  /*7dc0*/  F2FP.F16.F32.PACK_AB R58, R29, R28 ;  /* 0x0000001c1d3a723e */ /* 0x000fe200000000ff */
[C---:B------:R-:W-:Y:S01]  /*7dd0*/  FFMA R30, R45.reuse, R49, R30 ;  /* 0x000000312d1e7223 */ /* 0x040fe2000000001e */
[----:B------:R-:W-:Y:S01]  /*7de0*/  FFMA R31, R45, R46, R31 ;  /* 0x0000002e2d1f7223 */ /* 0x000fe2000000001f */
[C---:B-1----:R-:W-:Y:S01]  /*7df0*/  FMUL R4, R42.reuse, R4 ;  /* 0x000000042a047220 */ /* 0x042fe20000400000 */
[----:B------:R-:W-:Y:S01]  /*7e00*/  ISETP.NE.AND P0, PT, R97, RZ, PT ;  /* 0x000000ff6100720c */ /* 0x000fe20003f05270 */
[----:B------:R-:W-:Y:S02]  /*7e10*/  HADD2.F32 R48, -RZ, R68.H1_H1 ;  /* 0x30000044ff307230 */ /* 0x000fe40000004100 */
[C---:B------:R-:W-:Y:S01]  /*7e20*/  FMUL R5, R42.reuse, R5 ;  /* 0x000000052a057220 */ /* 0x040fe20000400000 */
[--C-:B------:R-:W-:Y:S01]  /*7e30*/  HADD2.F32 R49, -RZ, R69.reuse.H0_H0 ;  /* 0x20000045ff317230 */ /* 0x100fe20000004100 */
[----:B------:R-:W-:Y:S01]  /*7e40*/  F2FP.F16.F32.PACK_AB R59, R31, R30 ;  /* 0x0000001e1f3b723e */ /* 0x000fe200000000ff */
[C---:B------:R-:W-:Y:S01]  /*7e50*/  FFMA R4, R45.reuse, R47, R4 ;  /* 0x0000002f2d047223 */ /* 0x040fe20000000004 */
[----:B------:R-:W-:Y:S01]  /*7e60*/  FFMA R5, R45, R48, R5 ;  /* 0x000000302d057223 */ /* 0x000fe20000000005 */
[C---:B------:R-:W-:Y:S01]  /*7e70*/  FMUL R6, R42.reuse, R6 ;  /* 0x000000062a067220 */ /* 0x040fe20000400000 */
[----:B------:R-:W1:Y:S01]  /*7e80*/  S2R R102, SR_CgaCtaId ;  /* 0x0000000000667919 */ /* 0x000e620000008800 */
[----:B------:R-:W-:Y:S01]  /*7e90*/  MOV R67, UR46 ;  /* 0x0000002e00437c02 */ /* 0x000fe20008000f00 */
[----:B------:R-:W-:Y:S01]  /*7ea0*/  HADD2.F32 R46, -RZ, R69.H1_H1 ;  /* 0x30000045ff2e7230 */ /* 0x000fe20000004100 */
[----:B--2---:R-:W-:Y:S01]  /*7eb0*/  F2FP.F16.F32.PACK_AB R72, R5, R4 ;  /* 0x000000040548723e */ /* 0x004fe200000000ff */
[----:B------:R2:W-:Y:S01]  /*7ec0*/  STSM.16.MT88.4 [R93+0x2c00], R56 ;  /* 0x002c00385d007844 */ /* 0x0005e20000004200 */
[----:B------:R-:W-:Y:S01]  /*7ed0*/  FFMA R6, R45, R49, R6 ;  /* 0x000000312d067223 */ /* 0x000fe20000000006 */
[C---:B------:R-:W-:Y:S01]  /*7ee0*/  FMUL R7, R42.reuse, R7 ;  /* 0x000000072a077220 */ /* 0x040fe20000400000 */
[--C-:B------:R-:W-:Y:S02]  /*7ef0*/  HADD2.F32 R47, -RZ, R70.reuse.H0_H0 ;  /* 0x20000046ff2f7230 */ /* 0x100fe40000004100 */
[C---:B------:R-:W-:Y:S01]  /*7f00*/  FMUL R8, R42.reuse, R8 ;  /* 0x000000082a087220 */ /* 0x040fe20000400000 */
[C---:B------:R-:W-:Y:S01]  /*7f10*/  FMUL R9, R42.reuse, R9 ;  /* 0x000000092a097220 */ /* 0x040fe20000400000 */
[----:B------:R-:W-:Y:S01]  /*7f20*/  @P6 LEA R67, R67, UR43, 0x3 ;  /* 0x0000002b43436c11 */ /* 0x000fe2000f8e18ff */
[C---:B------:R-:W-:Y:S01]  /*7f30*/  FFMA R7, R45.reuse, R46, R7 ;  /* 0x0000002e2d077223 */ /* 0x040fe20000000007 */
[----:B------:R-:W-:Y:S02]  /*7f40*/  HADD2.F32 R46, -RZ, R70.H1_H1 ;  /* 0x30000046ff2e7230 */ /* 0x000fe40000004100 */
[----:B------:R-:W-:Y:S01]  /*7f50*/  FFMA R8, R45, R47, R8 ;  /* 0x0000002f2d087223 */ /* 0x000fe20000000008 */
[----:B------:R-:W-:Y:S01]  /*7f60*/  @P6 IADD3 R67, PT, PT, R67, 0x50, RZ ;  /* 0x0000005043436810 */ /* 0x000fe20007ffe0ff */
[--C-:B------:R-:W-:Y:S01]  /*7f70*/  HADD2.F32 R49, -RZ, R71.reuse.H0_H0 ;  /* 0x20000047ff317230 */ /* 0x100fe20000004100 */
[----:B------:R-:W-:Y:S01]  /*7f80*/  F2FP.F16.F32.PACK_AB R73, R7, R6 ;  /* 0x000000060749723e */ /* 0x000fe200000000ff */
[C---:B------:R-:W-:Y:S01]  /*7f90*/  FFMA R9, R45.reuse, R46, R9 ;  /* 0x0000002e2d097223 */ /* 0x040fe20000000009 */
[C---:B------:R-:W-:Y:S01]  /*7fa0*/  FMUL R10, R42.reuse, R10 ;  /* 0x0000000a2a0a7220 */ /* 0x040fe20000400000 */
[----:B------:R-:W-:Y:S02]  /*7fb0*/  HADD2.F32 R48, -RZ, R71.H1_H1 ;  /* 0x30000047ff307230 */ /* 0x000fe40000004100 */
[C---:B------:R-:W-:Y:S01]  /*7fc0*/  FMUL R11, R42.reuse, R11 ;  /* 0x0000000b2a0b7220 */ /* 0x040fe20000400000 */
[--C-:B------:R-:W-:Y:S02]  /*7fd0*/  HADD2.F32 R46, -RZ, R76.reuse.H0_H0 ;  /* 0x2000004cff2e7230 */ /* 0x100fe40000004100 */
[C---:B------:R-:W-:Y:S01]  /*7fe0*/  FFMA R10, R45.reuse, R49, R10 ;  /* 0x000000312d0a7223 */ /* 0x040fe2000000000a */
[C---:B------:R-:W-:Y:S01]  /*7ff0*/  FMUL R12, R42.reuse, R12 ;  /* 0x0000000c2a0c7220 */ /* 0x040fe20000400000 */
[C---:B------:R-:W-:Y:S01]  /*8000*/  FFMA R11, R45.reuse, R48, R11 ;  /* 0x000000302d0b7223 */ /* 0x040fe2000000000b */
[----:B------:R-:W-:Y:S02]  /*8010*/  HADD2.F32 R48, -RZ, R76.H1_H1 ;  /* 0x3000004cff307230 */ /* 0x000fe40000004100 */
        /* <DEDUP_REMOVED lines=28> */
[----:B------:R-:W-:Y:S02]  /*81e0*/  F2FP.F16.F32.PACK_AB R111, R19, R18 ;  /* 0x00000012136f723e */ /* 0x000fe400000000ff */
[----:B------:R-:W-:Y:S02]  /*81f0*/  LEA R103, R51, UR43, 0x3 ;  /* 0x0000002b33677c11 */ /* 0x000fe4000f8e18ff */
[----:B------:R-:W-:Y:S01]  /*8200*/  @P6 SHF.L.U32 R106, R96, 0x1f, RZ ;  /* 0x0000001f606a6819 */ /* 0x000fe200000006ff */
[----:B------:R2:W-:Y:S01]  /*8210*/  STSM.16.MT88.4 [R101+0x2800], R108 ;  /* 0x0028006c65007844 */ /* 0x0005e20000004200 */
[----:B-1----:R-:W-:Y:S01]  /*8220*/  @P6 PRMT R67, R102, 0x654, R67 ;  /* 0x0000065466436816 */ /* 0x002fe20000000043 */
[----:B------:R-:W-:Y:S01]  /*8230*/  @!PT LDS RZ, [RZ] ;  /* 0x00000000fffff984 */ /* 0x000fe20000000800 */
[----:B------:R-:W-:Y:S01]  /*8240*/  @!PT LDS RZ, [RZ] ;  /* 0x00000000fffff984 */ /* 0x000fe20000000800 */
[----:B------:R-:W-:Y:S01]  /*8250*/  @!PT LDS RZ, [RZ] ;  /* 0x00000000fffff984 */ /* 0x000fe20000000800 */
[----:B------:R-:W-:Y:S01]  /*8260*/  @!PT LDS RZ, [RZ] ;  /* 0x00000000fffff984 */ /* 0x000fe20000000800 */
[----:B------:R1:W-:Y:S06]  /*8270*/  MEMBAR.ALL.CTA ;  /* 0x0000000000007992 */ /* 0x0003ec0000008000 */
[----:B-1----:R-:W1:Y:S02]  /*8280*/  FENCE.VIEW.ASYNC.S ;  /* 0x00000000000073c6 */ /* 0x002e640000000000 */
[----:B-1----:R-:W-:Y:S06]  /*8290*/  BAR.SYNC.DEFER_BLOCKING 0x1, 0x80 ;  /* 0x0042000000007b1d */ /* 0x002fec0000010000 */
[----:B------:R-:W-:Y:S05]  /*82a0*/  @P0 BRA `(.L_x_1836) ;  /* 0x00000000003c0947 */ /* 0x000fea0003800000 */
[----:B------:R-:W1:Y:S01]  /*82b0*/  LDCU.64 UR6, c[0x0][0x348] ;  /* 0x00006900ff0677ac */ /* 0x000e620008000a00 */
        /* <DEDUP_REMOVED lines=8> */
[----:B-1----:R-:W-:Y:S04]  /*8340*/  UIADD3 UR4, UP0, UPT, UR6, 0x680, URZ ;  /* 0x0000068006047890 */ /* 0x002fe8000ff1e0ff */
[----:B------:R-:W-:Y:S09]  /*8350*/  UIADD3.X UR5, UPT, UPT, URZ, UR7, URZ, UP0, !UPT ;  /* 0x00000007ff057290 */ /* 0x000ff200087fe4ff */
[----:B------:R1:W-:Y:S01]  /*8360*/  UTMASTG.3D [UR8], [UR4] ;  /* 0x00000008040073b5 */ /* 0x0003e20008010000 */
[----:B------:R1:W-:Y:S01]  /*8370*/  UTMASTG.3D [UR12], [UR4] ;  /* 0x0000000c040073b5 */ /* 0x0003e20008010000 */
[----:B------:R0:W-:Y:S01]  /*8380*/  UTMACMDFLUSH ;  /* 0x00000000000079b7 */ /* 0x0001e20000000000 */
[----:B-1----:R-:W-:Y:S04]  /*8390*/  DEPBAR.LE SB0, 0x1 ;  /* 0x000080400000791a */ /* 0x002fe80000000000 */
.L_x_1836:
[----:B------:R-:W-:Y:S05]  /*83a0*/  BSYNC.RECONVERGENT B0 ;  /* 0x0000000000007941 */ /* 0x000fea0003800200 */
.L_x_1835:
        /* <DEDUP_REMOVED lines=8> */
[----:B-1----:R-:W-:Y:S06]  /*8430*/  @!P6 BRA `(.L_x_1838) ;  /* 0x000000000048e947 */ /* 0x002fec0003800000 */
        /* <DEDUP_REMOVED lines=8> */
[----:B------:R-:W1:Y:S02]  /*84c0*/  SYNCS.PHASECHK.TRANS64.TRYWAIT P0, [R103+URZ+0x30], R4 ;  /* 0x00003004670075a7 */ /* 0x000e6400080011ff */
[----:B-1----:R-:W-:Y:S05]  /*84d0*/  @!P0 BRA `(.L_x_1841) ;  /* 0x00000028008c8947 */ /* 0x002fea0003800000 */
.L_x_1840:
[----:B------:R-:W-:Y:S05]  /*84e0*/  BSYNC B0 ;  /* 0x0000000000007941 */ /* 0x000fea0003800000 */
.L_x_1839:
[----:B------:R-:W-:Y:S02]  /*84f0*/  ISETP.NE.AND P0, PT, R66, RZ, PT ;  /* 0x000000ff4200720c */ /* 0x000fe40003f05270 */
[----:B------:R-:W-:Y:S11]  /*8500*/  IADD3 R51, PT, PT, R51, 0x1, RZ ;  /* 0x0000000133337810 */ /* 0x000ff60007ffe0ff */
[----:B------:R-:W-:Y:S05]  /*8510*/  @P0 WARPSYNC.ALL ;  /* 0x0000000000000948 */ /* 0x000fea0003800000 */
[----:B------:R3:W4:Y:S04]  /*8520*/  @P0 LDSM.16.MT88.4 R52, [R2+UR43+0x400] ;  /* 0x0004002b0234083b */ /* 0x0007280008004200 */
[----:B------:R3:W1:Y:S04]  /*8530*/  @P0 LDSM.16.MT88.4 R60, [R2+UR43+0xc00] ;  /* 0x000c002b023c083b */ /* 0x0006680008004200 */
[----:B------:R3:W1:Y:S04]  /*8540*/  @P0 LDSM.16.MT88.4 R68, [R0+0x400] ;  /* 0x000400000044083b */ /* 0x0006680000004200 */
[----:B------:R3:W1:Y:S02]  /*8550*/  @P0 LDSM.16.MT88.4 R76, [R0+0xc00] ;  /* 0x000c0000004c083b */ /* 0x0006640000004200 */
.L_x_1838:
[----:B------:R-:W-:Y:S05]  /*8560*/  BSYNC B1 ;  /* 0x0000000000017941 */ /* 0x000fea0003800000 */
.L_x_1837:
[----:B------:R-:W-:Y:S05]  /*8570*/  VIADD R3, R43, 0x40 ;  /* 0x000000402b037836 */ /* 0x000fea0000000000 */
[----:B------:R-:W-:Y:S04]  /*8580*/  SHF.R.U32.HI R3, RZ, 0x15, R3 ;  /* 0x00000015ff037819 */ /* 0x000fe80000011603 */
[----:B------:R-:W-:Y:S11]  /*8590*/  LOP3.LUT P0, RZ, R3, 0x3, R86, 0x48, !PT ;  /* 0x0000000303ff7812 */ /* 0x000ff60007804856 */
[----:B------:R-:W-:Y:S02]  /*85a0*/  @!UPT UIADD3 URZ, UPT, UPT, URZ, URZ, URZ ;  /* 0x000000fffffff290 */ /* 0x000fe4000fffe0ff */
[----:B------:R-:W-:Y:S05]  /*85b0*/  @!P0 BRA `(.L_x_1842) ;  /* 0x0000000000408947 */ /* 0x000fea0003800000 */
[----:B------:R-:W5:Y:S01]  /*85c0*/  LDCU.64 UR8, c[0x4][0xb0] ;  /* 0x01001600ff0877ac */ /* 0x000f620008000a00 */
[----:B------:R-:W-:Y:S01]  /*85d0*/  MOV R3, 0xd0 ;  /* 0x000000d000037802 */ /* 0x000fe20000000f00 */
[----:B------:R-:W-:Y:S02]  /*85e0*/  HFMA2 R12, -RZ, RZ, 0, 5.9604644775390625e-08 ;  /* 0x00000001ff0c7431 */ /* 0x000fe400000001ff */
[----:B------:R-:W-:Y:S02]  /*85f0*/  IMAD.MOV.U32 R8, RZ, RZ, 0x192 ;  /* 0x00000192ff087424 */ /* 0x000fe400078e00ff */
[----:B------:R-:W-:Y:S01]  /*8600*/  IMAD.MOV.U32 R13, RZ, RZ, RZ ;  /* 0x000000ffff0d7224 */ /* 0x000fe200078e00ff */
[----:B------:R-:W2:Y:S01]  /*8610*/  LDCU.64 UR6, c[0x4][0xb8] ;  /* 0x01001700ff0677ac */ /* 0x000ea20008000a00 */
[----:B---3--:R-:W3:Y:S01]  /*8620*/  LDC.64 R2, c[0x4][R3] ;  /* 0x0100000003027b82 */ /* 0x008ee20000000a00 */
[----:B------:R-:W4:Y:S01]  /*8630*/  LDCU.64 UR4, c[0x4][0x48] ;  /* 0x01000900ff0477ac */ /* 0x000f220008000a00 */
[----:B-----5:R-:W-:Y:S01]  /*8640*/  MOV R5, UR9 ;  /* 0x0000000900057c02 */ /* 0x020fe20008000f00 */
[----:B-1----:R-:W-:Y:S01]  /*8650*/  IMAD.U32 R4, RZ, RZ, UR8 ;  /* 0x00000008ff047e24 */ /* 0x002fe2000f8e00ff */
[----:B--2---:R-:W-:Y:S01]  /*8660*/  MOV R7, UR7 ;  /* 0x0000000700077c02 */ /* 0x004fe20008000f00 */
[----:B------:R-:W-:Y:S01]  /*8670*/  IMAD.U32 R6, RZ, RZ, UR6 ;  /* 0x00000006ff067e24 */ /* 0x000fe2000f8e00ff */
[----:B----4-:R-:W-:Y:S01]  /*8680*/  MOV R11, UR5 ;  /* 0x00000005000b7c02 */ /* 0x010fe20008000f00 */
[----:B------:R-:W-:Y:S02]  /*8690*/  IMAD.U32 R10, RZ, RZ, UR4 ;  /* 0x00000004ff0a7e24 */ /* 0x000fe4000f8e00ff */
[----:B------:R-:W-:Y:S07]  /*86a0*/  LEPC R20, `(.L_x_1842) ;  /* 0x000000001014794e */ /* 0x000fee0000000000 */
[----:B---3--:R-:W-:Y:S05]  /*86b0*/  CALL.ABS.NOINC R2 ;  /* 0x0000000002007343 */ /* 0x008fea0003c00000 */
.L_x_1842:
        /* <DEDUP_REMOVED lines=23> */
.L_x_1843:
[----:B------:R-:W-:Y:S05]  /*8830*/  WARPSYNC.ALL ;  /* 0x0000000000007948 */ /* 0x000fea0003800000 */
[----:B------:R-:W-:Y:S01]  /*8840*/  R2UR UR4, R43 ;  /* 0x000000002b0472ca */ /* 0x000fe200000e0000 */
[--C-:B----4-:R-:W-:Y:S02]  /*8850*/  HADD2.F32 R44, -RZ, R52.reuse.H0_H0 ;  /* 0x20000034ff2c7230 */ /* 0x110fe40000004100 */
[C---:B---3--:R-:W-:Y:S01]  /*8860*/  FMUL R0, R42.reuse, R24 ;  /* 0x000000182a007220 */ /* 0x048fe20000400000 */
[----:B------:R-:W-:Y:S02]  /*8870*/  HADD2.F32 R47, -RZ, R52.H1_H1 ;  /* 0x30000034ff2f7230 */ /* 0x000fe40000004100 */
[C---:B------:R-:W-:Y:S01]  /*8880*/  FMUL R2, R42.reuse, R25 ;  /* 0x000000192a027220 */ /* 0x040fe20000400000 */
[C---:B------:R-:W-:Y:S01]  /*8890*/  FMUL R3, R42.reuse, R26 ;  /* 0x0000001a2a037220 */ /* 0x040fe20000400000 */
[C---:B------:R-:W-:Y:S01]  /*88a0*/  FFMA R0, R45.reuse, R44, R0 ;  /* 0x0000002c2d007223 */ /* 0x040fe20000000000 */
[--C-:B------:R-:W-:Y:S02]  /*88b0*/  HADD2.F32 R44, -RZ, R53.reuse.H0_H0 ;  /* 0x20000035ff2c7230 */ /* 0x100fe40000004100 */
[C---:B------:R-:W-:Y:S01]  /*88c0*/  FFMA R2, R45.reuse, R47, R2 ;  /* 0x0000002f2d027223 */ /* 0x040fe20000000002 */
[C---:B------:R-:W-:Y:S01]  /*88d0*/  FMUL R20, R42.reuse, R27 ;  /* 0x0000001b2a147220 */ /* 0x040fe20000400000 */
[--C-:B------:R-:W-:Y:S02]  /*88e0*/  HADD2.F32 R46, -RZ, R54.reuse.H0_H0 ;  /* 0x20000036ff2e7230 */ /* 0x100fe40000004100 */
[----:B------:R-:W-:Y:S01]  /*88f0*/  FMUL R21, R42, R28 ;  /* 0x0000001c2a157220 */ /* 0x000fe20000400000 */
[C---:B------:R-:W-:Y:S01]  /*8900*/  FFMA R3, R45.reuse, R44, R3 ;  /* 0x0000002c2d037223 */ /* 0x040fe20000000003 */
[----:B------:R-:W1:Y:S01]  /*8910*/  LDTM.16dp256bit.x4 R4, tmem[UR4+0x100040] ;  /* 0x10004004000479ee */ /* 0x000e620008120000 */
[----:B------:R-:W-:Y:S01]  /*8920*/  HADD2.F32 R44, -RZ, R53.H1_H1 ;  /* 0x30000035ff2c7230 */ /* 0x000fe20000004100 */
[----:B--2---:R-:W-:Y:S01]  /*8930*/  F2FP.F16.F32.PACK_AB R72, R2, R0 ;  /* 0x000000000248723e */ /* 0x004fe200000000ff */
[----:B------:R-:W-:Y:S02]  /*8940*/  HADD2.F32 R47, -RZ, R54.H1_H1 ;  /* 0x30000036ff2f7230 */ /* 0x000fe40000004100 */
[C---:B------:R-:W-:Y:S01]  /*8950*/  FMUL R22, R42.reuse, R29 ;  /* 0x0000001d2a167220 */ /* 0x040fe20000400000 */
[--C-:B------:R-:W-:Y:S02]  /*8960*/  HADD2.F32 R48, -RZ, R55.reuse.H0_H0 ;  /* 0x20000037ff307230 */ /* 0x100fe40000004100 */
[C---:B------:R-:W-:Y:S01]  /*8970*/  FFMA R20, R45.reuse, R44, R20 ;  /* 0x0000002c2d147223 */ /* 0x040fe20000000014 */
[C---:B------:R-:W-:Y:S01]  /*8980*/  FFMA R21, R45.reuse, R46, R21 ;  /* 0x0000002e2d157223 */ /* 0x040fe20000000015 */
[C---:B------:R-:W-:Y:S01]  /*8990*/  FFMA R22, R45.reuse, R47, R22 ;  /* 0x0000002f2d167223 */ /* 0x040fe20000000016 */
[----:B------:R-:W-:Y:S01]  /*89a0*/  FMUL R23, R42, R30 ;  /* 0x0000001e2a177220 */ /* 0x000fe20000400000 */
[----:B------:R-:W-:Y:S01]  /*89b0*/  HADD2.F32 R49, -RZ, R55.H1_H1 ;  /* 0x30000037ff317230 */ /* 0x000fe20000004100 */
[----:B------:R-:W-:Y:S01]  /*89c0*/  F2FP.F16.F32.PACK_AB R73, R20, R3 ;  /* 0x000000031449723e */ /* 0x000fe200000000ff */
[----:B------:R-:W-:Y:S01]  /*89d0*/  FMUL R24, R42, R31 ;  /* 0x0000001f2a187220 */ /* 0x000fe20000400000 */
[--C-:B------:R-:W-:Y:S01]  /*89e0*/  HADD2.F32 R44, -RZ, R60.reuse.H0_H0 ;  /* 0x2000003cff2c7230 */ /* 0x100fe20000004100 */
[----:B------:R-:W-:Y:S01]  /*89f0*/  F2FP.F16.F32.PACK_AB R74, R22, R21 ;  /* 0x00000015164a723e */ /* 0x000fe200000000ff */
[C---:B------:R-:W-:Y:S01]  /*8a00*/  FFMA R23, R45.reuse, R48, R23 ;  /* 0x000000302d177223 */ /* 0x040fe20000000017 */
[C---:B------:R-:W-:Y:S01]  /*8a10*/  FFMA R24, R45.reuse, R49, R24 ;  /* 0x000000312d187223 */ /* 0x040fe20000000018 */
[C---:B------:R-:W-:Y:S01]  /*8a20*/  FMUL R25, R42.reuse, R32 ;  /* 0x000000202a197220 */ /* 0x040fe20000400000 */
[----:B------:R-:W-:Y:S02]  /*8a30*/  HADD2.F32 R47, -RZ, R60.H1_H1 ;  /* 0x3000003cff2f7230 */ /* 0x000fe40000004100 */
[----:B------:R-:W-:Y:S01]  /*8a40*/  FMUL R26, R42, R33 ;  /* 0x000000212a1a7220 */ /* 0x000fe20000400000 */
[--C-:B------:R-:W-:Y:S01]  /*8a50*/  HADD2.F32 R46, -RZ, R61.reuse.H0_H0 ;  /* 0x2000003dff2e7230 */ /* 0x100fe20000004100 */
[----:B------:R-:W-:Y:S01]  /*8a60*/  F2FP.F16.F32.PACK_AB R75, R24, R23 ;  /* 0x00000017184b723e */ /* 0x000fe200000000ff */
[C---:B------:R-:W-:Y:S01]  /*8a70*/  FFMA R25, R45.reuse, R44, R25 ;  /* 0x0000002c2d197223 */ /* 0x040fe20000000019 */
[C---:B------:R-:W-:Y:S01]  /*8a80*/  FFMA R26, R45.reuse, R47, R26 ;  /* 0x0000002f2d1a7223 */ /* 0x040fe2000000001a */
[C---:B------:R-:W-:Y:S01]  /*8a90*/  FMUL R27, R42.reuse, R34 ;  /* 0x000000222a1b7220 */ /* 0x040fe20000400000 */
        /* <DEDUP_REMOVED lines=13> */
[----:B------:R-:W-:Y:S01]  /*8b70*/  FFMA R30, R45, R47, R30 ;  /* 0x0000002f2d1e7223 */ /* 0x000fe2000000001e */
[C---:B------:R-:W-:Y:S01]  /*8b80*/  FMUL R31, R42.reuse, R38 ;  /* 0x000000262a1f7220 */ /* 0x040fe20000400000 */
[----:B------:R-:W-:Y:S01]  /*8b90*/  ISETP.NE.AND P6, PT, R99, RZ, PT ;  /* 0x000000ff6300720c */ /* 0x000fe20003fc5270 */
[----:B------:R-:W-:Y:S02]  /*8ba0*/  HADD2.F32 R44, -RZ, R63.H1_H1 ;  /* 0x3000003fff2c7230 */ /* 0x000fe40000004100 */
[----:B------:R-:W-:Y:S01]  /*8bb0*/  FMUL R32, R42, R39 ;  /* 0x000000272a207220 */ /* 0x000fe20000400000 */
[----:B------:R-:W-:Y:S01]  /*8bc0*/  F2FP.F16.F32.PACK_AB R58, R30, R29 ;  /* 0x0000001d1e3a723e */ /* 0x000fe200000000ff */
[C---:B------:R-:W-:Y:S01]  /*8bd0*/  FFMA R31, R45.reuse, R46, R31 ;  /* 0x0000002e2d1f7223 */ /* 0x040fe2000000001f */
[--C-:B------:R-:W-:Y:S02]  /*8be0*/  HADD2.F32 R47, -RZ, R68.reuse.H0_H0 ;  /* 0x20000044ff2f7230 */ /* 0x100fe40000004100 */
[----:B------:R-:W-:Y:S01]  /*8bf0*/  FFMA R32, R45, R44, R32 ;  /* 0x0000002c2d207223 */ /* 0x000fe20000000020 */
[C---:B-1----:R-:W-:Y:S01]  /*8c00*/  FMUL R4, R42.reuse, R4 ;  /* 0x000000042a047220 */ /* 0x042fe20000400000 */
[----:B------:R-:W-:Y:S01]  /*8c10*/  ISETP.NE.AND P0, PT, R97, RZ, PT ;  /* 0x000000ff6100720c */ /* 0x000fe20003f05270 */
[----:B------:R-:W-:Y:S02]  /*8c20*/  HADD2.F32 R46, -RZ, R68.H1_H1 ;  /* 0x30000044ff2e7230 */ /* 0x000fe40000004100 */
[----:B------:R-:W-:Y:S01]  /*8c30*/  FMUL R5, R42, R5 ;  /* 0x000000052a057220 */ /* 0x000fe20000400000 */
[--C-:B------:R-:W-:Y:S01]  /*8c40*/  HADD2.F32 R49, -RZ, R69.reuse.H0_H0 ;  /* 0x20000045ff317230 */ /* 0x100fe20000004100 */
[----:B------:R-:W-:Y:S01]  /*8c50*/  F2FP.F16.F32.PACK_AB R59, R32, R31 ;  /* 0x0000001f203b723e */ /* 0x000fe200000000ff */
[C---:B------:R-:W-:Y:S01]  /*8c60*/  FFMA R4, R45.reuse, R47, R4 ;  /* 0x0000002f2d047223 */ /* 0x040fe20000000004 */
[----:B------:R-:W-:Y:S01]  /*8c70*/  FFMA R5, R45, R46, R5 ;  /* 0x0000002e2d057223 */ /* 0x000fe20000000005 */
[C---:B------:R-:W-:Y:S01]  /*8c80*/  FMUL R6, R42.reuse, R6 ;  /* 0x000000062a067220 */ /* 0x040fe20000400000 */
[----:B------:R-:W-:Y:S01]  /*8c90*/  MOV R50, UR44 ;  /* 0x0000002c00327c02 */ /* 0x000fe20008000f00 */
[----:B------:R-:W-:Y:S01]  /*8ca0*/  HADD2.F32 R44, -RZ, R69.H1_H1 ;  /* 0x30000045ff2c7230 */ /* 0x000fe20000004100 */
[----:B------:R1:W-:Y:S01]  /*8cb0*/  STSM.16.MT88.4 [R93+0x4c00], R56 ;  /* 0x004c00385d007844 */ /* 0x0003e20000004200 */
[----:B--2---:R-:W-:Y:S01]  /*8cc0*/  F2FP.F16.F32.PACK_AB R72, R5, R4 ;  /* 0x000000040548723e */ /* 0x004fe200000000ff */
[C---:B------:R-:W-:Y:S01]  /*8cd0*/  FFMA R6, R45.reuse, R49, R6 ;  /* 0x000000312d067223 */ /* 0x040fe20000000006 */
[C---:B------:R-:W-:Y:S01]  /*8ce0*/  FMUL R7, R42.reuse, R7 ;  /* 0x000000072a077220 */ /* 0x040fe20000400000 */
[--C-:B------:R-:W-:Y:S02]  /*8cf0*/  HADD2.F32 R47, -RZ, R70.reuse.H0_H0 ;  /* 0x20000046ff2f7230 */ /* 0x100fe40000004100 */
[C---:B------:R-:W-:Y:S01]  /*8d00*/  FMUL R8, R42.reuse, R8 ;  /* 0x000000082a087220 */ /* 0x040fe20000400000 */
[----:B------:R-:W-:Y:S01]  /*8d10*/  FMUL R9, R42, R9 ;  /* 0x000000092a097220 */ /* 0x000fe20000400000 */
        /* <DEDUP_REMOVED lines=48> */
[----:B------:R-:W-:Y:S01]  /*9020*/  @P6 PRMT R67, R102, 0x654, R67 ;  /* 0x0000065466436816 */ /* 0x000fe20000000043 */
[----:B------:R-:W-:Y:S01]  /*9030*/  @!PT LDS RZ, [RZ] ;  /* 0x00000000fffff984 */ /* 0x000fe20000000800 */
[----:B------:R-:W-:Y:S01]  /*9040*/  @!PT LDS RZ, [RZ] ;  /* 0x00000000fffff984 */ /* 0x000fe20000000800 */
[----:B------:R-:W-:Y:S01]  /*9050*/  @!PT LDS RZ, [RZ] ;  /* 0x00000000fffff984 */ /* 0x000fe20000000800 */
[----:B------:R-:W-:Y:S01]  /*9060*/  @!PT LDS RZ, [RZ] ;  /* 0x00000000fffff984 */ /* 0x000fe20000000800 */
[----:B------:R2:W-:Y:S06]  /*9070*/  MEMBAR.ALL.CTA ;  /* 0x0000000000007992 */ /* 0x0005ec0000008000 */
        /* <DEDUP_REMOVED lines=18> */
.L_x_1845:
[----:B------:R-:W-:Y:S05]  /*91a0*/  BSYNC.RECONVERGENT B0 ;  /* 0x0000000000007941 */ /* 0x000fea0003800200 */
.L_x_1844:
        /* <DEDUP_REMOVED lines=19> */
.L_x_1849:
[----:B------:R-:W-:Y:S05]  /*92e0*/  BSYNC B0 ;  /* 0x0000000000007941 */ /* 0x000fea0003800000 */
.L_x_1848:
[----:B------:R-:W-:Y:S11]  /*92f0*/  ISETP.NE.AND P0, PT, R66, RZ, PT ;  /* 0x000000ff4200720c */ /* 0x000ff60003f05270 */
[----:B------:R-:W-:Y:S02]  /*9300*/  @!UPT UIADD3 URZ, UPT, UPT, URZ, URZ, URZ ;  /* 0x000000fffffff290 */ /* 0x000fe4000fffe0ff */
[----:B------:R-:W-:Y:S05]  /*9310*/  @P0 WARPSYNC.ALL ;  /* 0x0000000000000948 */ /* 0x000fea0003800000 */
[----:B------:R3:W4:Y:S04]  /*9320*/  @P0 LDSM.16.MT88.4 R52, [R51+UR43+0x400] ;  /* 0x0004002b3334083b */ /* 0x0007280008004200 */
[----:B------:R3:W1:Y:S04]  /*9330*/  @P0 LDSM.16.MT88.4 R60, [R51+UR43+0xc00] ;  /* 0x000c002b333c083b */ /* 0x0006680008004200 */
[----:B------:R3:W1:Y:S04]  /*9340*/  @P0 LDSM.16.MT88.4 R68, [R104+0x400] ;  /* 0x000400006844083b */ /* 0x0006680000004200 */
[----:B------:R3:W1:Y:S02]  /*9350*/  @P0 LDSM.16.MT88.4 R76, [R104+0xc00] ;  /* 0x000c0000684c083b */ /* 0x0006640000004200 */
.L_x_1847:
[----:B------:R-:W-:Y:S05]  /*9360*/  BSYNC B1 ;  /* 0x0000000000017941 */ /* 0x000fea0003800000 */
.L_x_1846:
        /* <DEDUP_REMOVED lines=11> */
[----:B------:R-:W1:Y:S01]  /*9420*/  LDC.64 R2, c[0x4][R3] ;  /* 0x0100000003027b82 */ /* 0x000e620000000a00 */
[----:B------:R-:W3:Y:S01]  /*9430*/  LDCU.64 UR4, c[0x4][0x48] ;  /* 0x01000900ff0477ac */ /* 0x000ee20008000a00 */
[----:B-----5:R-:W-:Y:S01]  /*9440*/  MOV R5, UR9 ;  /* 0x0000000900057c02 */ /* 0x020fe20008000f00 */
[----:B------:R-:W-:Y:S01]  /*9450*/  IMAD.U32 R4, RZ, RZ, UR8 ;  /* 0x00000008ff047e24 */ /* 0x000fe2000f8e00ff */
[----:B--2---:R-:W-:Y:S01]  /*9460*/  MOV R7, UR7 ;  /* 0x0000000700077c02 */ /* 0x004fe20008000f00 */
[----:B------:R-:W-:Y:S01]  /*9470*/  IMAD.U32 R6, RZ, RZ, UR6 ;  /* 0x00000006ff067e24 */ /* 0x000fe2000f8e00ff */
[----:B---3--:R-:W-:Y:S01]  /*9480*/  MOV R11, UR5 ;  /* 0x00000005000b7c02 */ /* 0x008fe20008000f00 */
[----:B------:R-:W-:Y:S02]  /*9490*/  IMAD.U32 R10, RZ, RZ, UR4 ;  /* 0x00000004ff0a7e24 */ /* 0x000fe4000f8e00ff */
[----:B------:R-:W-:Y:S07]  /*94a0*/  LEPC R20, `(.L_x_1851) ;  /* 0x000000001014794e */ /* 0x000fee0000000000 */
[----:B-1--4-:R-:W-:Y:S05]  /*94b0*/  CALL.ABS.NOINC R2 ;  /* 0x0000000002007343 */ /* 0x012fea0003c00000 */
.L_x_1851:
        /* <DEDUP_REMOVED lines=13> */
[----:B------:R-:W2:Y:S01]  /*9590*/  LDC.64 R2, c[0x4][R3] ;  /* 0x0100000003027b82 */ /* 0x000ea20000000a00 */
[----:B------:R-:W3:Y:S01]  /*95a0*/  LDCU.64 UR4, c[0x4][0x48] ;  /* 0x01000900ff0477ac */ /* 0x000ee20008000a00 */
[----:B-1----:R-:W-:Y:S01]  /*95b0*/  MOV R5, UR9 ;  /* 0x0000000900057c02 */ /* 0x002fe20008000f00 */
[----:B------:R-:W-:Y:S01]  /*95c0*/  IMAD.U32 R4, RZ, RZ, UR8 ;  /* 0x00000008ff047e24 */ /* 0x000fe2000f8e00ff */
[----:B-----5:R-:W-:Y:S01]  /*95d0*/  MOV R7, UR7 ;  /* 0x0000000700077c02 */ /* 0x020fe20008000f00 */
[----:B------:R-:W-:Y:S01]  /*95e0*/  IMAD.U32 R6, RZ, RZ, UR6 ;  /* 0x00000006ff067e24 */ /* 0x000fe2000f8e00ff */
[----:B---3--:R-:W-:Y:S01]  /*95f0*/  MOV R11, UR5 ;  /* 0x00000005000b7c02 */ /* 0x008fe20008000f00 */
[----:B------:R-:W-:Y:S02]  /*9600*/  IMAD.U32 R10, RZ, RZ, UR4 ;  /* 0x00000004ff0a7e24 */ /* 0x000fe4000f8e00ff */
[----:B------:R-:W-:Y:S07]  /*9610*/  LEPC R20, `(.L_x_1852) ;  /* 0x000000001014794e */ /* 0x000fee0000000000 */
[----:B--2-4-:R-:W-:Y:S05]  /*9620*/  CALL.ABS.NOINC R2 ;  /* 0x0000000002007343 */ /* 0x014fea0003c00000 */
.L_x_1852:
[----:B------:R-:W-:Y:S01]  /*9630*/  ISETP.NE.AND P0, PT, R97, RZ, PT ;  /* 0x000000ff6100720c */ /* 0x000fe20003f05270 */
[----:B------:R-:W-:Y:S05]  /*9640*/  WARPSYNC.ALL ;  /* 0x0000000000007948 */ /* 0x000fea0003800000 */
[----:B------:R-:W-:Y:S01]  /*9650*/  R2UR UR4, R43 ;  /* 0x000000002b0472ca */ /* 0x000fe200000e0000 */
[--C-:B----4-:R-:W-:Y:S01]  /*9660*/  HADD2.F32 R44, -RZ, R52.reuse.H0_H0 ;  /* 0x20000034ff2c7230 */ /* 0x110fe20000004100 */
[----:B------:R-:W-:Y:S01]  /*9670*/  IADD3 R100, PT, PT, R100, 0xc0, RZ ;  /* 0x000000c064647810 */ /* 0x000fe20007ffe0ff */
[----:B------:R-:W-:Y:S02]  /*9680*/  HADD2.F32 R47, -RZ, R52.H1_H1 ;  /* 0x30000034ff2f7230 */ /* 0x000fe40000004100 */
[----:B--2---:R-:W-:Y:S01]  /*9690*/  FMUL R0, R42, R24 ;  /* 0x000000182a007220 */ /* 0x004fe20000400000 */
[--C-:B------:R-:W-:Y:S01]  /*96a0*/  HADD2.F32 R46, -RZ, R53.reuse.H0_H0 ;  /* 0x20000035ff2e7230 */ /* 0x100fe20000004100 */
[----:B------:R-:W-:Y:S01]  /*96b0*/  LOP3.LUT R100, R100, 0xfefffff8, RZ, 0xc0, !PT ;  /* 0xfefffff864647812 */ /* 0x000fe200078ec0ff */
[C---:B------:R-:W-:Y:S01]  /*96c0*/  FMUL R2, R42.reuse, R25 ;  /* 0x000000192a027220 */ /* 0x040fe20000400000 */
[C---:B------:R-:W-:Y:S01]  /*96d0*/  FFMA R0, R45.reuse, R44, R0 ;  /* 0x0000002c2d007223 */ /* 0x040fe20000000000 */
[----:B------:R-:W-:Y:S02]  /*96e0*/  HADD2.F32 R49, -RZ, R53.H1_H1 ;  /* 0x30000035ff317230 */ /* 0x000fe40000004100 */
[----:B------:R-:W-:Y:S01]  /*96f0*/  FMUL R3, R42, R26 ;  /* 0x0000001a2a037220 */ /* 0x000fe20000400000 */
[C---:B------:R-:W-:Y:S01]  /*9700*/  FFMA R2, R45.reuse, R47, R2 ;  /* 0x0000002f2d027223 */ /* 0x040fe20000000002 */
[--C-:B------:R-:W-:Y:S01]  /*9710*/  HADD2.F32 R48, -RZ, R54.reuse.H0_H0 ;  /* 0x20000036ff307230 */ /* 0x100fe20000004100 */
[----:B------:R-:W1:Y:S01]  /*9720*/  LDTM.16dp256bit.x4 R4, tmem[UR4+0x100060] ;  /* 0x10006004000479ee */ /* 0x000e620008120000 */
[----:B------:R-:W-:Y:S01]  /*9730*/  NOP ;  /* 0x0000000000007918 */ /* 0x000fe20000000000 */
[----:B-1----:R1:W-:Y:S01]  /*9740*/  SYNCS.ARRIVE.TRANS64.RED.A1T0 RZ, [R100+URZ], RZ ;  /* 0x000000ff64ff79a7 */ /* 0x0023e200081004ff */
[----:B---3--:R-:W-:Y:S01]  /*9750*/  F2FP.F16.F32.PACK_AB R104, R2, R0 ;  /* 0x000000000268723e */ /* 0x008fe200000000ff */
        /* <DEDUP_REMOVED lines=9> */
[----:B------:R-:W-:Y:S01]  /*97f0*/  FMUL R23, R42, R30 ;  /* 0x0000001e2a177220 */ /* 0x000fe20000400000 */
[----:B------:R-:W-:Y:S01]  /*9800*/  F2FP.F16.F32.PACK_AB R105, R20, R3 ;  /* 0x000000031469723e */ /* 0x000fe200000000ff */
[C---:B------:R-:W-:Y:S01]  /*9810*/  FFMA R22, R45.reuse, R51, R22 ;  /* 0x000000332d167223 */ /* 0x040fe20000000016 */
[C---:B------:R-:W-:Y:S01]  /*9820*/  FMUL R24, R42.reuse, R31 ;  /* 0x0000001f2a187220 */ /* 0x040fe20000400000 */
[--C-:B------:R-:W-:Y:S02]  /*9830*/  HADD2.F32 R52, -RZ, R60.reuse.H0_H0 ;  /* 0x2000003cff347230 */ /* 0x100fe40000004100 */
[C---:B------:R-:W-:Y:S01]  /*9840*/  FFMA R23, R45.reuse, R50, R23 ;  /* 0x000000322d177223 */ /* 0x040fe20000000017 */
[----:B------:R-:W-:Y:S01]  /*9850*/  FMUL R25, R42, R32 ;  /* 0x000000202a197220 */ /* 0x000fe20000400000 */
[----:B------:R-:W-:Y:S01]  /*9860*/  HADD2.F32 R55, -RZ, R60.H1_H1 ;  /* 0x3000003cff377230 */ /* 0x000fe20000004100 */
[----:B------:R-:W-:Y:S01]  /*9870*/  F2FP.F16.F32.PACK_AB R106, R22, R21 ;  /* 0x00000015166a723e */ /* 0x000fe200000000ff */
[C---:B------:R-:W-:Y:S01]  /*9880*/  FFMA R24, R45.reuse, R53, R24 ;  /* 0x000000352d187223 */ /* 0x040fe20000000018 */
[C---:B------:R-:W-:Y:S01]  /*9890*/  FFMA R25, R45.reuse, R52, R25 ;  /* 0x000000342d197223 */ /* 0x040fe20000000019 */
[C---:B------:R-:W-:Y:S01]  /*98a0*/  FMUL R26, R42.reuse, R33 ;  /* 0x000000212a1a7220 */ /* 0x040fe20000400000 */
[--C-:B------:R-:W-:Y:S02]  /*98b0*/  HADD2.F32 R54, -RZ, R61.reuse.H0_H0 ;  /* 0x2000003dff367230 */ /* 0x100fe40000004100 */
[----:B------:R-:W-:Y:S01]  /*98c0*/  FMUL R27, R42, R34 ;  /* 0x000000222a1b7220 */ /* 0x000fe20000400000 */
[----:B------:R-:W-:Y:S01]  /*98d0*/  HADD2.F32 R57, -RZ, R61.H1_H1 ;  /* 0x3000003dff397230 */ /* 0x000fe20000004100 */
[----:B------:R-:W-:Y:S01]  /*98e0*/  F2FP.F16.F32.PACK_AB R107, R24, R23 ;  /* 0x00000017186b723e */ /* 0x000fe200000000ff */
[C---:B------:R-:W-:Y:S01]  /*98f0*/  FFMA R26, R45.reuse, R55, R26 ;  /* 0x000000372d1a7223 */ /* 0x040fe2000000001a */
[C---:B------:R-:W-:Y:S01]  /*9900*/  FFMA R27, R45.reuse, R54, R27 ;  /* 0x000000362d1b7223 */ /* 0x040fe2000000001b */
[----:B------:R-:W-:Y:S01]  /*9910*/  FMUL R28, R42, R35 ;  /* 0x000000232a1c7220 */ /* 0x000fe20000400000 */
[--C-:B------:R-:W-:Y:S01]  /*9920*/  HADD2.F32 R56, -RZ, R62.reuse.H0_H0 ;  /* 0x2000003eff387230 */ /* 0x100fe20000004100 */
[----:B------:R1:W-:Y:S01]  /*9930*/  STSM.16.MT88.4 [R93+0x6400], R104 ;  /* 0x006400685d007844 */ /* 0x0003e20000004200 */
[----:B------:R-:W-:Y:S01]  /*9940*/  F2FP.F16.F32.PACK_AB R108, R26, R25 ;  /* 0x000000191a6c723e */ /* 0x000fe200000000ff */
        /* <DEDUP_REMOVED lines=15> */
[----:B------:R-:W-:Y:S02]  /*9a40*/  HADD2.F32 R62, -RZ, R68.H1_H1 ;  /* 0x30000044ff3e7230 */ /* 0x000fe40000004100 */
[C---:B------:R-:W-:Y:S01]  /*9a50*/  FMUL R4, R42.reuse, R4 ;  /* 0x000000042a047220 */ /* 0x040fe20000400000 */
[--C-:B------:R-:W-:Y:S02]  /*9a60*/  HADD2.F32 R63, -RZ, R69.reuse.H0_H0 ;  /* 0x20000045ff3f7230 */ /* 0x100fe40000004100 */
[----:B------:R-:W-:Y:S01]  /*9a70*/  FMUL R5, R42, R5 ;  /* 0x000000052a057220 */ /* 0x000fe20000400000 */
[----:B------:R-:W-:Y:S01]  /*9a80*/  F2FP.F16.F32.PACK_AB R111, R32, R31 ;  /* 0x0000001f206f723e */ /* 0x000fe200000000ff */
[C---:B------:R-:W-:Y:S01]  /*9a90*/  FFMA R4, R45.reuse, R60, R4 ;  /* 0x0000003c2d047223 */ /* 0x040fe20000000004 */
[----:B------:R-:W-:Y:S02]  /*9aa0*/  HADD2.F32 R64, -RZ, R69.H1_H1 ;  /* 0x30000045ff407230 */ /* 0x000fe40000004100 */
[----:B------:R-:W-:Y:S01]  /*9ab0*/  FFMA R5, R45, R62, R5 ;  /* 0x0000003e2d057223 */ /* 0x000fe20000000005 */
[C---:B------:R-:W-:Y:S01]  /*9ac0*/  FMUL R6, R42.reuse, R6 ;  /* 0x000000062a067220 */ /* 0x040fe20000400000 */
[----:B------:R1:W-:Y:S01]  /*9ad0*/  STSM.16.MT88.4 [R93+0x6c00], R108 ;  /* 0x006c006c5d007844 */ /* 0x0003e20000004200 */
[--C-:B------:R-:W-:Y:S02]  /*9ae0*/  HADD2.F32 R65, -RZ, R70.reuse.H0_H0 ;  /* 0x20000046ff417230 */ /* 0x100fe40000004100 */
[C---:B------:R-:W-:Y:S01]  /*9af0*/  FMUL R7, R42.reuse, R7 ;  /* 0x000000072a077220 */ /* 0x040fe20000400000 */
[----:B------:R-:W-:Y:S01]  /*9b00*/  F2FP.F16.F32.PACK_AB R112, R5, R4 ;  /* 0x000000040570723e */ /* 0x000fe200000000ff */
[C---:B------:R-:W-:Y:S01]  /*9b10*/  FFMA R6, R45.reuse, R63, R6 ;  /* 0x0000003f2d067223 */ /* 0x040fe20000000006 */
[----:B------:R-:W-:Y:S02]  /*9b20*/  HADD2.F32 R66, -RZ, R70.H1_H1 ;  /* 0x30000046ff427230 */ /* 0x000fe40000004100 */
[----:B------:R-:W-:Y:S01]  /*9b30*/  FFMA R7, R45, R64, R7 ;  /* 0x000000402d077223 */ /* 0x000fe20000000007 */
[C---:B------:R-:W-:Y:S01]  /*9b40*/  FMUL R8, R42.reuse, R8 ;  /* 0x000000082a087220 */ /* 0x040fe20000400000 */
[--C-:B------:R-:W-:Y:S02]  /*9b50*/  HADD2.F32 R67, -RZ, R71.reuse.H0_H0 ;  /* 0x20000047ff437230 */ /* 0x100fe40000004100 */
[C---:B------:R-:W-:Y:S01]  /*9b60*/  FMUL R9, R42.reuse, R9 ;  /* 0x000000092a097220 */ /* 0x040fe20000400000 */
[----:B------:R-:W-:Y:S01]  /*9b70*/  HADD2.F32 R68, -RZ, R71.H1_H1 ;  /* 0x30000047ff447230 */ /* 0x000fe20000004100 */
[----:B------:R-:W-:Y:S01]  /*9b80*/  F2FP.F16.F32.PACK_AB R113, R7, R6 ;  /* 0x000000060771723e */ /* 0x000fe200000000ff */
[C---:B------:R-:W-:Y:S01]  /*9b90*/  FFMA R8, R45.reuse, R65, R8 ;  /* 0x000000412d087223 */ /* 0x040fe20000000008 */
        /* <DEDUP_REMOVED lines=61> */
.L_x_1854:
[----:B------:R-:W-:Y:S05]  /*9f70*/  BSYNC.RECONVERGENT B0 ;  /* 0x0000000000007941 */ /* 0x000fea0003800200 */
.L_x_1853:
[----:B------:R-:W-:Y:S01]  /*9f80*/  BAR.SYNC.DEFER_BLOCKING 0x1, 0x80 ;  /* 0x0042000000007b1d */ /* 0x000fe20000010000 */
[----:B------:R-:W-:Y:S01]  /*9f90*/  UISETP.NE.AND UP0, UPT, UR47, -0x4, UPT ;  /* 0xfffffffc2f00788c */ /* 0x000fe2000bf05270 */
[----:B------:R-:W-:Y:S08]  /*9fa0*/  IADD3 R0, PT, PT, R40, 0x1, RZ ;  /* 0x0000000128007810 */ /* 0x000ff00007ffe0ff */
[----:B------:R-:W-:Y:S05]  /*9fb0*/  BRA.U !UP0, `(.L_x_1855) ;  /* 0x0000000108247547 */ /* 0x000fea000b800000 */
[----:B------:R-:W-:Y:S01]  /*9fc0*/  ISETP.NE.AND P0, PT, R99, RZ, PT ;  /* 0x000000ff6300720c */ /* 0x000fe20003f05270 */
[----:B------:R-:W-:Y:S01]  /*9fd0*/  IMAD.U32 R2, RZ, RZ, UR46 ;  /* 0x0000002eff027e24 */ /* 0x000fe2000f8e00ff */
[----:B------:R-:W-:Y:S04]  /*9fe0*/  UIADD3 UR4, UPT, UPT, UR46, 0x1, URZ ;  /* 0x000000012e047890 */ /* 0x000fe8000fffe0ff */
[----:B------:R-:W-:Y:S04]  /*9ff0*/  UISETP.NE.AND UP0, UPT, UR4, 0x4, UPT ;  /* 0x000000040400788c */ /* 0x000fe8000bf05270 */
[----:B------:R-:W-:Y:S03]  /*a000*/  USEL UR46, UR4, URZ, UP0 ;  /* 0x000000ff042e7287 */ /* 0x000fe60008000000 */
[----:B------:R-:W-:Y:S05]  /*a010*/  @P0 LEA R2, R2, UR43, 0x3 ;  /* 0x0000002b02020c11 */ /* 0x000fea000f8e18ff */
[----:B------:R-:W-:Y:S05]  /*a020*/  @P0 VIADD R3, R2, 0x50 ;  /* 0x0000005002030836 */ /* 0x000fea0000000000 */
[----:B------:R-:W-:Y:S04]  /*a030*/  @P0 PRMT R3, R102, 0x654, R3 ;  /* 0x0000065466030816 */ /* 0x000fe80000000003 */
[----:B------:R2:W-:Y:S03]  /*a040*/  @P0 SYNCS.ARRIVE.TRANS64.RED.A1T0 RZ, [R3+URZ], RZ ;  /* 0x000000ff03ff09a7 */ /* 0x0005e600081004ff */
.L_x_1855:
[----:B------:R-:W-:Y:S01]  /*a050*/  R2UR UR5, R87 ;  /* 0x00000000570572ca */ /* 0x000fe200000e0000 */
[----:B------:R-:W-:Y:S01]  /*a060*/  UISETP.NE.AND UP0, UPT, UR61, URZ, UPT ;  /* 0x000000ff3d00728c */ /* 0x000fe2000bf05270 */
[----:B------:R-:W-:Y:S01]  /*a070*/  R2UR UR4, R88 ;  /* 0x00000000580472ca */ /* 0x000fe200000e0000 */
[----:B------:R-:W-:Y:S01]  /*a080*/  UIADD3 UR47, UPT, UPT, UR47, 0x4, URZ ;  /* 0x000000042f2f7890 */ /* 0x000fe2000fffe0ff */
[----:B------:R-:W-:Y:S01]  /*a090*/  ISETP.NE.AND P0, PT, R92, 0x2, PT ;  /* 0x000000025c00780c */ /* 0x000fe20003f05270 */
[----:B------:R-:W-:Y:S01]  /*a0a0*/  UMOV UR36, UR60 ;  /* 0x0000003c00247c82 */ /* 0x000fe20008000000 */
[----:B------:R-:W-:Y:S02]  /*a0b0*/  ISETP.NE.AND P1, PT, R0, 0x4, PT ;  /* 0x000000040000780c */ /* 0x000fe40003f25270 */
[----:B--2---:R-:W-:Y:S02]  /*a0c0*/  SEL R3, RZ, 0x1, P0 ;  /* 0x00000001ff037807 */ /* 0x004fe40000000000 */
[----:B------:R-:W-:Y:S02]  /*a0d0*/  SEL R2, RZ, 0x1, P1 ;  /* 0x00000001ff027807 */ /* 0x000fe40000800000 */
[----:B------:R-:W-:Y:S01]  /*a0e0*/  LOP3.LUT R94, R94, R3, RZ, 0x3c, !PT ;  /* 0x000000035e5e7212 */ /* 0x000fe200078e3cff */
[----:B------:R-:W-:Y:S01]  /*a0f0*/  UIADD3 UR32, UPT, UPT, UR37, UR5, URZ ;  /* 0x0000000525207290 */ /* 0x000fe2000fffe0ff */
        /* <DEDUP_REMOVED lines=15> */
.L_x_1858:
        /* <DEDUP_REMOVED lines=8> */
.L_x_1859:
[----:B------:R-:W-:-:S13]  /*a270*/  FSETP.NEU.AND P0, PT, R45, RZ, PT ;  /* 0x000000ff2d00720b */ /* 0x000fda0003f0d000 */
[----:B------:R-:W-:Y:S05]  /*a280*/  @!P0 EXIT ;  /* 0x000000000000894d */ /* 0x000fea0003800000 */
.L_x_1860:
[----:B------:R-:W-:Y:S05]  /*a290*/  BSYNC.RECONVERGENT B0 ;  /* 0x0000000000007941 */ /* 0x000fea0003800200 */
.L_x_1857:
[----:B------:R-:W2:Y:S01]  /*a2a0*/  S2UR UR5, SR_CgaCtaId ;  /* 0x00000000000579c3 */ /* 0x000ea20000008800 */
[----:B------:R-:W-:Y:S01]  /*a2b0*/  ULEA UR4, UR46, UR43, 0x3 ;  /* 0x0000002b2e047291 */ /* 0x000fe2000f8e18ff */
[----:B------:R-:W-:-:S04]  /*a2c0*/  DEPBAR.LE SB0, 0x0 ;  /* 0x000080000000791a */ /* 0x000fc80000000000 */
[----:B------:R-:W-:-:S04]  /*a2d0*/  UIADD3 UR4, UPT, UPT, UR4, 0x50, URZ ;  /* 0x0000005004047890 */ /* 0x000fc8000fffe0ff */
[----:B--2---:R-:W-:-:S09]  /*a2e0*/  UPRMT UR4, UR5, 0x654, UR4 ;  /* 0x0000065405047896 */ /* 0x004fd20008000004 */
[----:B------:R-:W-:Y:S01]  /*a2f0*/  SYNCS.ARRIVE.TRANS64.RED.A1T0 RZ, [UR4], RZ ;  /* 0x000000ffffff79a7 */ /* 0x000fe20008100404 */
[----:B------:R-:W-:Y:S05]  /*a300*/  EXIT ;  /* 0x000000000000794d */ /* 0x000fea0003800000 */
.L_x_1733:
[----:B-1----:R1:W2:Y:S02]  /*a310*/  SYNCS.PHASECHK.TRANS64.TRYWAIT P0, [R0+URZ+0xf0], R3 ;  /* 0x0000f003000075a7 */ /* 0x0022a400080011ff */
[----:B--2---:R-:W-:Y:S05]  /*a320*/  @!P0 NANOSLEEP.SYNCS 0x989680 ;  /* 0x009896800000895d */ /* 0x004fea0003900000 */
[----:B------:R-:W2:Y:S02]  /*a330*/  @!P0 SYNCS.PHASECHK.TRANS64 P0, [R0+URZ+0xf0], R3 ;  /* 0x0000f003000085a7 */ /* 0x000ea400080010ff */
[----:B--2---:R-:W-:Y:S05]  /*a340*/  @!P0 BRA `(.L_x_1733) ;  /* 0xfffffffc00f08947 */ /* 0x004fea000383ffff */
[----:B------:R-:W-:Y:S05]  /*a350*/  BRA `(.L_x_1861) ;  /* 0xffffff7400e07947 */ /* 0x000fea000383ffff */
.L_x_1736:
[----:B-1----:R-:W-:-:S07]  /*a360*/  MOV R0, UR33 ;  /* 0x0000002100007c02 */ /* 0x002fce0008000f00 */
.L_x_1862:
[----:B-1----:R1:W2:Y:S02]  /*a370*/  SYNCS.PHASECHK.TRANS64.TRYWAIT P0, [R0+URZ+0x18], R3 ;  /* 0x00001803000075a7 */ /* 0x0022a400080011ff */
[----:B--2---:R-:W-:Y:S05]  /*a380*/  @!P0 NANOSLEEP.SYNCS 0x989680 ;  /* 0x009896800000895d */ /* 0x004fea0003900000 */
[----:B------:R-:W2:Y:S02]  /*a390*/  @!P0 SYNCS.PHASECHK.TRANS64 P0, [R0+URZ+0x18], R3 ;  /* 0x00001803000085a7 */ /* 0x000ea400080010ff */
[----:B--2---:R-:W-:Y:S05]  /*a3a0*/  @!P0 BRA `(.L_x_1862) ;  /* 0xfffffffc00f08947 */ /* 0x004fea000383ffff */
[----:B------:R-:W-:Y:S05]  /*a3b0*/  BRA `(.L_x_1735) ;  /* 0xffffff7800307947 */ /* 0x000fea000383ffff */
.L_x_1743:
[----:B-1----:R-:W-:-:S07]  /*a3c0*/  MOV R0, UR17 ;  /* 0x0000001100007c02 */ /* 0x002fce0008000f00 */
.L_x_1863:
[----:B-1----:R1:W2:Y:S02]  /*a3d0*/  SYNCS.PHASECHK.TRANS64.TRYWAIT P0, [R0+URZ+0x18], R3 ;  /* 0x00001803000075a7 */ /* 0x0022a400080011ff */
[----:B--2---:R-:W-:Y:S05]  /*a3e0*/  @!P0 NANOSLEEP.SYNCS 0x989680 ;  /* 0x009896800000895d */ /* 0x004fea0003900000 */
[----:B------:R-:W2:Y:S02]  /*a3f0*/  @!P0 SYNCS.PHASECHK.TRANS64 P0, [R0+URZ+0x18], R3 ;  /* 0x00001803000085a7 */ /* 0x000ea400080010ff */
[----:B--2---:R-:W-:Y:S05]  /*a400*/  @!P0 BRA `(.L_x_1863) ;  /* 0xfffffffc00f08947 */ /* 0x004fea000383ffff */
[----:B------:R-:W-:Y:S05]  /*a410*/  BRA `(.L_x_1742) ;  /* 0xffffff7800f47947 */ /* 0x000fea000383ffff */
.L_x_1748:
[----:B-1----:R1:W2:Y:S02]  /*a420*/  SYNCS.PHASECHK.TRANS64.TRYWAIT P0, [R3+URZ+0x80], R0 ;  /* 0x00008000030075a7 */ /* 0x0022a400080011ff */
[----:B--2---:R-:W-:Y:S05]  /*a430*/  @!P0 NANOSLEEP.SYNCS 0x989680 ;  /* 0x009896800000895d */ /* 0x004fea0003900000 */
[----:B------:R-:W2:Y:S02]  /*a440*/  @!P0 SYNCS.PHASECHK.TRANS64 P0, [R3+URZ+0x80], R0 ;  /* 0x00008000030085a7 */ /* 0x000ea400080010ff */
[----:B--2---:R-:W-:Y:S05]  /*a450*/  @!P0 BRA `(.L_x_1748) ;  /* 0xfffffffc00f08947 */ /* 0x004fea000383ffff */
[----:B------:R-:W-:Y:S05]  /*a460*/  BRA `(.L_x_1864) ;  /* 0xffffff7c00987947 */ /* 0x000fea000383ffff */
.L_x_1752:
[----:B-1----:R-:W-:-:S07]  /*a470*/  MOV R0, UR4 ;  /* 0x0000000400007c02 */ /* 0x002fce0008000f00 */
.L_x_1865:
[----:B-1----:R1:W2:Y:S02]  /*a480*/  SYNCS.PHASECHK.TRANS64.TRYWAIT P0, [R0+URZ], R3 ;  /* 0x00000003000075a7 */ /* 0x0022a400080011ff */
[----:B--2---:R-:W-:Y:S05]  /*a490*/  @!P0 NANOSLEEP.SYNCS 0x989680 ;  /* 0x009896800000895d */ /* 0x004fea0003900000 */
[----:B------:R-:W2:Y:S02]  /*a4a0*/  @!P0 SYNCS.PHASECHK.TRANS64 P0, [R0+URZ], R3 ;  /* 0x00000003000085a7 */ /* 0x000ea400080010ff */
[----:B--2---:R-:W-:Y:S05]  /*a4b0*/  @!P0 BRA `(.L_x_1865) ;  /* 0xfffffffc00f08947 */ /* 0x004fea000383ffff */
[----:B------:R-:W-:Y:S05]  /*a4c0*/  BRA `(.L_x_1866) ;  /* 0xffffff8400447947 */ /* 0x000fea000383ffff */
.L_x_1753:
[----:B------:R-:W-:-:S07]  /*a4d0*/  MOV R0, UR5 ;  /* 0x0000000500007c02 */ /* 0x000fce0008000f00 */
.L_x_1867:
[----:B-1----:R1:W2:Y:S02]  /*a4e0*/  SYNCS.PHASECHK.TRANS64.TRYWAIT P0, [R0+URZ], R3 ;  /* 0x00000003000075a7 */ /* 0x0022a400080011ff */
[----:B--2---:R-:W-:Y:S05]  /*a4f0*/  @!P0 NANOSLEEP.SYNCS 0x989680 ;  /* 0x009896800000895d */ /* 0x004fea0003900000 */
[----:B------:R-:W2:Y:S02]  /*a500*/  @!P0 SYNCS.PHASECHK.TRANS64 P0, [R0+URZ], R3 ;  /* 0x00000003000085a7 */ /* 0x000ea400080010ff */
[----:B--2---:R-:W-:Y:S05]  /*a510*/  @!P0 BRA `(.L_x_1867) ;  /* 0xfffffffc00f08947 */ /* 0x004fea000383ffff */
[----:B------:R-:W-:Y:S05]  /*a520*/  BRA `(.L_x_1868) ;  /* 0xffffff8400507947 */ /* 0x000fea000383ffff */
.L_x_1756:
[----:B-1----:R1:W2:Y:S02]  /*a530*/  SYNCS.PHASECHK.TRANS64.TRYWAIT P0, [R0+URZ+0xe0], R5 ;  /* 0x0000e005000075a7 */ /* 0x0022a400080011ff */
[----:B--2---:R-:W-:Y:S05]  /*a540*/  @!P0 NANOSLEEP.SYNCS 0x989680 ;  /* 0x009896800000895d */ /* 0x004fea0003900000 */
[----:B------:R-:W2:Y:S02]  /*a550*/  @!P0 SYNCS.PHASECHK.TRANS64 P0, [R0+URZ+0xe0], R5 ;  /* 0x0000e005000085a7 */ /* 0x000ea400080010ff */
[----:B--2---:R-:W-:Y:S05]  /*a560*/  @!P0 BRA `(.L_x_1756) ;  /* 0xfffffffc00f08947 */ /* 0x004fea000383ffff */
[----:B------:R-:W-:Y:S05]  /*a570*/  BRA `(.L_x_1869) ;  /* 0xffffff8400b47947 */ /* 0x000fea000383ffff */
.L_x_1757:
[----:B------:R-:W-:-:S07]  /*a580*/  MOV R0, UR4 ;  /* 0x0000000400007c02 */ /* 0x000fce0008000f00 */
.L_x_1870:
[----:B-1----:R1:W2:Y:S02]  /*a590*/  SYNCS.PHASECHK.TRANS64.TRYWAIT P0, [R0+URZ+0x90], R7 ;  /* 0x00009007000075a7 */ /* 0x0022a400080011ff */
[----:B--2---:R-:W-:Y:S05]  /*a5a0*/  @!P0 NANOSLEEP.SYNCS 0x989680 ;  /* 0x009896800000895d */ /* 0x004fea0003900000 */
[----:B------:R-:W2:Y:S02]  /*a5b0*/  @!P0 SYNCS.PHASECHK.TRANS64 P0, [R0+URZ+0x90], R7 ;  /* 0x00009007000085a7 */ /* 0x000ea400080010ff */
[----:B--2---:R-:W-:Y:S05]  /*a5c0*/  @!P0 BRA `(.L_x_1870) ;  /* 0xfffffffc00f08947 */ /* 0x004fea000383ffff */
[----:B------:R-:W-:Y:S05]  /*a5d0*/  BRA `(.L_x_1871) ;  /* 0xffffff8400c47947 */ /* 0x000fea000383ffff */
.L_x_1758:
[----:B-1----:R1:W2:Y:S02]  /*a5e0*/  SYNCS.PHASECHK.TRANS64.TRYWAIT P1, [R0+URZ+0x80], R5 ;  /* 0x00008005000075a7 */ /* 0x0022a400080211ff */
[----:B--2---:R-:W-:Y:S05]  /*a5f0*/  @!P1 NANOSLEEP.SYNCS 0x989680 ;  /* 0x009896800000995d */ /* 0x004fea0003900000 */
[----:B------:R-:W2:Y:S02]  /*a600*/  @!P1 SYNCS.PHASECHK.TRANS64 P1, [R0+URZ+0x80], R5 ;  /* 0x00008005000095a7 */ /* 0x000ea400080210ff */
[----:B--2---:R-:W-:Y:S05]  /*a610*/  @!P1 BRA `(.L_x_1758) ;  /* 0xfffffffc00f09947 */ /* 0x004fea000383ffff */
[----:B------:R-:W-:Y:S05]  /*a620*/  BRA `(.L_x_1872) ;  /* 0xffffff8400f47947 */ /* 0x000fea000383ffff */
.L_x_1761:
[----:B------:R-:W-:-:S07]  /*a630*/  MOV R0, UR4 ;  /* 0x0000000400007c02 */ /* 0x000fce0008000f00 */
.L_x_1873:
[----:B-1----:R1:W2:Y:S02]  /*a640*/  SYNCS.PHASECHK.TRANS64.TRYWAIT P0, [R0+URZ+0x90], R3 ;  /* 0x00009003000075a7 */ /* 0x0022a400080011ff */
[----:B--2---:R-:W-:Y:S05]  /*a650*/  @!P0 NANOSLEEP.SYNCS 0x989680 ;  /* 0x009896800000895d */ /* 0x004fea0003900000 */
[----:B------:R-:W2:Y:S02]  /*a660*/  @!P0 SYNCS.PHASECHK.TRANS64 P0, [R0+URZ+0x90], R3 ;  /* 0x00009003000085a7 */ /* 0x000ea400080010ff */
[----:B--2---:R-:W-:Y:S05]  /*a670*/  @!P0 BRA `(.L_x_1873) ;  /* 0xfffffffc00f08947 */ /* 0x004fea000383ffff */
[----:B------:R-:W-:Y:S05]  /*a680*/  BRA `(.L_x_1760) ;  /* 0xffffff8800487947 */ /* 0x000fea000383ffff */
.L_x_1770:
[----:B-1----:R-:W-:-:S04]  /*a690*/  MOV R5, UR5 ;  /* 0x0000000500057c02 */ /* 0x002fc80008000f00 */
[----:B------:R1:W2:Y:S03]  /*a6a0*/  SYNCS.PHASECHK.TRANS64.TRYWAIT P0, [R5+URZ+0x8], R6 ;  /* 0x00000806050075a7 */ /* 0x0002a600080011ff */
[----:B--2---:R-:W-:Y:S05]  /*a6b0*/  @!P0 NANOSLEEP.SYNCS 0x989680 ;  /* 0x009896800000895d */ /* 0x004fea0003900000 */
[----:B------:R-:W2:Y:S02]  /*a6c0*/  @!P0 SYNCS.PHASECHK.TRANS64 P0, [R5+URZ+0x8], R6 ;  /* 0x00000806050085a7 */ /* 0x000ea400080010ff */
[----:B--2---:R-:W-:Y:S05]  /*a6d0*/  @!P0 BRA `(.L_x_1770) ;  /* 0xfffffffc00ec8947 */ /* 0x004fea000383ffff */
[----:B------:R-:W-:Y:S05]  /*a6e0*/  BRA `(.L_x_1769) ;  /* 0xffffff8c00007947 */ /* 0x000fea000383ffff */
.L_x_1772:
[----:B------:R-:W-:Y:S01]  /*a6f0*/  BSSY B0, `(.L_x_1874) ;  /* 0x0000006000007945 */ /* 0x000fe20003800000 */
[----:B------:R-:W-:-:S07]  /*a700*/  MOV R15, 0xffffffff ;  /* 0xffffffff000f7802 */ /* 0x000fce0000000f00 */
[----:B-1---5:R-:W-:Y:S05]  /*a710*/  WARPSYNC.COLLECTIVE R15, `(.L_x_1875) ;  /* 0x000000000f0c7348 */ /* 0x022fea0003c00000 */
[----:B------:R-:W-:Y:S02]  /*a720*/  ELECT P6, UR79, PT ;  /* 0x00000000004f782f */ /* 0x000fe400038c0000 */
[----:B------:R-:W-:Y:S01]  /*a730*/  MOV R14, UR79 ;  /* 0x0000004f000e7c02 */ /* 0x000fe20008000f00 */
[----:B-1---5:R-:W-:Y:S10]  /*a740*/  ENDCOLLECTIVE ;  /* 0x000000000000791b */ /* 0x022ff40003800000 */
.L_x_1875:
[----:B------:R-:W-:Y:S05]  /*a750*/  BSYNC B0 ;  /* 0x0000000000007941 */ /* 0x000fea0003800000 */
.L_x_1874:
[----:B------:R-:W-:Y:S01]  /*a760*/  PLOP3.LUT P0, PT, P6, PT, PT, 0x80, 0x8 ;  /* 0x000000000008781c */ /* 0x000fe2000370f070 */
[----:B------:R-:W-:-:S12]  /*a770*/  BRA `(.L_x_1876) ;  /* 0xffffff8c002c7947 */ /* 0x000fd8000383ffff */
.L_x_1774:
[----:B-1----:R-:W-:-:S04]  /*a780*/  MOV R3, UR5 ;  /* 0x0000000500037c02 */ /* 0x002fc80008000f00 */
[----:B------:R1:W2:Y:S03]  /*a790*/  SYNCS.PHASECHK.TRANS64.TRYWAIT P0, [R3+URZ+0x8], R4 ;  /* 0x00000804030075a7 */ /* 0x0002a600080011ff */
[----:B--2---:R-:W-:Y:S05]  /*a7a0*/  @!P0 NANOSLEEP.SYNCS 0x989680 ;  /* 0x009896800000895d */ /* 0x004fea0003900000 */
[----:B------:R-:W2:Y:S02]  /*a7b0*/  @!P0 SYNCS.PHASECHK.TRANS64 P0, [R3+URZ+0x8], R4 ;  /* 0x00000804030085a7 */ /* 0x000ea400080010ff */
[----:B--2---:R-:W-:Y:S05]  /*a7c0*/  @!P0 BRA `(.L_x_1774) ;  /* 0xfffffffc00ec8947 */ /* 0x004fea000383ffff */
[----:B------:R-:W-:Y:S05]  /*a7d0*/  BRA `(.L_x_1773) ;  /* 0xffffff8c00307947 */ /* 0x000fea000383ffff */
.L_x_1775:
[----:B-1----:R1:W2:Y:S02]  /*a7e0*/  SYNCS.PHASECHK.TRANS64.TRYWAIT P0, [R0+URZ+0x80], R5 ;  /* 0x00008005000075a7 */ /* 0x0022a400080011ff */
[----:B--2---:R-:W-:Y:S05]  /*a7f0*/  @!P0 NANOSLEEP.SYNCS 0x989680 ;  /* 0x009896800000895d */ /* 0x004fea0003900000 */
[----:B------:R-:W2:Y:S02]  /*a800*/  @!P0 SYNCS.PHASECHK.TRANS64 P0, [R0+URZ+0x80], R5 ;  /* 0x00008005000085a7 */ /* 0x000ea400080010ff */
[----:B--2---:R-:W-:Y:S05]  /*a810*/  @!P0 BRA `(.L_x_1775) ;  /* 0xfffffffc00f08947 */ /* 0x004fea000383ffff */
[----:B------:R-:W-:Y:S05]  /*a820*/  BRA `(.L_x_1877) ;  /* 0xffffff90001c7947 */ /* 0x000fea000383ffff */
.L_x_1777:
[----:B------:R-:W-:-:S07]  /*a830*/  MOV R0, UR31 ;  /* 0x0000001f00007c02 */ /* 0x000fce0008000f00 */
.L_x_1878:
[----:B-1----:R1:W2:Y:S02]  /*a840*/  SYNCS.PHASECHK.TRANS64.TRYWAIT P0, [R0+URZ+0xc0], R5 ;  /* 0x0000c005000075a7 */ /* 0x0022a400080011ff */
[----:B--2---:R-:W-:Y:S05]  /*a850*/  @!P0 NANOSLEEP.SYNCS 0x989680 ;  /* 0x009896800000895d */ /* 0x004fea0003900000 */
[----:B------:R-:W2:Y:S02]  /*a860*/  @!P0 SYNCS.PHASECHK.TRANS64 P0, [R0+URZ+0xc0], R5 ;  /* 0x0000c005000085a7 */ /* 0x000ea400080010ff */
[----:B--2---:R-:W-:Y:S05]  /*a870*/  @!P0 BRA `(.L_x_1878) ;  /* 0xfffffffc00f08947 */ /* 0x004fea000383ffff */
[----:B------:R-:W-:Y:S05]  /*a880*/  BRA `(.L_x_1879) ;  /* 0xffffff9000687947 */ /* 0x000fea000383ffff */
.L_x_1780:
[----:B------:R-:W-:Y:S07]  /*a890*/  MOV R0, UR5 ;  /* 0x0000000500007c02 */ /* 0x000fee0008000f00 */
.L_x_1880:
[----:B-1----:R1:W2:Y:S02]  /*a8a0*/  SYNCS.PHASECHK.TRANS64.TRYWAIT P0, [R0+URZ], R5 ;  /* 0x00000005000075a7 */ /* 0x0022a400080011ff */
[----:B--2---:R-:W-:Y:S05]  /*a8b0*/  @!P0 NANOSLEEP.SYNCS 0x989680 ;  /* 0x009896800000895d */ /* 0x004fea0003900000 */
[----:B------:R-:W2:Y:S02]  /*a8c0*/  @!P0 SYNCS.PHASECHK.TRANS64 P0, [R0+URZ], R5 ;  /* 0x00000005000085a7 */ /* 0x000ea400080010ff */
[----:B--2---:R-:W-:Y:S05]  /*a8d0*/  @!P0 BRA `(.L_x_1880) ;  /* 0xfffffffc00f08947 */ /* 0x004fea000383ffff */
[----:B------:R-:W-:Y:S05]  /*a8e0*/  BRA `(.L_x_1779) ;  /* 0xffffff90007c7947 */ /* 0x000fea000383ffff */
.L_x_1784:
[----:B-1----:R-:W-:-:S07]  /*a8f0*/  MOV R0, UR4 ;  /* 0x0000000400007c02 */ /* 0x002fce0008000f00 */
.L_x_1881:
[----:B-1----:R1:W2:Y:S02]  /*a900*/  SYNCS.PHASECHK.TRANS64.TRYWAIT P0, [R0+URZ], R3 ;  /* 0x00000003000075a7 */ /* 0x0022a400080011ff */
[----:B--2---:R-:W-:Y:S05]  /*a910*/  @!P0 NANOSLEEP.SYNCS 0x989680 ;  /* 0x009896800000895d */ /* 0x004fea0003900000 */
[----:B------:R-:W2:Y:S02]  /*a920*/  @!P0 SYNCS.PHASECHK.TRANS64 P0, [R0+URZ], R3 ;  /* 0x00000003000085a7 */ /* 0x000ea400080010ff */
[----:B--2---:R-:W-:Y:S05]  /*a930*/  @!P0 BRA `(.L_x_1881) ;  /* 0xfffffffc00f08947 */ /* 0x004fea000383ffff */
[----:B------:R-:W-:Y:S05]  /*a940*/  BRA `(.L_x_1882) ;  /* 0xffffff9400707947 */ /* 0x000fea000383ffff */
.L_x_1785:
[----:B------:R-:W-:-:S07]  /*a950*/  MOV R0, UR5 ;  /* 0x0000000500007c02 */ /* 0x000fce0008000f00 */
.L_x_1883:
[----:B-1----:R1:W2:Y:S02]  /*a960*/  SYNCS.PHASECHK.TRANS64.TRYWAIT P0, [R0+URZ], R3 ;  /* 0x00000003000075a7 */ /* 0x0022a400080011ff */
[----:B--2---:R-:W-:Y:S05]  /*a970*/  @!P0 NANOSLEEP.SYNCS 0x989680 ;  /* 0x009896800000895d */ /* 0x004fea0003900000 */
[----:B------:R-:W2:Y:S02]  /*a980*/  @!P0 SYNCS.PHASECHK.TRANS64 P0, [R0+URZ], R3 ;  /* 0x00000003000085a7 */ /* 0x000ea400080010ff */
[----:B--2---:R-:W-:Y:S05]  /*a990*/  @!P0 BRA `(.L_x_1883) ;  /* 0xfffffffc00f08947 */ /* 0x004fea000383ffff */
[----:B------:R-:W-:Y:S05]  /*a9a0*/  BRA `(.L_x_1884) ;  /* 0xffffff94007c7947 */ /* 0x000fea000383ffff */
.L_x_1786:
[----:B------:R-:W-:-:S07]  /*a9b0*/  MOV R0, UR5 ;  /* 0x0000000500007c02 */ /* 0x000fce0008000f00 */
.L_x_1885:
[----:B-1----:R1:W2:Y:S02]  /*a9c0*/  SYNCS.PHASECHK.TRANS64.TRYWAIT P0, [R0+URZ], R3 ;  /* 0x00000003000075a7 */ /* 0x0022a400080011ff */
[----:B--2---:R-:W-:Y:S05]  /*a9d0*/  @!P0 NANOSLEEP.SYNCS 0x989680 ;  /* 0x009896800000895d */ /* 0x004fea0003900000 */
[----:B------:R-:W2:Y:S02]  /*a9e0*/  @!P0 SYNCS.PHASECHK.TRANS64 P0, [R0+URZ], R3 ;  /* 0x00000003000085a7 */ /* 0x000ea400080010ff */
[----:B--2---:R-:W-:Y:S05]  /*a9f0*/  @!P0 BRA `(.L_x_1885) ;  /* 0xfffffffc00f08947 */ /* 0x004fea000383ffff */
[----:B------:R-:W-:Y:S05]  /*aa00*/  BRA `(.L_x_1886) ;  /* 0xffffff9400887947 */ /* 0x000fea000383ffff */
.L_x_1789:
[----:B------:R-:W-:-:S07]  /*aa10*/  MOV R0, UR26 ;  /* 0x0000001a00007c02 */ /* 0x000fce0008000f00 */
.L_x_1887:
[----:B-1----:R1:W2:Y:S02]  /*aa20*/  SYNCS.PHASECHK.TRANS64.TRYWAIT P1, [R0+URZ+0x100], R3 ;  /* 0x00010003000075a7 */ /* 0x0022a400080211ff */
[----:B--2---:R-:W-:Y:S05]  /*aa30*/  @!P1 NANOSLEEP.SYNCS 0x989680 ;  /* 0x009896800000995d */ /* 0x004fea0003900000 */
[----:B------:R-:W2:Y:S02]  /*aa40*/  @!P1 SYNCS.PHASECHK.TRANS64 P1, [R0+URZ+0x100], R3 ;  /* 0x00010003000095a7 */ /* 0x000ea400080210ff */
[----:B--2---:R-:W-:Y:S05]  /*aa50*/  @!P1 BRA `(.L_x_1887) ;  /* 0xfffffffc00f09947 */ /* 0x004fea000383ffff */
[----:B------:R-:W-:Y:S05]  /*aa60*/  BRA `(.L_x_1888) ;  /* 0xffffff9400d47947 */ /* 0x000fea000383ffff */
.L_x_1794:
[----:B--2---:R2:W3:Y:S02]  /*aa70*/  SYNCS.PHASECHK.TRANS64.TRYWAIT P0, [R12+URZ+0x80], R9 ;  /* 0x000080090c0075a7 */ /* 0x0044e400080011ff */
[----:B---3--:R-:W-:Y:S05]  /*aa80*/  @!P0 NANOSLEEP.SYNCS 0x989680 ;  /* 0x009896800000895d */ /* 0x008fea0003900000 */
[----:B------:R-:W3:Y:S02]  /*aa90*/  @!P0 SYNCS.PHASECHK.TRANS64 P0, [R12+URZ+0x80], R9 ;  /* 0x000080090c0085a7 */ /* 0x000ee400080010ff */
[----:B---3--:R-:W-:Y:S05]  /*aaa0*/  @!P0 BRA `(.L_x_1794) ;  /* 0xfffffffc00f08947 */ /* 0x008fea000383ffff */
[----:B------:R-:W-:Y:S05]  /*aab0*/  BRA `(.L_x_1889) ;  /* 0xffffff9c000c7947 */ /* 0x000fea000383ffff */
.L_x_1797:
[----:B------:R-:W-:Y:S07]  /*aac0*/  MOV R0, UR21 ;  /* 0x0000001500007c02 */ /* 0x000fee0008000f00 */
.L_x_1890:
[----:B--2---:R2:W3:Y:S02]  /*aad0*/  SYNCS.PHASECHK.TRANS64.TRYWAIT P2, [R0+URZ+0x78], R11 ;  /* 0x0000780b000075a7 */ /* 0x0044e400080411ff */
[----:B---3--:R-:W-:Y:S05]  /*aae0*/  @!P2 NANOSLEEP.SYNCS 0x989680 ;  /* 0x009896800000a95d */ /* 0x008fea0003900000 */
[----:B------:R-:W3:Y:S02]  /*aaf0*/  @!P2 SYNCS.PHASECHK.TRANS64 P2, [R0+URZ+0x78], R11 ;  /* 0x0000780b0000a5a7 */ /* 0x000ee400080410ff */
[----:B---3--:R-:W-:Y:S05]  /*ab00*/  @!P2 BRA `(.L_x_1890) ;  /* 0xfffffffc00f0a947 */ /* 0x008fea000383ffff */
[----:B------:R-:W-:Y:S05]  /*ab10*/  BRA `(.L_x_1796) ;  /* 0xffffffa000747947 */ /* 0x000fea000383ffff */
.L_x_1800:
[----:B--2---:R-:W-:Y:S07]  /*ab20*/  MOV R0, UR21 ;  /* 0x0000001500007c02 */ /* 0x004fee0008000f00 */
.L_x_1891:
[----:B--2---:R2:W3:Y:S02]  /*ab30*/  SYNCS.PHASECHK.TRANS64.TRYWAIT P0, [R0+URZ+0x50], R9 ;  /* 0x00005009000075a7 */ /* 0x0044e400080011ff */
[----:B---3--:R-:W-:Y:S05]  /*ab40*/  @!P0 NANOSLEEP.SYNCS 0x989680 ;  /* 0x009896800000895d */ /* 0x008fea0003900000 */
[----:B------:R-:W3:Y:S02]  /*ab50*/  @!P0 SYNCS.PHASECHK.TRANS64 P0, [R0+URZ+0x50], R9 ;  /* 0x00005009000085a7 */ /* 0x000ee400080010ff */
[----:B---3--:R-:W-:Y:S05]  /*ab60*/  @!P0 BRA `(.L_x_1891) ;  /* 0xfffffffc00f08947 */ /* 0x008fea000383ffff */
[----:B------:R-:W-:Y:S05]  /*ab70*/  BRA `(.L_x_1892) ;  /* 0xffffffa000d07947 */ /* 0x000fea000383ffff */
.L_x_1801:
[----:B------:R-:W-:Y:S07]  /*ab80*/  MOV R0, UR21 ;  /* 0x0000001500007c02 */ /* 0x000fee0008000f00 */
.L_x_1893:
[----:B--2---:R2:W3:Y:S02]  /*ab90*/  SYNCS.PHASECHK.TRANS64.TRYWAIT P0, [R0+URZ+0x58], R9 ;  /* 0x00005809000075a7 */ /* 0x0044e400080011ff */
[----:B---3--:R-:W-:Y:S05]  /*aba0*/  @!P0 NANOSLEEP.SYNCS 0x989680 ;  /* 0x009896800000895d */ /* 0x008fea0003900000 */
[----:B------:R-:W3:Y:S02]  /*abb0*/  @!P0 SYNCS.PHASECHK.TRANS64 P0, [R0+URZ+0x58], R9 ;  /* 0x00005809000085a7 */ /* 0x000ee400080010ff */
[----:B---3--:R-:W-:Y:S05]  /*abc0*/  @!P0 BRA `(.L_x_1893) ;  /* 0xfffffffc00f08947 */ /* 0x008fea000383ffff */
[----:B------:R-:W-:Y:S05]  /*abd0*/  BRA `(.L_x_1894) ;  /* 0xffffffa400287947 */ /* 0x000fea000383ffff */
.L_x_1802:
[----:B------:R-:W-:Y:S07]  /*abe0*/  MOV R0, UR21 ;  /* 0x0000001500007c02 */ /* 0x000fee0008000f00 */
.L_x_1895:
[----:B--2---:R2:W3:Y:S02]  /*abf0*/  SYNCS.PHASECHK.TRANS64.TRYWAIT P0, [R0+URZ+0x60], R9 ;  /* 0x00006009000075a7 */ /* 0x0044e400080011ff */
[----:B---3--:R-:W-:Y:S05]  /*ac00*/  @!P0 NANOSLEEP.SYNCS 0x989680 ;  /* 0x009896800000895d */ /* 0x008fea0003900000 */
[----:B------:R-:W3:Y:S02]  /*ac10*/  @!P0 SYNCS.PHASECHK.TRANS64 P0, [R0+URZ+0x60], R9 ;  /* 0x00006009000085a7 */ /* 0x000ee400080010ff */
[----:B---3--:R-:W-:Y:S05]  /*ac20*/  @!P0 BRA `(.L_x_1895) ;  /* 0xfffffffc00f08947 */ /* 0x008fea000383ffff */
[----:B------:R-:W-:Y:S05]  /*ac30*/  BRA `(.L_x_1896) ;  /* 0xffffffa400847947 */ /* 0x000fea000383ffff */
.L_x_1803:
[----:B------:R-:W-:Y:S07]  /*ac40*/  MOV R0, UR21 ;  /* 0x0000001500007c02 */ /* 0x000fee0008000f00 */
.L_x_1897:
[----:B--2---:R2:W3:Y:S02]  /*ac50*/  SYNCS.PHASECHK.TRANS64.TRYWAIT P0, [R0+URZ+0x68], R9 ;  /* 0x00006809000075a7 */ /* 0x0044e400080011ff */
[----:B---3--:R-:W-:Y:S05]  /*ac60*/  @!P0 NANOSLEEP.SYNCS 0x989680 ;  /* 0x009896800000895d */ /* 0x008fea0003900000 */
[----:B------:R-:W3:Y:S02]  /*ac70*/  @!P0 SYNCS.PHASECHK.TRANS64 P0, [R0+URZ+0x68], R9 ;  /* 0x00006809000085a7 */ /* 0x000ee400080010ff */
[----:B---3--:R-:W-:Y:S05]  /*ac80*/  @!P0 BRA `(.L_x_1897) ;  /* 0xfffffffc00f08947 */ /* 0x008fea000383ffff */
[----:B------:R-:W-:Y:S05]  /*ac90*/  BRA `(.L_x_1898) ;  /* 0xffffffa400e07947 */ /* 0x000fea000383ffff */
.L_x_1805:
[----:B------:R-:W-:-:S07]  /*aca0*/  MOV R0, UR21 ;  /* 0x0000001500007c02 */ /* 0x000fce0008000f00 */
.L_x_1899:
[----:B--2---:R2:W4:Y:S02]  /*acb0*/  SYNCS.PHASECHK.TRANS64.TRYWAIT P0, [R0+URZ+0x50], R3 ;  /* 0x00005003000075a7 */ /* 0x00452400080011ff */
[----:B----4-:R-:W-:Y:S05]  /*acc0*/  @!P0 NANOSLEEP.SYNCS 0x989680 ;  /* 0x009896800000895d */ /* 0x010fea0003900000 */
[----:B------:R-:W4:Y:S02]  /*acd0*/  @!P0 SYNCS.PHASECHK.TRANS64 P0, [R0+URZ+0x50], R3 ;  /* 0x00005003000085a7 */ /* 0x000f2400080010ff */
[----:B----4-:R-:W-:Y:S05]  /*ace0*/  @!P0 BRA `(.L_x_1899) ;  /* 0xfffffffc00f08947 */ /* 0x010fea000383ffff */
[----:B------:R-:W-:Y:S05]  /*acf0*/  BRA `(.L_x_1900) ;  /* 0xffffffa800707947 */ /* 0x000fea000383ffff */
.L_x_1806:
[----:B--2---:R-:W-:-:S07]  /*ad00*/  MOV R0, UR21 ;  /* 0x0000001500007c02 */ /* 0x004fce0008000f00 */
.L_x_1901:
[----:B--2---:R2:W4:Y:S02]  /*ad10*/  SYNCS.PHASECHK.TRANS64.TRYWAIT P0, [R0+URZ+0x58], R3 ;  /* 0x00005803000075a7 */ /* 0x00452400080011ff */
[----:B----4-:R-:W-:Y:S05]  /*ad20*/  @!P0 NANOSLEEP.SYNCS 0x989680 ;  /* 0x009896800000895d */ /* 0x010fea0003900000 */
[----:B------:R-:W4:Y:S02]  /*ad30*/  @!P0 SYNCS.PHASECHK.TRANS64 P0, [R0+URZ+0x58], R3 ;  /* 0x00005803000085a7 */ /* 0x000f2400080010ff */
[----:B----4-:R-:W-:Y:S05]  /*ad40*/  @!P0 BRA `(.L_x_1901) ;  /* 0xfffffffc00f08947 */ /* 0x010fea000383ffff */
[----:B------:R-:W-:Y:S05]  /*ad50*/  BRA `(.L_x_1902) ;  /* 0xffffffa800607947 */ /* 0x000fea000383ffff */
.L_x_1807:
[----:B--2---:R-:W-:-:S07]  /*ad60*/  MOV R0, UR21 ;  /* 0x0000001500007c02 */ /* 0x004fce0008000f00 */
.L_x_1903:
[----:B--2---:R2:W4:Y:S02]  /*ad70*/  SYNCS.PHASECHK.TRANS64.TRYWAIT P0, [R0+URZ+0x60], R3 ;  /* 0x00006003000075a7 */ /* 0x00452400080011ff */
[----:B----4-:R-:W-:Y:S05]  /*ad80*/  @!P0 NANOSLEEP.SYNCS 0x989680 ;  /* 0x009896800000895d */ /* 0x010fea0003900000 */
[----:B------:R-:W4:Y:S02]  /*ad90*/  @!P0 SYNCS.PHASECHK.TRANS64 P0, [R0+URZ+0x60], R3 ;  /* 0x00006003000085a7 */ /* 0x000f2400080010ff */
[----:B----4-:R-:W-:Y:S05]  /*ada0*/  @!P0 BRA `(.L_x_1903) ;  /* 0xfffffffc00f08947 */ /* 0x010fea000383ffff */
[----:B------:R-:W-:Y:S05]  /*adb0*/  BRA `(.L_x_1904) ;  /* 0xffffffa800507947 */ /* 0x000fea000383ffff */
.L_x_1809:
[----:B-1----:R1:W2:Y:S02]  /*adc0*/  SYNCS.PHASECHK.TRANS64.TRYWAIT P0, [R3+URZ+0x80], R0 ;  /* 0x00008000030075a7 */ /* 0x0022a400080011ff */
[----:B--2---:R-:W-:Y:S05]  /*add0*/  @!P0 NANOSLEEP.SYNCS 0x989680 ;  /* 0x009896800000895d */ /* 0x004fea0003900000 */
[----:B------:R-:W2:Y:S02]  /*ade0*/  @!P0 SYNCS.PHASECHK.TRANS64 P0, [R3+URZ+0x80], R0 ;  /* 0x00008000030085a7 */ /* 0x000ea400080010ff */
[----:B--2---:R-:W-:Y:S05]  /*adf0*/  @!P0 BRA `(.L_x_1809) ;  /* 0xfffffffc00f08947 */ /* 0x004fea000383ffff */
[----:B------:R-:W-:Y:S05]  /*ae00*/  BRA `(.L_x_1905) ;  /* 0xffffffac000c7947 */ /* 0x000fea000383ffff */
.L_x_1820:
[----:B-1----:R-:W-:Y:S04]  /*ae10*/  MOV R0, UR43 ;  /* 0x0000002b00007c02 */ /* 0x002fe80008000f00 */
[----:B------:R1:W2:Y:S03]  /*ae20*/  SYNCS.PHASECHK.TRANS64.TRYWAIT P1, [R0+URZ+0x30], R5 ;  /* 0x00003005000075a7 */ /* 0x0002a600080211ff */
[----:B--2---:R-:W-:Y:S05]  /*ae30*/  @!P1 NANOSLEEP.SYNCS 0x989680 ;  /* 0x009896800000995d */ /* 0x004fea0003900000 */
[----:B------:R-:W2:Y:S02]  /*ae40*/  @!P1 SYNCS.PHASECHK.TRANS64 P1, [R0+URZ+0x30], R5 ;  /* 0x00003005000095a7 */ /* 0x000ea400080210ff */
[----:B--2---:R-:W-:Y:S05]  /*ae50*/  @!P1 BRA `(.L_x_1820) ;  /* 0xfffffffc00ec9947 */ /* 0x004fea000383ffff */
[----:B------:R-:W-:Y:S05]  /*ae60*/  BRA `(.L_x_1819) ;  /* 0xffffffb800787947 */ /* 0x000fea000383ffff */
.L_x_1822:
[----:B-1----:R1:W4:Y:S02]  /*ae70*/  SYNCS.PHASECHK.TRANS64.TRYWAIT P0, [R100+URZ+0xa0], R3 ;  /* 0x0000a003640075a7 */ /* 0x00232400080011ff */
[----:B----4-:R-:W-:Y:S05]  /*ae80*/  @!P0 NANOSLEEP.SYNCS 0x989680 ;  /* 0x009896800000895d */ /* 0x010fea0003900000 */
[----:B------:R-:W4:Y:S02]  /*ae90*/  @!P0 SYNCS.PHASECHK.TRANS64 P0, [R100+URZ+0xa0], R3 ;  /* 0x0000a003640085a7 */ /* 0x000f2400080010ff */
[----:B----4-:R-:W-:Y:S05]  /*aea0*/  @!P0 BRA `(.L_x_1822) ;  /* 0xfffffffc00f08947 */ /* 0x010fea000383ffff */
[----:B------:R-:W-:Y:S05]  /*aeb0*/  BRA `(.L_x_1821) ;  /* 0xffffffb800a47947 */ /* 0x000fea000383ffff */
.L_x_1832:
[----:B-1----:R1:W3:Y:S02]  /*aec0*/  SYNCS.PHASECHK.TRANS64.TRYWAIT P0, [R4+URZ+0x30], R3 ;  /* 0x00003003040075a7 */ /* 0x0022e400080011ff */
[----:B---3--:R-:W-:Y:S05]  /*aed0*/  @!P0 NANOSLEEP.SYNCS 0x989680 ;  /* 0x009896800000895d */ /* 0x008fea0003900000 */
[----:B------:R-:W3:Y:S02]  /*aee0*/  @!P0 SYNCS.PHASECHK.TRANS64 P0, [R4+URZ+0x30], R3 ;  /* 0x00003003040085a7 */ /* 0x000ee400080010ff */
[----:B---3--:R-:W-:Y:S05]  /*aef0*/  @!P0 BRA `(.L_x_1832) ;  /* 0xfffffffc00f08947 */ /* 0x008fea000383ffff */
[----:B------:R-:W-:Y:S05]  /*af00*/  BRA `(.L_x_1831) ;  /* 0xffffffc400f07947 */ /* 0x000fea000383ffff */
.L_x_1841:
[----:B-1----:R1:W3:Y:S02]  /*af10*/  SYNCS.PHASECHK.TRANS64.TRYWAIT P0, [R103+URZ+0x30], R4 ;  /* 0x00003004670075a7 */ /* 0x0022e400080011ff */
[----:B---3--:R-:W-:Y:S05]  /*af20*/  @!P0 NANOSLEEP.SYNCS 0x989680 ;  /* 0x009896800000895d */ /* 0x008fea0003900000 */
[----:B------:R-:W3:Y:S02]  /*af30*/  @!P0 SYNCS.PHASECHK.TRANS64 P0, [R103+URZ+0x30], R4 ;  /* 0x00003004670085a7 */ /* 0x000ee400080010ff */
[----:B---3--:R-:W-:Y:S05]  /*af40*/  @!P0 BRA `(.L_x_1841) ;  /* 0xfffffffc00f08947 */ /* 0x008fea000383ffff */
[----:B------:R-:W-:Y:S05]  /*af50*/  BRA `(.L_x_1840) ;  /* 0xffffffd400607947 */ /* 0x000fea000383ffff */
.L_x_1850:
[----:B--2---:R2:W3:Y:S02]  /*af60*/  SYNCS.PHASECHK.TRANS64.TRYWAIT P0, [R103+URZ+0x30], R0 ;  /* 0x00003000670075a7 */ /* 0x0044e400080011ff */
[----:B---3--:R-:W-:Y:S05]  /*af70*/  @!P0 NANOSLEEP.SYNCS 0x989680 ;  /* 0x009896800000895d */ /* 0x008fea0003900000 */
[----:B------:R-:W3:Y:S02]  /*af80*/  @!P0 SYNCS.PHASECHK.TRANS64 P0, [R103+URZ+0x30], R0 ;  /* 0x00003000670085a7 */ /* 0x000ee400080010ff */
[----:B---3--:R-:W-:Y:S05]  /*af90*/  @!P0 BRA `(.L_x_1850) ;  /* 0xfffffffc00f08947 */ /* 0x008fea000383ffff */
[----:B------:R-:W-:Y:S05]  /*afa0*/  BRA `(.L_x_1849) ;  /* 0xffffffe000cc7947 */ /* 0x000fea000383ffff */
        .weak           $__internal_18_$__cuda_sm10x_tcgen05_guardrail_trap_col_being_dealloced_not_returned_by_alloc
        .type           $__internal_18_$__cuda_sm10x_tcgen05_guardrail_trap_col_being_dealloced_not_returned_by_alloc,@function
        .size           $__internal_18_$__cuda_sm10x_tcgen05_guardrail_trap_col_being_dealloced_not_returned_by_alloc,($__internal_19_$__cuda_sm10x_tcgen05_guardrail_trap_phase_invalid_during_alloc - $__internal_18_$__cuda_sm10x_tcgen05_guardrail_trap_col_being_dealloced_not_returned_by_alloc)
$__internal_18_$__cuda_sm10x_tcgen05_guardrail_trap_col_being_dealloced_not_returned_by_alloc:
[----:B------:R-:W-:Y:S05]  /*afb0*/  BPT.TRAP 0x1 ;  /* 0x000000040000795c */ /* 0x000fea0000300000 */
[----:B------:R-:W-:-:S04]  /*afc0*/  HFMA2 R3, -RZ, RZ, 0, 0 ;  /* 0x00000000ff037431 */ /* 0x000fc800000001ff */
[----:B------:R-:W-:Y:S05]  /*afd0*/  RET.REL.NODEC R2 `(_ZN7cutlass13device_kernelINS_4gemm6kernel13GemmUniversalIN4cute5tupleIJiiiiEEENS1_10collective13CollectiveMmaINS1_35MainloopSm100TmaUmmaWarpSpecializedILi3ELi2ELi4ENS5_IJNS4_1CILi2EEESB_NSA_ILi1EEEEEEEENS5_IJNSA_ILi256EEENSA_ILi128EEENSA_ILi64EEEEEENS_6half_tENS5_IJlSC_lEEESJ_SK_NS4_8TiledMMAINS4_8MMA_AtomIJNS4_26SM100_MMA_F16BF16_2x1SM_SSISJ_SJ_fLi256ELi128ELNS4_4UMMA5MajorE0ELSP_0ELNSO_7ScaleInE0ELSQ_0EEEEEENS4_6LayoutINS5_IJSC_SC_SC_EEENS5_IJNSA_ILi0EEESV_SV_EEEEENS5_IJNS4_10UnderscoreESY_SY_EEEEENS4_28SM100_TMA_2SM_LOAD_MULTICASTENS4_14ComposedLayoutINS4_7SwizzleILi3ELi4ELi3EEENS4_18smem_ptr_flag_bitsILi16EEENST_INS5_IJNSA_ILi8EEESH_EEENS5_IJSH_SC_EEEEEEEvNS4_8identityENS4_18SM100_TMA_2SM_LOADES1B_vS1C_EENS_8epilogue10collective18CollectiveEpilogueINS1F_23Sm100TmaWarpSpecializedILi4ELi2ELi32ELb1ELb0EEEJNS5_IJSG_SG_SH_EEENS5_IJNST_ISG_SC_EENST_INSA_ILi32EEESC_EEEEESJ_NS5_IJSC_llEEESJ_S1P_NS1F_6fusion15FusionCallbacksIS1J_NS1Q_17LinearCombinationISJ_fSJ_fLNS_15FloatRoundStyleE2EEES1K_S1O_JEEENS4_5SM1004TMEM4LOAD26SM100_TMEM_LOAD_16dp256b4xENS4_13SM90_TMA_LOADENS12_IS14_S16_NST_INS5_IJSH_S17_EEENS5_IJSC_SH_EEEEEEENS4_17SM75_U16x8_LDSM_TENS4_14SM90_TMA_STOREES24_NS4_17SM90_U16x8_STSM_TENS4_39AutoVectorizingCopyWithAssumedAlignmentILi128EEEEEEvvEEEEvNT_6ParamsE) ;  /* 0xffffff5002087950 */ /* 0x000fea0003c3ffff */
        .weak           $__internal_19_$__cuda_sm10x_tcgen05_guardrail_trap_phase_invalid_during_alloc
        .type           $__internal_19_$__cuda_sm10x_tcgen05_guardrail_trap_phase_invalid_during_alloc,@function
        .size           $__internal_19_$__cuda_sm10x_tcgen05_guardrail_trap_phase_invalid_during_alloc,($__internal_20_$__cuda_sm10x_tcgen05_guardrail_trap_unallocated_columns_being_dealloced - $__internal_19_$__cuda_sm10x_tcgen05_guardrail_trap_phase_invalid_during_alloc)
$__internal_19_$__cuda_sm10x_tcgen05_guardrail_trap_phase_invalid_during_alloc:
[----:B------:R-:W-:Y:S05]  /*afe0*/  BPT.TRAP 0x1 ;  /* 0x000000040000795c */ /* 0x000fea0000300000 */
[----:B------:R-:W-:-:S04]  /*aff0*/  MOV R5, 0x0 ;  /* 0x0000000000057802 */ /* 0x000fc80000000f00 */
[----:B------:R-:W-:Y:S05]  /*b000*/  RET.REL.NODEC R4 `(_ZN7cutlass13device_kernelINS_4gemm6kernel13GemmUniversalIN4cute5tupleIJiiiiEEENS1_10collective13CollectiveMmaINS1_35MainloopSm100TmaUmmaWarpSpecializedILi3ELi2ELi4ENS5_IJNS4_1CILi2EEESB_NSA_ILi1EEEEEEEENS5_IJNSA_ILi256EEENSA_ILi128EEENSA_ILi64EEEEEENS_6half_tENS5_IJlSC_lEEESJ_SK_NS4_8TiledMMAINS4_8MMA_AtomIJNS4_26SM100_MMA_F16BF16_2x1SM_SSISJ_SJ_fLi256ELi128ELNS4_4UMMA5MajorE0ELSP_0ELNSO_7ScaleInE0ELSQ_0EEEEEENS4_6LayoutINS5_IJSC_SC_SC_EEENS5_IJNSA_ILi0EEESV_SV_EEEEENS5_IJNS4_10UnderscoreESY_SY_EEEEENS4_28SM100_TMA_2SM_LOAD_MULTICASTENS4_14ComposedLayoutINS4_7SwizzleILi3ELi4ELi3EEENS4_18smem_ptr_flag_bitsILi16EEENST_INS5_IJNSA_ILi8EEESH_EEENS5_IJSH_SC_EEEEEEEvNS4_8identityENS4_18SM100_TMA_2SM_LOADES1B_vS1C_EENS_8epilogue10collective18CollectiveEpilogueINS1F_23Sm100TmaWarpSpecializedILi4ELi2ELi32ELb1ELb0EEEJNS5_IJSG_SG_SH_EEENS5_IJNST_ISG_SC_EENST_INSA_ILi32EEESC_EEEEESJ_NS5_IJSC_llEEESJ_S1P_NS1F_6fusion15FusionCallbacksIS1J_NS1Q_17LinearCombinationISJ_fSJ_fLNS_15FloatRoundStyleE2EEES1K_S1O_JEEENS4_5SM1004TMEM4LOAD26SM100_TMEM_LOAD_16dp256b4xENS4_13SM90_TMA_LOADENS12_IS14_S16_NST_INS5_IJSH_S17_EEENS5_IJSC_SH_EEEEEEENS4_17SM75_U16x8_LDSM_TENS4_14SM90_TMA_STOREES24_NS4_17SM90_U16x8_STSM_TENS4_39AutoVectorizingCopyWithAssumedAlignmentILi128EEEEEEvvEEEEvNT_6ParamsE) ;  /* 0xffffff4c04fc7950 */ /* 0x000fea0003c3ffff */
        .weak           $__internal_20_$__cuda_sm10x_tcgen05_guardrail_trap_unallocated_columns_being_dealloced
        .type           $__internal_20_$__cuda_sm10x_tcgen05_guardrail_trap_unallocated_columns_being_dealloced,@function
        .size           $__internal_20_$__cuda_sm10x_tcgen05_guardrail_trap_unallocated_columns_being_dealloced,(.L_x_2144 - $__internal_20_$__cuda_sm10x_tcgen05_guardrail_trap_unallocated_columns_being_dealloced)
$__internal_20_$__cuda_sm10x_tcgen05_guardrail_trap_unallocated_columns_being_dealloced:
[----:B------:R-:W-:Y:S05]  /*b010*/  BPT.TRAP 0x1 ;  /* 0x000000040000795c */ /* 0x000fea0000300000 */
[----:B------:R-:W-:-:S04]  /*b020*/  HFMA2 R3, -RZ, RZ, 0, 0 ;  /* 0x00000000ff037431 */ /* 0x000fc800000001ff */
[----:B------:R-:W-:Y:S05]  /*b030*/  RET.REL.NODEC R2 `(_ZN7cutlass13device_kernelINS_4gemm6kernel13GemmUniversalIN4cute5tupleIJiiiiEEENS1_10collective13CollectiveMmaINS1_35MainloopSm100TmaUmmaWarpSpecializedILi3ELi2ELi4ENS5_IJNS4_1CILi2EEESB_NSA_ILi1EEEEEEEENS5_IJNSA_ILi256EEENSA_ILi128EEENSA_ILi64EEEEEENS_6half_tENS5_IJlSC_lEEESJ_SK_NS4_8TiledMMAINS4_8MMA_AtomIJNS4_26SM100_MMA_F16BF16_2x1SM_SSISJ_SJ_fLi256ELi128ELNS4_4UMMA5MajorE0ELSP_0ELNSO_7ScaleInE0ELSQ_0EEEEEENS4_6LayoutINS5_IJSC_SC_SC_EEENS5_IJNSA_ILi0EEESV_SV_EEEEENS5_IJNS4_10UnderscoreESY_SY_EEEEENS4_28SM100_TMA_2SM_LOAD_MULTICASTENS4_14ComposedLayoutINS4_7SwizzleILi3ELi4ELi3EEENS4_18smem_ptr_flag_bitsILi16EEENST_INS5_IJNSA_ILi8EEESH_EEENS5_IJSH_SC_EEEEEEEvNS4_8identityENS4_18SM100_TMA_2SM_LOADES1B_vS1C_EENS_8epilogue10collective18CollectiveEpilogueINS1F_23Sm100TmaWarpSpecializedILi4ELi2ELi32ELb1ELb0EEEJNS5_IJSG_SG_SH_EEENS5_IJNST_ISG_SC_EENST_INSA_ILi32EEESC_EEEEESJ_NS5_IJSC_llEEESJ_S1P_NS1F_6fusion15FusionCallbacksIS1J_NS1Q_17LinearCombinationISJ_fSJ_fLNS_15FloatRoundStyleE2EEES1K_S1O_JEEENS4_5SM1004TMEM4LOAD26SM100_TMEM_LOAD_16dp256b4xENS4_13SM90_TMA_LOADENS12_IS14_S16_NST_INS5_IJSH_S17_EEENS5_IJSC_SH_EEEEEEENS4_17SM75_U16x8_LDSM_TENS4_14SM90_TMA_STOREES24_NS4_17SM90_U16x8_STSM_TENS4_39AutoVectorizingCopyWithAssumedAlignmentILi128EEEEEEvvEEEEvNT_6ParamsE) ;  /* 0xffffff4c02f07950 */ /* 0x000fea0003c3ffff */
.L_x_1906:
        /* <DEDUP_REMOVED lines=12> */
.L_x_2144:


//--------------------- .text._ZN7cutlass13device_kernelINS_4gemm6kernel13GemmUniversalIN4cute5tupleIJiiiiEEENS1_10collective13CollectiveMmaINS1_35MainloopSm100TmaUmmaWarpSpecializedILi8ELi2ELi4ENS5_IJNS4_1CILi2EEESB_NSA_ILi1EEEEEEEENS5_IJNSA_ILi256EEENSA_ILi128EEENSA_ILi64EEEEEENS_6half_tENS5_IJlSC_lEEESJ_SK_NS4_8TiledMMAINS4_8MMA_AtomIJNS4_26SM100_MMA_F16BF16_2x1SM_SSISJ_SJ_fLi256ELi128ELNS4_4UMMA5MajorE0ELSP_0ELNSO_7ScaleInE0ELSQ_0EEEEEENS4_6LayoutINS5_IJSC_SC_SC_EEENS5_IJNSA_ILi0EEESV_SV_EEEEENS5_IJNS4_10UnderscoreESY_SY_EEEEENS4_28SM100_TMA_2SM_LOAD_MULTICASTENS4_14ComposedLayoutINS4_7SwizzleILi3ELi4ELi3EEENS4_18smem_ptr_flag_bitsILi16EEENST_INS5_IJNSA_ILi8EEESH_EEENS5_IJSH_SC_EEEEEEEvNS4_8identityENS4_18SM100_TMA_2SM_LOADES1B_vS1C_EENS_8epilogue10collective18CollectiveEpilogueINS1F_23Sm100TmaWarpSpecializedILi4ELi2ELi32ELb1ELb0EEEJNS5_IJSG_SG_SH_EEENS5_IJNST_ISG_SC_EENST_INSA_ILi32EEESC_EEEEESJ_NS5_IJSC_llEEESJ_S1P_NS1F_6fusion15FusionCallbacksIS1J_NS1Q_17LinearCombinationISJ_fSJ_fLNS_15FloatRoundStyleE2EEES1K_S1O_JEEENS4_5SM1004TMEM4LOAD26SM100_TMEM_LOAD_16dp256b4xENS4_13SM90_TMA_LOADENS12_IS14_S16_NST_INS5_IJSH_S17_EEENS5_IJSC_SH_EEEEEEENS4_17SM75_U16x8_LDSM_TENS4_14SM90_TMA_STOREES24_NS4_17SM90_U16x8_STSM_TENS4_39AutoVectorizingCopyWithAssumedAlignmentILi128EEEEEEvvEEEEvNT_6ParamsE --------------------------
	.section	.text._ZN7cutlass13device_kernelINS_4gemm6kernel13GemmUniversalIN4cute5tupleIJiiiiEEENS1_10collective13CollectiveMmaINS1_35MainloopSm100TmaUmmaWarpSpecializedILi8ELi2ELi4ENS5_IJNS4_1CILi2EEESB_NSA_ILi1EEEEEEEENS5_IJNSA_ILi256EEENSA_ILi128EEENSA_ILi64EEEEEENS_6half_tENS5_IJlSC_lEEESJ_SK_NS4_8TiledMMAINS4_8MMA_AtomIJNS4_26SM100_MMA_F16BF16_2x1SM_SSISJ_SJ_fLi256ELi128ELNS4_4UMMA5MajorE0ELSP_0ELNSO_7ScaleInE0ELSQ_0EEEEEENS4_6LayoutINS5_IJSC_SC_SC_EEENS5_IJNSA_ILi0EEESV_SV_EEEEENS5_IJNS4_10UnderscoreESY_SY_EEEEENS4_28SM100_TMA_2SM_LOAD_MULTICASTENS4_14ComposedLayoutINS4_7SwizzleILi3ELi4ELi3EEENS4_18smem_ptr_flag_bitsILi16EEENST_INS5_IJNSA_ILi8EEESH_EEENS5_IJSH_SC_EEEEEEEvNS4_8identityENS4_18SM100_TMA_2SM_LOADES1B_vS1C_EENS_8epilogue10collective18CollectiveEpilogueINS1F_23Sm100TmaWarpSpecializedILi4ELi2ELi32ELb1ELb0EEEJNS5_IJSG_SG_SH_EEENS5_IJNST_ISG_SC_EENST_INSA_ILi32EEESC_EEEEESJ_NS5_IJSC_llEEESJ_S1P_NS1F_6fusion15FusionCallbacksIS1J_NS1Q_17LinearCombinationISJ_fSJ_fLNS_15FloatRoundStyleE2EEES1K_S1O_JEEENS4_5SM1004TMEM4LOAD26SM100_TMEM_LOAD_16dp256b4xENS4_13SM90_TMA_LOADENS12_IS14_S16_NST_INS5_IJSH_S17_EEENS5_IJSC_SH_EEEEEEENS4_17SM75_U16x8_LDSM_TENS4_14SM90_TMA_STOREES24_NS4_17SM90_U16x8_STSM_TENS4_39AutoVectorizingCopyWithAssumedAlignmentILi128EEEEEEvvEEEEvNT_6ParamsE,"ax",@progbits
	.align	128
.text._ZN7cutlass13device_kernelINS_4gemm6kernel13GemmUniversalIN4cute5tupleIJiiiiEEENS1_10collective13CollectiveMmaINS1_35MainloopSm100TmaUmmaWarpSpecializedILi8ELi2ELi4ENS5_IJNS4_1CILi2EEESB_NSA_ILi1EEEEEEEENS5_IJNSA_ILi256EEENSA_ILi128EEENSA_ILi64EEEEEENS_6half_tENS5_IJlSC_lEEESJ_SK_NS4_8TiledMMAINS4_8MMA_AtomIJNS4_26SM100_MMA_F16BF16_2x1SM_SSISJ_SJ_fLi256ELi128ELNS4_4UMMA5MajorE0ELSP_0ELNSO_7ScaleInE0ELSQ_0EEEEEENS4_6LayoutINS5_IJSC_SC_SC_EEENS5_IJNSA_ILi0EEESV_SV_EEEEENS5_IJNS4_10UnderscoreESY_SY_EEEEENS4_28SM100_TMA_2SM_LOAD_MULTICASTENS4_14ComposedLayoutINS4_7SwizzleILi3ELi4ELi3EEENS4_18smem_ptr_flag_bitsILi16EEENST_INS5_IJNSA_ILi8EEESH_EEENS5_IJSH_SC_EEEEEEEvNS4_8identityENS4_18SM100_TMA_2SM_LOADES1B_vS1C_EENS_8epilogue10collective18CollectiveEpilogueINS1F_23Sm100TmaWarpSpecializedILi4ELi2ELi32ELb1ELb0EEEJNS5_IJSG_SG_SH_EEENS5_IJNST_ISG_SC_EENST_INSA_ILi32EEESC_EEEEESJ_NS5_IJSC_llEEESJ_S1P_NS1F_6fusion15FusionCallbacksIS1J_NS1Q_17LinearCombinationISJ_fSJ_fLNS_15FloatRoundStyleE2EEES1K_S1O_JEEENS4_5SM1004TMEM4LOAD26SM100_TMEM_LOAD_16dp256b4xENS4_13SM90_TMA_LOADENS12_IS14_S16_NST_INS5_IJSH_S17_EEENS5_IJSC_SH_EEEEEEENS4_17SM75_U16x8_LDSM_TENS4_14SM90_TMA_STOREES24_NS4_17SM90_U16x8_STSM_TENS4_39AutoVectorizingCopyWithAssumedAlignmentILi128EEEEEEvvEEEEvNT_6ParamsE:
        .type           _ZN7cutlass13device_kernelINS_4gemm6kernel13GemmUniversalIN4cute5tupleIJiiiiEEENS1_10collective13CollectiveMmaINS1_35MainloopSm100TmaUmmaWarpSpecializedILi8ELi2ELi4ENS5_IJNS4_1CILi2EEESB_NSA_ILi1EEEEEEEENS5_IJNSA_ILi256EEENSA_ILi128EEENSA_ILi64EEEEEENS_6half_tENS5_IJlSC_lEEESJ_SK_NS4_8TiledMMAINS4_8MMA_AtomIJNS4_26SM100_MMA_F16BF16_2x1SM_SSISJ_SJ_fLi256ELi128ELNS4_4UMMA5MajorE0ELSP_0ELNSO_7ScaleInE0ELSQ_0EEEEEENS4_6LayoutINS5_IJSC_SC_SC_EEENS5_IJNSA_ILi0EEESV_SV_EEEEENS5_IJNS4_10UnderscoreESY_SY_EEEEENS4_28SM100_TMA_2SM_LOAD_MULTICASTENS4_14ComposedLayoutINS4_7SwizzleILi3ELi4ELi3EEENS4_18smem_ptr_flag_bitsILi16EEENST_INS5_IJNSA_ILi8EEESH_EEENS5_IJSH_SC_EEEEEEEvNS4_8identityENS4_18SM100_TMA_2SM_LOADES1B_vS1C_EENS_8epilogue10collective18CollectiveEpilogueINS1F_23Sm100TmaWarpSpecializedILi4ELi2ELi32ELb1ELb0EEEJNS5_IJSG_SG_SH_EEENS5_IJNST_ISG_SC_EENST_INSA_ILi32EEESC_EEEEESJ_NS5_IJSC_llEEESJ_S1P_NS1F_6fusion15FusionCallbacksIS1J_NS1Q_17LinearCombinationISJ_fSJ_fLNS_15FloatRoundStyleE2EEES1K_S1O_JEEENS4_5SM1004TMEM4LOAD26SM100_TMEM_LOAD_16dp256b4xENS4_13SM90_TMA_LOADENS12_IS14_S16_NST_INS5_IJSH_S17_EEENS5_IJSC_SH_EEEEEEENS4_17SM75_U16x8_LDSM_TENS4_14SM90_TMA_STOREES24_NS4_17SM90_U16x8_STSM_TENS4_39AutoVectorizingCopyWithAssumedAlignmentILi128EEEEEEvvEEEEvNT_6ParamsE,@function
        .size           _ZN7cutlass13device_kernelINS_4gemm6kernel13GemmUniversalIN4cute5tupleIJiiiiEEENS1_10collective13CollectiveMmaINS1_35MainloopSm100TmaUmmaWarpSpecializedILi8ELi2ELi4ENS5_IJNS4_1CILi2EEESB_NSA_ILi1EEEEEEEENS5_IJNSA_ILi256EEENSA_ILi128EEENSA_ILi64EEEEEENS_6half_tENS5_IJlSC_lEEESJ_SK_NS4_8TiledMMAINS4_8MMA_AtomIJNS4_26SM100_MMA_F16BF16_2x1SM_SSISJ_SJ_fLi256ELi128ELNS4_4UMMA5MajorE0ELSP_0ELNSO_7ScaleInE0ELSQ_0EEEEEENS4_6LayoutINS5_IJSC_SC_SC_EEENS5_IJNSA_ILi0EEESV_SV_EEEEENS5_IJNS4_10UnderscoreESY_SY_EEEEENS4_28SM100_TMA_2SM_LOAD_MULTICASTENS4_14ComposedLayoutINS4_7SwizzleILi3ELi4ELi3EEENS4_18smem_ptr_flag_bitsILi16EEENST_INS5_IJNSA_ILi8EEESH_EEENS5_IJSH_SC_EEEEEEEvNS4_8identityENS4_18SM100_TMA_2SM_LOADES1B_vS1C_EENS_8epilogue10collective18CollectiveEpilogueINS1F_23Sm100TmaWarpSpecializedILi4ELi2ELi32ELb1ELb0EEEJNS5_IJSG_SG_SH_EEENS5_IJNST_ISG_SC_EENST_INSA_ILi32EEESC_EEEEESJ_NS5_IJSC_llEEESJ_S1P_NS1F_6fusion15FusionCallbacksIS1J_NS1Q_17LinearCombinationISJ_fSJ_fLNS_15FloatRoundStyleE2EEES1K_S1O_JEEENS4_5SM1004TMEM4LOAD26SM100_TMEM_LOAD_16dp256b4xENS4_13SM90_TMA_LOADENS12_IS14_S16_NST_INS5_IJSH_S17_EEENS5_IJSC_SH_EEEEEEENS4_17SM75_U16x8_LDSM_TENS4_14SM90_TMA_STOREES24_NS4_17SM90_U16x8_STSM_TENS4_39AutoVectorizingCopyWithAssumedAlignmentILi128EEEEEEvvEEEEvNT_6ParamsE,(.L_x_2148 - _ZN7cutlass13device_kernelINS_4gemm6kernel13GemmUniversalIN4cute5tupleIJiiiiEEENS1_10collective13CollectiveMmaINS1_35MainloopSm100TmaUmmaWarpSpecializedILi8ELi2ELi4ENS5_IJNS4_1CILi2EEESB_NSA_ILi1EEEEEEEENS5_IJNSA_ILi256EEENSA_ILi128EEENSA_ILi64EEEEEENS_6half_tENS5_IJlSC_lEEESJ_SK_NS4_8TiledMMAINS4_8MMA_AtomIJNS4_26SM100_MMA_F16BF16_2x1SM_SSISJ_SJ_fLi256ELi128ELNS4_4UMMA5MajorE0ELSP_0ELNSO_7ScaleInE0ELSQ_0EEEEEENS4_6LayoutINS5_IJSC_SC_SC_EEENS5_IJNSA_ILi0EEESV_SV_EEEEENS5_IJNS4_10UnderscoreESY_SY_EEEEENS4_28SM100_TMA_2SM_LOAD_MULTICASTENS4_14ComposedLayoutINS4_7SwizzleILi3ELi4ELi3EEENS4_18smem_ptr_flag_bitsILi16EEENST_INS5_IJNSA_ILi8EEESH_EEENS5_IJSH_SC_EEEEEEEvNS4_8identityENS4_18SM100_TMA_2SM_LOADES1B_vS1C_EENS_8epilogue10collective18CollectiveEpilogueINS1F_23Sm100TmaWarpSpecializedILi4ELi2ELi32ELb1ELb0EEEJNS5_IJSG_SG_SH_EEENS5_IJNST_ISG_SC_EENST_INSA_ILi32EEESC_EEEEESJ_NS5_IJSC_llEEESJ_S1P_NS1F_6fusion15FusionCallbacksIS1J_NS1Q_17LinearCombinationISJ_fSJ_fLNS_15FloatRoundStyleE2EEES1K_S1O_JEEENS4_5SM1004TMEM4LOAD26SM100_TMEM_LOAD_16dp256b4xENS4_13SM90_TMA_LOADENS12_IS14_S16_NST_INS5_IJSH_S17_EEENS5_IJSC_SH_EEEEEEENS4_17SM75_U16x8_LDSM_TENS4_14SM90_TMA_STOREES24_NS4_17SM90_U16x8_STSM_TENS4_39AutoVectorizingCopyWithAssumedAlignmentILi128EEEEEEvvEEEEvNT_6ParamsE)
        .other          _ZN7cutlass13device_kernelINS_4gemm6kernel13GemmUniversalIN4cute5tupleIJiiiiEEENS1_10collective13CollectiveMmaINS1_35MainloopSm100TmaUmmaWarpSpecializedILi8ELi2ELi4ENS5_IJNS4_1CILi2EEESB_NSA_ILi1EEEEEEEENS5_IJNSA_ILi256EEENSA_ILi128EEENSA_ILi64EEEEEENS_6half_tENS5_IJlSC_lEEESJ_SK_NS4_8TiledMMAINS4_8MMA_AtomIJNS4_26SM100_MMA_F16BF16_2x1SM_SSISJ_SJ_fLi256ELi128ELNS4_4UMMA5MajorE0ELSP_0ELNSO_7ScaleInE0ELSQ_0EEEEEENS4_6LayoutINS5_IJSC_SC_SC_EEENS5_IJNSA_ILi0EEESV_SV_EEEEENS5_IJNS4_10UnderscoreESY_SY_EEEEENS4_28SM100_TMA_2SM_LOAD_MULTICASTENS4_14ComposedLayoutINS4_7SwizzleILi3ELi4ELi3EEENS4_18smem_ptr_flag_bitsILi16EEENST_INS5_IJNSA_ILi8EEESH_EEENS5_IJSH_SC_EEEEEEEvNS4_8identityENS4_18SM100_TMA_2SM_LOADES1B_vS1C_EENS_8epilogue10collective18CollectiveEpilogueINS1F_23Sm100TmaWarpSpecializedILi4ELi2ELi32ELb1ELb0EEEJNS5_IJSG_SG_SH_EEENS5_IJNST_ISG_SC_EENST_INSA_ILi32EEESC_EEEEESJ_NS5_IJSC_llEEESJ_S1P_NS1F_6fusion15FusionCallbacksIS1J_NS1Q_17LinearCombinationISJ_fSJ_fLNS_15FloatRoundStyleE2EEES1K_S1O_JEEENS4_5SM1004TMEM4LOAD26SM100_TMEM_LOAD_16dp256b4xENS4_13SM90_TMA_LOADENS12_IS14_S16_NST_INS5_IJSH_S17_EEENS5_IJSC_SH_EEEEEEENS4_17SM75_U16x8_LDSM_TENS4_14SM90_TMA_STOREES24_NS4_17SM90_U16x8_STSM_TENS4_39AutoVectorizingCopyWithAssumedAlignmentILi128EEEEEEvvEEEEvNT_6ParamsE,@"STO_CUDA_ENTRY STV_DEFAULT"
_ZN7cutlass13device_kernelINS_4gemm6kernel13GemmUniversalIN4cute5tupleIJiiiiEEENS1_10collective13CollectiveMmaINS1_35MainloopSm100TmaUmmaWarpSpecializedILi8ELi2ELi4ENS5_IJNS4_1CILi2EEESB_NSA_ILi1EEEEEEEENS5_IJNSA_ILi256EEENSA_ILi128EEENSA_ILi64EEEEEENS_6half_tENS5_IJlSC_lEEESJ_SK_NS4_8TiledMMAINS4_8MMA_AtomIJNS4_26SM100_MMA_F16BF16_2x1SM_SSISJ_SJ_fLi256ELi128ELNS4_4UMMA5MajorE0ELSP_0ELNSO_7ScaleInE0ELSQ_0EEEEEENS4_6LayoutINS5_IJSC_SC_SC_EEENS5_IJNSA_ILi0EEESV_SV_EEEEENS5_IJNS4_10UnderscoreESY_SY_EEEEENS4_28SM100_TMA_2SM_LOAD_MULTICASTENS4_14ComposedLayoutINS4_7SwizzleILi3ELi4ELi3EEENS4_18smem_ptr_flag_bitsILi16EEENST_INS5_IJNSA_ILi8EEESH_EEENS5_IJSH_SC_EEEEEEEvNS4_8identityENS4_18SM100_TMA_2SM_LOADES1B_vS1C_EENS_8epilogue10collective18CollectiveEpilogueINS1F_23Sm100TmaWarpSpecializedILi4ELi2ELi32ELb1ELb0EEEJNS5_IJSG_SG_SH_EEENS5_IJNST_ISG_SC_EENST_INSA_ILi32EEESC_EEEEESJ_NS5_IJSC_llEEESJ_S1P_NS1F_6fusion15FusionCallbacksIS1J_NS1Q_17LinearCombinationISJ_fSJ_fLNS_15FloatRoundStyleE2EEES1K_S1O_JEEENS4_5SM1004TMEM4LOAD26SM100_TMEM_LOAD_16dp256b4xENS4_13SM90_TMA_LOADENS12_IS14_S16_NST_INS5_IJSH_S17_EEENS5_IJSC_SH_EEEEEEENS4_17SM75_U16x8_LDSM_TENS4_14SM90_TMA_STOREES24_NS4_17SM90_U16x8_STSM_TENS4_39AutoVectorizingCopyWithAssumedAlignmentILi128EEEEEEvvEEEEvNT_6ParamsE:
        /* <DEDUP_REMOVED lines=23> */
.L_x_1908:
[----:B------:R-:W1:Y:S01]  /*0170*/  LDCU UR4, c[0x0][0x880] ;  /* 0x00011000ff0477ac */ /* 0x000e620008000800 */
[----:B------:R-:W-:Y:S01]  /*0180*/  HFMA2 R85, -RZ, RZ, 0, 5.9604644775390625e-08 ;  /* 0x00000001ff557431 */ /* 0x000fe200000001ff */
[----:B-1----:R-:W-:-:S07]  /*0190*/  MOV R45, UR4 ;  /* 0x00000004002d7c02 */ /* 0x002fce0008000f00 */
.L_x_1907:
        /* <DEDUP_REMOVED lines=12> */
.L_x_1910:
[----:B------:R-:W2:Y:S02]  /*0260*/  LDCU UR4, c[0x0][0x8a0] ;  /* 0x00011400ff0477ac */ /* 0x000ea40008000800 */
[----:B--2---:R-:W-:Y:S02]  /*0270*/  MOV R42, UR4 ;  /* 0x00000004002a7c02 */ /* 0x004fe40008000f00 */
.L_x_1909:
        /* <DEDUP_REMOVED lines=13> */
.L_x_1912:
[----:B------:R-:W-:Y:S05]  /*0350*/  BSYNC.RECONVERGENT B0 ;  /* 0x0000000000007941 */ /* 0x000fea0003800200 */
.L_x_1911:
        /* <DEDUP_REMOVED lines=10> */
.L_x_1914:
[----:B------:R-:W-:Y:S05]  /*0400*/  BSYNC.RECONVERGENT B0 ;  /* 0x0000000000007941 */ /* 0x000fea0003800200 */
.L_x_1913:
        /* <DEDUP_REMOVED lines=17> */
.L_x_1915:
        /* <DEDUP_REMOVED lines=35> */
[----:B------:R3:W1:Y:S02]  /*0750*/  SYNCS.EXCH.64 URZ, [UR4+0x78], UR6 ;  /* 0x0000780604ff75b2 */ /* 0x0006640008000100 */
[----:B---3--:R-:W-:Y:S01]  /*0760*/  NOP ;  /* 0x0000000000007918 */ /* 0x008fe20000000000 */
.L_x_1916:
[----:B------:R-:W3:Y:S01]  /*0770*/  SHFL.IDX PT, R0, R86, RZ, 0x1f ;  /* 0x00001fff56007589 */ /* 0x000ee200000e0000 */
[----:B------:R-:W-:Y:S01]  /*0780*/  NOP ;  /* 0x0000000000007918 */ /* 0x000fe20000000000 */
[----:B---3--:R-:W-:-:S13]  /*0790*/  ISETP.NE.AND P0, PT, R0, 0x1, PT ;  /* 0x000000010000780c */ /* 0x008fda0003f05270 */
        /* <DEDUP_REMOVED lines=14> */
[----:B---3--:R3:W1:Y:S01]  /*0880*/  SYNCS.EXCH.64 URZ, [UR4+0x80], UR8 ;  /* 0x0000800804ff75b2 */ /* 0x0086620008000100 */
        /* <DEDUP_REMOVED lines=8> */
.L_x_1917:
[----:B------:R-:W2:Y:S01]  /*0910*/  SHFL.IDX PT, R0, R86, RZ, 0x1f ;  /* 0x00001fff56007589 */ /* 0x000ea200000e0000 */
[----:B------:R-:W-:Y:S01]  /*0920*/  NOP ;  /* 0x0000000000007918 */ /* 0x000fe20000000000 */
[----:B--2---:R-:W-:-:S13]  /*0930*/  ISETP.NE.AND P0, PT, R0, 0x3, PT ;  /* 0x000000030000780c */ /* 0x004fda0003f05270 */
[----:B------:R-:W-:Y:S05]  /*0940*/  @P0 BRA `(.L_x_1918) ;  /* 0x0000000000300947 */ /* 0x000fea0003800000 */
[----:B---3--:R-:W2:Y:S01]  /*0950*/  S2UR UR6, SR_CgaCtaId ;  /* 0x00000000000679c3 */ /* 0x008ea20000008800 */
        /* <DEDUP_REMOVED lines=8> */
[----:B--2---:R2:W3:Y:S01]  /*09e0*/  SYNCS.EXCH.64 URZ, [UR6+0xc0], UR4 ;  /* 0x0000c00406ff75b2 */ /* 0x0044e20008000100 */
[----:B------:R2:W1:Y:S01]  /*09f0*/  SYNCS.EXCH.64 URZ, [UR6+0xc8], UR4 ;  /* 0x0000c80406ff75b2 */ /* 0x0004620008000100 */
[----:B------:R-:W-:Y:S01]  /*0a00*/  NOP ;  /* 0x0000000000007918 */ /* 0x000fe20000000000 */
.L_x_1918:
[----:B------:R-:W4:Y:S01]  /*0a10*/  SHFL.IDX PT, R0, R86, RZ, 0x1f ;  /* 0x00001fff56007589 */ /* 0x000f2200000e0000 */
[----:B------:R-:W-:Y:S01]  /*0a20*/  NOP ;  /* 0x0000000000007918 */ /* 0x000fe20000000000 */
[----:B----4-:R-:W-:-:S13]  /*0a30*/  ISETP.NE.AND P0, PT, R0, 0x4, PT ;  /* 0x000000040000780c */ /* 0x010fda0003f05270 */
[----:B------:R-:W-:Y:S05]  /*0a40*/  @P0 BRA `(.L_x_1919) ;  /* 0x00000000004c0947 */ /* 0x000fea0003800000 */
[----:B--2---:R-:W2:Y:S01]  /*0a50*/  S2UR UR5, SR_CgaCtaId ;  /* 0x00000000000579c3 */ /* 0x004ea20000008800 */
[----:B---3--:R-:W-:Y:S01]  /*0a60*/  UMOV UR4, 0x3a0 ;  /* 0x000003a000047882 */ /* 0x008fe20000000000 */
[----:B------:R-:W-:Y:S01]  /*0a70*/  UMOV UR6, 0x400 ;  /* 0x0000040000067882 */ /* 0x000fe20000000000 */
[----:B------:R-:W-:Y:S01]  /*0a80*/  USEL UR4, UR4, 0x320, UP3 ;  /* 0x0000032004047887 */ /* 0x000fe20009800000 */
[----:B------:R-:W-:Y:S01]  /*0a90*/  UMOV UR8, 0x1 ;  /* 0x0000000100087882 */ /* 0x000fe20000000000 */
[----:B------:R-:W-:Y:S01]  /*0aa0*/  ELECT P0, URZ, PT ;  /* 0x0000000000ff782f */ /* 0x000fe20003800000 */
[----:B------:R-:W-:-:S04]  /*0ab0*/  UIADD3 UR8, UPT, UPT, -UR8, 0x100000, URZ ;  /* 0x0010000008087890 */ /* 0x000fc8000fffe1ff */
[----:B------:R-:W-:Y:S02]  /*0ac0*/  USHF.L.U32 UR9, UR8, 0xb, URZ ;  /* 0x0000000b08097899 */ /* 0x000fe400080006ff */
[----:B------:R-:W-:Y:S02]  /*0ad0*/  USHF.L.U32 UR8, UR8, 0x1, URZ ;  /* 0x0000000108087899 */ /* 0x000fe400080006ff */
[----:B--2---:R-:W-:Y:S02]  /*0ae0*/  ULEA UR6, UR5, UR6, 0x18 ;  /* 0x0000000605067291 */ /* 0x004fe4000f8ec0ff */
        /* <DEDUP_REMOVED lines=9> */
.L_x_1919:
[----:B------:R-:W4:Y:S01]  /*0b80*/  SHFL.IDX PT, R0, R86, RZ, 0x1f ;  /* 0x00001fff56007589 */ /* 0x000f2200000e0000 */
[----:B------:R-:W-:Y:S01]  /*0b90*/  NOP ;  /* 0x0000000000007918 */ /* 0x000fe20000000000 */
[----:B----4-:R-:W-:-:S13]  /*0ba0*/  ISETP.NE.AND P0, PT, R0, 0x5, PT ;  /* 0x000000050000780c */ /* 0x010fda0003f05270 */
[----:B------:R-:W-:Y:S05]  /*0bb0*/  @P0 BRA `(.L_x_1920) ;  /* 0x0000000000580947 */ /* 0x000fea0003800000 */
[----:B--2---:R-:W2:Y:S01]  /*0bc0*/  S2UR UR5, SR_CgaCtaId ;  /* 0x00000000000579c3 */ /* 0x004ea20000008800 */
        /* <DEDUP_REMOVED lines=21> */
.L_x_1920:
[----:B------:R-:W4:Y:S01]  /*0d20*/  SHFL.IDX PT, R0, R86, RZ, 0x1f ;  /* 0x00001fff56007589 */ /* 0x000f2200000e0000 */
[----:B------:R-:W-:Y:S01]  /*0d30*/  ISETP.NE.OR P1, PT, RZ, UR13, !P1 ;  /* 0x0000000dff007c0c */ /* 0x000fe2000cf25670 */
[----:B------:R-:W-:Y:S01]  /*0d40*/  NOP ;  /* 0x0000000000007918 */ /* 0x000fe20000000000 */
[----:B----4-:R-:W-:-:S13]  /*0d50*/  ISETP.NE.AND P0, PT, R0, 0x3, PT ;  /* 0x000000030000780c */ /* 0x010fda0003f05270 */
[----:B------:R-:W-:Y:S05]  /*0d60*/  @P0 BRA `(.L_x_1921) ;  /* 0x0000000000380947 */ /* 0x000fea0003800000 */
[----:B--2---:R-:W2:Y:S01]  /*0d70*/  S2UR UR5, SR_CgaCtaId ;  /* 0x00000000000579c3 */ /* 0x004ea20000008800 */
[----:B---3--:R-:W-:Y:S01]  /*0d80*/  UMOV UR4, 0x400 ;  /* 0x0000040000047882 */ /* 0x008fe20000000000 */
[----:B------:R-:W-:Y:S01]  /*0d90*/  UMOV UR6, 0x20 ;  /* 0x0000002000067882 */ /* 0x000fe20000000000 */
[----:B------:R-:W-:Y:S01]  /*0da0*/  ELECT P0, URZ, PT ;  /* 0x0000000000ff782f */ /* 0x000fe20003800000 */
[----:B------:R-:W-:-:S04]  /*0db0*/  UIADD3 UR6, UPT, UPT, -UR6, 0x100000, URZ ;  /* 0x0010000006067890 */ /* 0x000fc8000fffe1ff */
[----:B------:R-:W-:Y:S02]  /*0dc0*/  USHF.L.U32 UR7, UR6, 0xb, URZ ;  /* 0x0000000b06077899 */ /* 0x000fe400080006ff */
[----:B------:R-:W-:Y:S02]  /*0dd0*/  USHF.L.U32 UR6, UR6, 0x1, URZ ;  /* 0x0000000106067899 */ /* 0x000fe400080006ff */
[----:B--2---:R-:W-:Y:S01]  /*0de0*/  ULEA UR4, UR5, UR4, 0x18 ;  /* 0x0000000405047291 */ /* 0x004fe2000f8ec0ff */
[----:B------:R-:W2:Y:S11]  /*0df0*/  FENCE.VIEW.ASYNC.S ;  /* 0x00000000000073c6 */ /* 0x000eb60000000000 */
[----:B--2---:R4:W2:Y:S01]  /*0e00*/  SYNCS.EXCH.64 URZ, [UR4+0x130], UR6 ;  /* 0x0001300604ff75b2 */ /* 0x0048a20008000100 */
[----:B------:R4:W3:Y:S01]  /*0e10*/  SYNCS.EXCH.64 URZ, [UR4+0x140], UR6 ;  /* 0x0001400604ff75b2 */ /* 0x0008e20008000100 */
[----:B------:R4:W1:Y:S01]  /*0e20*/  SYNCS.EXCH.64 URZ, [UR4+0x138], UR6 ;  /* 0x0001380604ff75b2 */ /* 0x0008620008000100 */
[----:B------:R4:W1:Y:S02]  /*0e30*/  SYNCS.EXCH.64 URZ, [UR4+0x148], UR6 ;  /* 0x0001480604ff75b2 */ /* 0x0008640008000100 */
[----:B----4-:R-:W-:Y:S01]  /*0e40*/  NOP ;  /* 0x0000000000007918 */ /* 0x010fe20000000000 */
.L_x_1921:
[----:B---3--:R-:W3:Y:S01]  /*0e50*/  S2UR UR7, SR_CgaCtaId ;  /* 0x00000000000779c3 */ /* 0x008ee20000008800 */
[----:B------:R-:W-:Y:S01]  /*0e60*/  VOTEU.ALL UP0, P1 ;  /* 0x0000000000ff7886 */ /* 0x000fe20000800000 */
[----:B--2---:R-:W-:Y:S01]  /*0e70*/  UMOV UR4, 0x20 ;  /* 0x0000002000047882 */ /* 0x004fe20000000000 */
[----:B------:R-:W-:Y:S01]  /*0e80*/  NOP ;  /* 0x0000000000007918 */ /* 0x000fe20000000000 */
[----:B-1----:R-:W-:Y:S01]  /*0e90*/  LOP3.LUT R3, R97, 0x1f, RZ, 0xc0, !PT ;  /* 0x0000001f61037812 */ /* 0x002fe200078ec0ff */
[----:B------:R-:W-:Y:S01]  /*0ea0*/  UISETP.NE.AND UP4, UPT, UR13, URZ, UPT ;  /* 0x000000ff0d00728c */ /* 0x000fe2000bf85270 */
[----:B------:R-:W-:Y:S01]  /*0eb0*/  @!UP0 UMOV UR6, 0x400 ;  /* 0x0000040000068882 */ /* 0x000fe20000000000 */
[----:B------:R-:W-:-:S04]  /*0ec0*/  @!UP0 UIADD3 UR4, UPT, UPT, -UR4, 0x100000, URZ ;  /* 0x0010000004048890 */ /* 0x000fc8000fffe1ff */
[----:B------:R-:W-:Y:S02]  /*0ed0*/  @!UP0 USHF.L.U32 UR5, UR4, 0xb, URZ ;  /* 0x0000000b04058899 */ /* 0x000fe400080006ff */
[----:B------:R-:W-:Y:S02]  /*0ee0*/  @!UP0 USHF.L.U32 UR4, UR4, 0x1, URZ ;  /* 0x0000000104048899 */ /* 0x000fe400080006ff */
[----:B---3--:R-:W-:Y:S01]  /*0ef0*/  @!UP0 ULEA UR6, UR7, UR6, 0x18 ;  /* 0x0000000607068291 */ /* 0x008fe2000f8ec0ff */
        /* <DEDUP_REMOVED lines=8> */
.L_x_1922:
[----:B---3--:R-:W-:Y:S01]  /*0f80*/  NOP ;  /* 0x0000000000007918 */ /* 0x008fe20000000000 */
.L_x_1923:
        /* <DEDUP_REMOVED lines=65> */
.L_x_1924:
        /* <DEDUP_REMOVED lines=53> */
.L_x_1925:
        /* <DEDUP_REMOVED lines=22> */
.L_x_1926:
[----:B------:R-:W-:Y:S05]  /*1850*/  BRA.U !UP5, `(.L_x_1927) ;  /* 0x000000010d0c7547 */ /* 0x000fea000b800000 */
[----:B------:R-:W-:Y:S01]  /*1860*/  UCGABAR_WAIT ;  /* 0x0000000000007dc7 */ /* 0x000fe20008000000 */
[----:B------:R-:W-:Y:S01]  /*1870*/  CCTL.IVALL ;  /* 0x00000000ff00798f */ /* 0x000fe20002000000 */
[----:B------:R-:W-:Y:S05]  /*1880*/  BRA `(.L_x_1928) ;  /* 0x0000000000047947 */ /* 0x000fea0003800000 */
.L_x_1927:
[----:B------:R-:W-:Y:S06]  /*1890*/  BAR.SYNC.DEFER_BLOCKING 0x0 ;  /* 0x0000000000007b1d */ /* 0x000fec0000010000 */
.L_x_1928:
        /* <DEDUP_REMOVED lines=39> */
.L_x_1949:
[----:B-1----:R-:W1:Y:S02]  /*1b10*/  S2UR UR4, SR_CgaCtaId ;  /* 0x00000000000479c3 */ /* 0x002e640000008800 */
[----:B-1----:R-:W-:-:S09]  /*1b20*/  UISETP.NE.AND UP0, UPT, UR4, URZ, UPT ;  /* 0x000000ff0400728c */ /* 0x002fd2000bf05270 */
[----:B------:R-:W-:Y:S05]  /*1b30*/  BRA.U UP0, `(.L_x_1930) ;  /* 0x0000000100287547 */ /* 0x000fea000b800000 */
[----:B------:R-:W-:Y:S02]  /*1b40*/  LEA R0, R9, UR13, 0x3 ;  /* 0x0000000d09007c11 */ /* 0x000fe4000f8e18ff */
[----:B------:R-:W-:-:S04]  /*1b50*/  SHF.L.U32 R3, R8, 0x1f, RZ ;  /* 0x0000001f08037819 */ /* 0x000fc800000006ff */
[----:B------:R-:W1:Y:S02]  /*1b60*/  SYNCS.PHASECHK.TRANS64.TRYWAIT P0, [R0+URZ+0x140], R3 ;  /* 0x00014003000075a7 */ /* 0x000e6400080011ff */
[----:B-1----:R-:W-:Y:S05]  /*1b70*/  @!P0 BRA `(.L_x_1931) ;  /* 0x0000008800c08947 */ /* 0x002fea0003800000 */
.L_x_2064:
[----:B------:R2:W-:Y:S01]  /*1b80*/  SYNCS.ARRIVE.TRANS64.A1T0 RZ, [R0+URZ+0x130], RZ ;  /* 0x000130ff00ff79a7 */ /* 0x0005e200081000ff */
[----:B------:R-:W-:-:S05]  /*1b90*/  VIADD R9, R9, 0x1 ;  /* 0x0000000109097836 */ /* 0x000fca0000000000 */
[----:B------:R-:W-:-:S04]  /*1ba0*/  ISETP.NE.AND P0, PT, R9, 0x2, PT ;  /* 0x000000020900780c */ /* 0x000fc80003f05270 */
[----:B-1----:R-:W-:Y:S02]  /*1bb0*/  SEL R3, RZ, 0x1, P0 ;  /* 0x00000001ff037807 */ /* 0x002fe40000000000 */
[----:B------:R-:W-:Y:S02]  /*1bc0*/  SEL R9, R9, RZ, P0 ;  /* 0x000000ff09097207 */ /* 0x000fe40000000000 */
[----:B------:R-:W-:-:S07]  /*1bd0*/  LOP3.LUT R8, R8, R3, RZ, 0x3c, !PT ;  /* 0x0000000308087212 */ /* 0x000fce00078e3cff */
.L_x_1930:
        /* <DEDUP_REMOVED lines=14> */
.L_x_1938:
[----:B------:R-:W-:Y:S01]  /*1cc0*/  ULEA UR33, UR4, UR13, 0x3 ;  /* 0x0000000d04217291 */ /* 0x000fe2000f8e18ff */
[----:B------:R-:W-:Y:S01]  /*1cd0*/  @P3 MOV R2, 0xc000 ;  /* 0x0000c00000023802 */ /* 0x000fe20000000f00 */
[----:B--234-:R-:W-:Y:S10]  /*1ce0*/  @P0 BRA `(.L_x_1933) ;  /* 0x00000000000c0947 */ /* 0x01cff40003800000 */
[----:B------:R-:W-:-:S04]  /*1cf0*/  SHF.L.U32 R3, R12, 0x1f, RZ ;  /* 0x0000001f0c037819 */ /* 0x000fc800000006ff */
[----:B------:R-:W2:Y:S02]  /*1d00*/  SYNCS.PHASECHK.TRANS64.TRYWAIT P0, [UR33+0x40], R3 ;  /* 0x00004003ff0075a7 */ /* 0x000ea40008001121 */
[----:B--2---:R-:W-:Y:S05]  /*1d10*/  @!P0 BRA `(.L_x_1934) ;  /* 0x00000088006c8947 */ /* 0x004fea0003800000 */
.L_x_1933:
[----:B------:R2:W-:Y:S01]  /*1d20*/  @P3 SYNCS.ARRIVE.TRANS64 RZ, [UR33], R2 ;  /* 0x00000002ffff39a7 */ /* 0x0005e20008000021 */
[----:B------:R-:W-:Y:S02]  /*1d30*/  ULOP3.LUT UR5, UR21, 0x2, URZ, 0xfc, !UPT ;  /* 0x0000000215057892 */ /* 0x000fe4000f8efcff */
[----:B------:R-:W-:Y:S02]  /*1d40*/  UIADD3 UR16, UPT, UPT, UR16, 0x1, URZ ;  /* 0x0000000110107890 */ /* 0x000fe4000fffe0ff */
[----:B------:R-:W-:Y:S02]  /*1d50*/  UISETP.NE.AND UP0, UPT, UR5, 0x2, UPT ;  /* 0x000000020500788c */ /* 0x000fe4000bf05270 */
[----:B------:R-:W-:-:S07]  /*1d60*/  UISETP.NE.AND UP2, UPT, UR16, 0x1, UPT ;  /* 0x000000011000788c */ /* 0x000fce000bf45270 */
[----:B------:R-:W-:Y:S05]  /*1d70*/  BRA.U UP0, `(.L_x_1935) ;  /* 0x0000000100047547 */ /* 0x000fea000b800000 */
[----:B------:R-:W-:Y:S05]  /*1d80*/  BPT.TRAP 0x1 ;  /* 0x000000040000795c */ /* 0x000fea0000300000 */
.L_x_1935:
[----:B------:R-:W-:Y:S04]  /*1d90*/  BSSY.RECONVERGENT B0, `(.L_x_1936) ;  /* 0x0000003000007945 */ /* 0x000fe80003800200 */
[----:B------:R-:W-:Y:S05]  /*1da0*/  @!P2 BRA `(.L_x_1937) ;  /* 0x000000000004a947 */ /* 0x000fea0003800000 */
[----:B------:R-:W-:Y:S05]  /*1db0*/  BPT.TRAP 0x1 ;  /* 0x000000040000795c */ /* 0x000fea0000300000 */
.L_x_1937:
[----:B------:R-:W-:Y:S05]  /*1dc0*/  BSYNC.RECONVERGENT B0 ;  /* 0x0000000000007941 */ /* 0x000fea0003800200 */
.L_x_1936:
        /* <DEDUP_REMOVED lines=30> */
.L_x_1932:
        /* <DEDUP_REMOVED lines=8> */
.L_x_1945:
[----:B------:R-:W-:Y:S01]  /*2030*/  ULEA UR17, UR4, UR13, 0x3 ;  /* 0x0000000d04117291 */ /* 0x000fe2000f8e18ff */
[----:B--2---:R-:W-:Y:S01]  /*2040*/  @P3 MOV R2, 0xc000 ;  /* 0x0000c00000023802 */ /* 0x004fe20000000f00 */
[----:B--2-4-:R-:W-:Y:S10]  /*2050*/  @P0 BRA `(.L_x_1940) ;  /* 0x00000000000c0947 */ /* 0x014ff40003800000 */
[----:B------:R-:W-:-:S04]  /*2060*/  SHF.L.U32 R3, R12, 0x1f, RZ ;  /* 0x0000001f0c037819 */ /* 0x000fc800000006ff */
[----:B------:R-:W2:Y:S02]  /*2070*/  SYNCS.PHASECHK.TRANS64.TRYWAIT P0, [UR17+0x40], R3 ;  /* 0x00004003ff0075a7 */ /* 0x000ea40008001111 */
[----:B--2---:R-:W-:Y:S05]  /*2080*/  @!P0 BRA `(.L_x_1941) ;  /* 0x0000008400a88947 */ /* 0x004fea0003800000 */
.L_x_1940:
[----:B------:R2:W-:Y:S01]  /*2090*/  @P3 SYNCS.ARRIVE.TRANS64 RZ, [UR17], R2 ;  /* 0x00000002ffff39a7 */ /* 0x0005e20008000011 */
[----:B------:R-:W-:-:S04]  /*20a0*/  ULOP3.LUT UR5, UR21, 0x2, URZ, 0xfc, !UPT ;  /* 0x0000000215057892 */ /* 0x000fc8000f8efcff */
[----:B------:R-:W-:-:S09]  /*20b0*/  UISETP.NE.AND UP0, UPT, UR5, 0x2, UPT ;  /* 0x000000020500788c */ /* 0x000fd2000bf05270 */
[----:B------:R-:W-:Y:S05]  /*20c0*/  BRA.U UP0, `(.L_x_1942) ;  /* 0x0000000100047547 */ /* 0x000fea000b800000 */
[----:B------:R-:W-:Y:S05]  /*20d0*/  BPT.TRAP 0x1 ;  /* 0x000000040000795c */ /* 0x000fea0000300000 */
.L_x_1942:
[----:B------:R-:W-:Y:S04]  /*20e0*/  BSSY.RECONVERGENT B0, `(.L_x_1943) ;  /* 0x0000003000007945 */ /* 0x000fe80003800200 */
[----:B------:R-:W-:Y:S05]  /*20f0*/  @!P2 BRA `(.L_x_1944) ;  /* 0x000000000004a947 */ /* 0x000fea0003800000 */
[----:B------:R-:W-:Y:S05]  /*2100*/  BPT.TRAP 0x1 ;  /* 0x000000040000795c */ /* 0x000fea0000300000 */
.L_x_1944:
[----:B------:R-:W-:Y:S05]  /*2110*/  BSYNC.RECONVERGENT B0 ;  /* 0x0000000000007941 */ /* 0x000fea0003800200 */
.L_x_1943:
        /* <DEDUP_REMOVED lines=31> */
.L_x_1939:
[C---:B------:R-:W-:Y:S01]  /*2310*/  LEA R3, R11.reuse, UR13, 0x3 ;  /* 0x0000000d0b037c11 */ /* 0x040fe2000f8e18ff */
[----:B------:R-:W-:Y:S01]  /*2320*/  NOP ;  /* 0x0000000000007918 */ /* 0x000fe20000000000 */
[----:B-1----:R-:W-:Y:S02]  /*2330*/  SHF.L.U32 R0, R10, 0x1f, RZ ;  /* 0x0000001f0a007819 */ /* 0x002fe400000006ff */
[----:B------:R-:W-:Y:S02]  /*2340*/  LEA R5, R11, UR13, 0x4 ;  /* 0x0000000d0b057c11 */ /* 0x000fe4000f8e20ff */
[----:B--2-4-:R-:W1:Y:S02]  /*2350*/  SYNCS.PHASECHK.TRANS64.TRYWAIT P0, [R3+URZ+0xd0], R0 ;  /* 0x0000d000030075a7 */ /* 0x014e6400080011ff */
[----:B-1----:R-:W-:Y:S05]  /*2360*/  @!P0 BRA `(.L_x_1946) ;  /* 0x0000008400088947 */ /* 0x002fea0003800000 */
.L_x_2067:
        /* <DEDUP_REMOVED lines=77> */
.L_x_1947:
        /* <DEDUP_REMOVED lines=20> */
.L_x_1948:
        /* <DEDUP_REMOVED lines=16> */
.L_x_2069:
        /* <DEDUP_REMOVED lines=9> */
.L_x_2071:
        /* <DEDUP_REMOVED lines=9> */
.L_x_2073:
        /* <DEDUP_REMOVED lines=9> */
.L_x_2075:
        /* <DEDUP_REMOVED lines=9> */
.L_x_2077:
        /* <DEDUP_REMOVED lines=9> */
.L_x_2079:
        /* <DEDUP_REMOVED lines=9> */
.L_x_2081:
        /* <DEDUP_REMOVED lines=8> */
.L_x_1957:
[----:B-1----:R1:W2:Y:S02]  /*2e60*/  SYNCS.PHASECHK.TRANS64.TRYWAIT P0, [R0+URZ], R3 ;  /* 0x00000003000075a7 */ /* 0x0022a400080011ff */
[----:B--2---:R-:W-:Y:S05]  /*2e70*/  @!P0 NANOSLEEP.SYNCS 0x989680 ;  /* 0x009896800000895d */ /* 0x004fea0003900000 */
[----:B------:R-:W2:Y:S02]  /*2e80*/  @!P0 SYNCS.PHASECHK.TRANS64 P0, [R0+URZ], R3 ;  /* 0x00000003000085a7 */ /* 0x000ea400080010ff */
[----:B--2---:R-:W-:Y:S05]  /*2e90*/  @P0 EXIT ;  /* 0x000000000000094d */ /* 0x004fea0003800000 */
[----:B------:R-:W-:Y:S05]  /*2ea0*/  BRA `(.L_x_1957) ;  /* 0xfffffffc00ec7947 */ /* 0x000fea000383ffff */
.L_x_1929:
        /* <DEDUP_REMOVED lines=12> */
.L_x_1962:
[----:B------:R-:W-:Y:S02]  /*2f70*/  LEA R0, R8, UR6, 0x3 ;  /* 0x0000000608007c11 */ /* 0x000fe4000f8e18ff */
[----:B------:R-:W-:-:S03]  /*2f80*/  SHF.L.U32 R5, R9, 0x1f, RZ ;  /* 0x0000001f09057819 */ /* 0x000fc600000006ff */
[----:B------:R-:W-:Y:S01]  /*2f90*/  VIADD R4, R0, 0x140 ;  /* 0x0000014000047836 */ /* 0x000fe20000000000 */
[----:B------:R-:W1:Y:S02]  /*2fa0*/  SYNCS.PHASECHK.TRANS64.TRYWAIT P0, [R0+URZ+0x130], R5 ;  /* 0x00013005000075a7 */ /* 0x000e6400080011ff */
[----:B-1----:R-:W-:Y:S05]  /*2fb0*/  @!P0 BRA `(.L_x_1959) ;  /* 0x0000007800b08947 */ /* 0x002fea0003800000 */
.L_x_2082:
        /* <DEDUP_REMOVED lines=10> */
.L_x_2084:
        /* <DEDUP_REMOVED lines=17> */
.L_x_2085:
        /* <DEDUP_REMOVED lines=27> */
.L_x_1963:
        /* <DEDUP_REMOVED lines=11> */
.L_x_1965:
[----:B-1----:R1:W2:Y:S02]  /*33d0*/  SYNCS.PHASECHK.TRANS64.TRYWAIT P0, [R0+URZ+0xe0], R3 ;  /* 0x0000e003000075a7 */ /* 0x0022a400080011ff */
[----:B--2---:R-:W-:Y:S05]  /*33e0*/  @!P0 NANOSLEEP.SYNCS 0x989680 ;  /* 0x009896800000895d */ /* 0x004fea0003900000 */
[----:B------:R-:W2:Y:S02]  /*33f0*/  @!P0 SYNCS.PHASECHK.TRANS64 P0, [R0+URZ+0xe0], R3 ;  /* 0x0000e003000085a7 */ /* 0x000ea400080010ff */
[----:B--2---:R-:W-:Y:S05]  /*3400*/  @P0 EXIT ;  /* 0x000000000000094d */ /* 0x004fea0003800000 */
[----:B------:R-:W-:Y:S05]  /*3410*/  BRA `(.L_x_1965) ;  /* 0xfffffffc00ec7947 */ /* 0x000fea000383ffff */
.L_x_1958:
        /* <DEDUP_REMOVED lines=21> */
.L_x_1971:
[----:B------:R-:W-:Y:S05]  /*3570*/  NANOSLEEP 0x64 ;  /* 0x000000640000795d */ /* 0x000fea0003800000 */
[----:B------:R-:W-:-:S05]  /*3580*/  UMOV UR4, 0x10 ;  /* 0x0000001000047882 */ /* 0x000fca0000000000 */
[----:B------:R-:W-:Y:S04]  /*3590*/  DEPBAR.LE SB1, 0x36 ;  /* 0x00009d800000791a */ /* 0x000fe80000000000 */
[----:B------:R-:W1:Y:S02]  /*35a0*/  UTCATOMSWS.2CTA.FIND_AND_SET.ALIGN UP0, UR4, UR4 ;  /* 0x00000004000475e3 */ /* 0x000e640008200800 */
[----:B-1----:R-:W-:Y:S01]  /*35b0*/  MOV R10, UR4 ;  /* 0x00000004000a7c02 */ /* 0x002fe20008000f00 */
[----:B------:R-:W-:Y:S05]  /*35c0*/  BRA.U !UP0, `(.L_x_1971) ;  /* 0xfffffffd08e87547 */ /* 0x000fea000b83ffff */
.L_x_1970:
        /* <DEDUP_REMOVED lines=9> */
.L_x_1972:
        /* <DEDUP_REMOVED lines=15> */
.L_x_1969:
[----:B------:R-:W-:Y:S05]  /*3750*/  BSYNC B0 ;  /* 0x0000000000007941 */ /* 0x000fea0003800000 */
.L_x_1968:
[----:B------:R-:W-:Y:S05]  /*3760*/  BRA.U UP1, `(.L_x_1974) ;  /* 0x00000001016c7547 */ /* 0x000fea000b800000 */
[----:B------:R-:W-:-:S03]  /*3770*/  UMOV UR4, 0xffffffff ;  /* 0xffffffff00047882 */ /* 0x000fc60000000000 */
[----:B------:R-:W-:Y:S05]  /*3780*/  BRA.DIV UR4, `(.L_x_1975) ;  /* 0x00000076042c7947 */ /* 0x000fea000b800000 */
[----:B------:R-:W-:-:S13]  /*3790*/  ELECT P0, URZ, PT ;  /* 0x0000000000ff782f */ /* 0x000fda0003800000 */
.L_x_2089:
[----:B------:R-:W-:Y:S05]  /*37a0*/  @!P0 BRA `(.L_x_1974) ;  /* 0x00000000005c8947 */ /* 0x000fea0003800000 */
[----:B-1----:R-:W1:Y:S02]  /*37b0*/  LDS R4, [UR5+0x10] ;  /* 0x00001005ff047984 */ /* 0x002e640008000800 */
[----:B-1----:R-:W-:-:S04]  /*37c0*/  SHF.L.U32 R4, R4, 0x1f, RZ ;  /* 0x0000001f04047819 */ /* 0x002fc800000006ff */
[----:B------:R-:W1:Y:S02]  /*37d0*/  SYNCS.PHASECHK.TRANS64.TRYWAIT P0, [UR5+0x8], R4 ;  /* 0x00000804ff0075a7 */ /* 0x000e640008001105 */
[----:B-1----:R-:W-:Y:S05]  /*37e0*/  @P0 BRA `(.L_x_1976) ;  /* 0x0000000000080947 */ /* 0x002fea0003800000 */
[----:B------:R-:W1:Y:S02]  /*37f0*/  SYNCS.PHASECHK.TRANS64.TRYWAIT P0, [UR5+0x8], R4 ;  /* 0x00000804ff0075a7 */ /* 0x000e640008001105 */
[----:B-1----:R-:W-:Y:S05]  /*3800*/  @!P0 BRA `(.L_x_1977) ;  /* 0x0000007400308947 */ /* 0x002fea0003800000 */
.L_x_1976:
        /* <DEDUP_REMOVED lines=13> */
.L_x_1967:
[----:B------:R-:W-:Y:S02]  /*38e0*/  MOV R3, 0xffffffff ;  /* 0xffffffff00037802 */ /* 0x000fe40000000f00 */
[----:B------:R-:W-:-:S03]  /*38f0*/  MOV R4, 0x3920 ;  /* 0x0000392000047802 */ /* 0x000fc60000000f00 */
[----:B------:R1:W-:Y:S04]  /*3900*/  STS [UR6+0x180], R3 ;  /* 0x00018003ff007988 */ /* 0x0003e80008000806 */
[----:B-1---5:R-:W-:Y:S05]  /*3910*/  CALL.REL.NOINC `($__internal_22_$__cuda_sm10x_tcgen05_guardrail_trap_phase_invalid_during_alloc) ;  /* 0x0000007c00047944 */ /* 0x022fea0003c00000 */
.L_x_1974:
        /* <DEDUP_REMOVED lines=42> */
.L_x_1985:
[C---:B------:R-:W-:Y:S02]  /*3bc0*/  LEA R0, R8.reuse, UR26, 0x3 ;  /* 0x0000001a08007c11 */ /* 0x040fe4000f8e18ff */
[----:B------:R-:W-:Y:S02]  /*3bd0*/  SHF.L.U32 R5, R3, 0x1f, RZ ;  /* 0x0000001f03057819 */ /* 0x000fe400000006ff */
[----:B------:R-:W-:Y:S02]  /*3be0*/  LEA R4, R8, UR26, 0x4 ;  /* 0x0000001a08047c11 */ /* 0x000fe4000f8e20ff */
[----:B------:R-:W1:Y:S02]  /*3bf0*/  SYNCS.PHASECHK.TRANS64.TRYWAIT P0, [R0+URZ+0xd0], R5 ;  /* 0x0000d005000075a7 */ /* 0x000e6400080011ff */
[----:B-1-3--:R-:W-:Y:S05]  /*3c00*/  @!P0 BRA `(.L_x_1978) ;  /* 0x0000007000488947 */ /* 0x00afea0003800000 */
.L_x_2090:
        /* <DEDUP_REMOVED lines=25> */
.L_x_2092:
[----:B------:R-:W-:Y:S01]  /*3da0*/  UMOV UR27, UR22 ;  /* 0x00000016001b7c82 */ /* 0x000fe20008000000 */
[----:B------:R-:W-:Y:S05]  /*3db0*/  BRA.U !UP0, `(.L_x_1981) ;  /* 0x0000000108c07547 */ /* 0x000fea000b800000 */
[----:B------:R-:W-:Y:S02]  /*3dc0*/  UIADD3 UR27, UPT, UPT, UR43, UR22, URZ ;  /* 0x000000162b1b7290 */ /* 0x000fe4000fffe0ff */
[----:B------:R-:W-:Y:S01]  /*3dd0*/  UPLOP3.LUT UP2, UPT, UPT, UPT, UPT, 0x40, 0x4 ;  /* 0x000000000004789c */ /* 0x000fe20003f4e870 */
[----:B------:R-:W-:Y:S01]  /*3de0*/  UMOV UR24, UR33 ;  /* 0x0000002100187c82 */ /* 0x000fe20008000000 */
[----:B------:R-:W-:-:S09]  /*3df0*/  UMOV UR10, UR23 ;  /* 0x00000017000a7c82 */ /* 0x000fd20008000000 */
.L_x_1984:
[----:B--2---:R-:W-:Y:S01]  /*3e00*/  ULEA UR5, UR10, UR26, 0x3 ;  /* 0x0000001a0a057291 */ /* 0x004fe2000f8e18ff */
[----:B---3--:R-:W-:Y:S11]  /*3e10*/  @P2 BRA `(.L_x_1982) ;  /* 0x00000000000c2947 */ /* 0x008ff60003800000 */
[----:B-1----:R-:W-:Y:S04]  /*3e20*/  SHF.L.U32 R5, R2, 0x1f, RZ ;  /* 0x0000001f02057819 */ /* 0x002fe800000006ff */
[----:B------:R-:W1:Y:S02]  /*3e30*/  SYNCS.PHASECHK.TRANS64.TRYWAIT P0, [UR5], R5 ;  /* 0x00000005ff0075a7 */ /* 0x000e640008001105 */
[----:B-1----:R-:W-:Y:S05]  /*3e40*/  @!P0 BRA `(.L_x_1983) ;  /* 0x0000006c00e48947 */ /* 0x002fea0003800000 */
.L_x_1982:
        /* <DEDUP_REMOVED lines=39> */
.L_x_1981:
[----:B--2---:R-:W-:Y:S01]  /*40c0*/  UIADD3 UR4, UPT, UPT, UR31, 0xf0, URZ ;  /* 0x000000f01f047890 */ /* 0x004fe2000fffe0ff */
[----:B------:R-:W-:-:S08]  /*40d0*/  UMOV UR22, UR27 ;  /* 0x0000001b00167c82 */ /* 0x000fd00008000000 */
[----:B------:R2:W-:Y:S01]  /*40e0*/  UTCBAR.2CTA.MULTICAST [UR4], URZ, UR42 ;  /* 0x000000ff040073e9 */ /* 0x0005e2000820082a */
[----:B------:R-:W-:Y:S02]  /*40f0*/  NOP ;  /* 0x0000000000007918 */ /* 0x000fe40000000000 */
.L_x_1979:
        /* <DEDUP_REMOVED lines=24> */
.L_x_2095:
        /* <DEDUP_REMOVED lines=9> */
.L_x_2097:
        /* <DEDUP_REMOVED lines=9> */
.L_x_2099:
        /* <DEDUP_REMOVED lines=12> */
.L_x_1991:
[----:B--2---:R2:W4:Y:S02]  /*4460*/  SYNCS.PHASECHK.TRANS64.TRYWAIT P0, [R0+URZ], R3 ;  /* 0x00000003000075a7 */ /* 0x00452400080011ff */
[----:B----4-:R-:W-:Y:S05]  /*4470*/  @!P0 NANOSLEEP.SYNCS 0x989680 ;  /* 0x009896800000895d */ /* 0x010fea0003900000 */
[----:B------:R-:W4:Y:S02]  /*4480*/  @!P0 SYNCS.PHASECHK.TRANS64 P0, [R0+URZ], R3 ;  /* 0x00000003000085a7 */ /* 0x000f2400080010ff */
[----:B----4-:R-:W-:Y:S05]  /*4490*/  @!P0 BRA `(.L_x_1991) ;  /* 0xfffffffc00f08947 */ /* 0x010fea000383ffff */
[----:B------:R-:W-:Y:S05]  /*44a0*/  BRA `(.L_x_1990) ;  /* 0x00000000000c7947 */ /* 0x000fea0003800000 */
.L_x_1986:
[----:B------:R-:W-:-:S04]  /*44b0*/  UIADD3 UR4, UPT, UPT, UR26, 0x150, URZ ;  /* 0x000001501a047890 */ /* 0x000fc8000fffe0ff */
[----:B------:R-:W-:-:S09]  /*44c0*/  UPRMT UR4, UR46, 0x654, UR4 ;  /* 0x000006542e047896 */ /* 0x000fd20008000004 */
[----:B------:R-:W-:Y:S03]  /*44d0*/  SYNCS.ARRIVE.TRANS64.RED.A1T0 RZ, [UR4], RZ ;  /* 0x000000ffffff79a7 */ /* 0x000fe60008100404 */
.L_x_1990:
[----:B-12---:R-:W-:Y:S01]  /*44e0*/  SHF.L.U32 R3, RZ, 0x1f, RZ ;  /* 0x0000001fff037819 */ /* 0x006fe200000006ff */
[----:B------:R-:W-:Y:S01]  /*44f0*/  UIADD3 UR4, UPT, UPT, UR26, 0x150, URZ ;  /* 0x000001501a047890 */ /* 0x000fe2000fffe0ff */
[----:B------:R-:W-:Y:S02]  /*4500*/  PLOP3.LUT P0, PT, PT, PT, UP1, 0x80, 0x8 ;  /* 0x000000000008781c */ /* 0x000fe40003f0f018 */
[----:B------:R-:W1:Y:S02]  /*4510*/  SYNCS.PHASECHK.TRANS64.TRYWAIT P1, [UR26+0x150], R3 ;  /* 0x00015003ff0075a7 */ /* 0x000e64000802111a */
[----:B-1----:R-:W-:Y:S09]  /*4520*/  @!P1 BRA `(.L_x_1992) ;  /* 0x00000068008c9947 */ /* 0x002ff20003800000 */
.L_x_2101:
        /* <DEDUP_REMOVED lines=32> */
.L_x_1994:
[----:B------:R-:W-:Y:S02]  /*4730*/  MOV R2, 0x4750 ;  /* 0x0000475000027802 */ /* 0x000fe40000000f00 */
[----:B---3-5:R-:W-:Y:S05]  /*4740*/  CALL.REL.NOINC `($__internal_21_$__cuda_sm10x_tcgen05_guardrail_trap_col_being_dealloced_not_returned_by_alloc) ;  /* 0x0000006c006c7944 */ /* 0x028fea0003c00000 */
[----:B------:R-:W-:Y:S05]  /*4750*/  BRA `(.L_x_1995) ;  /* 0x0000000000087947 */ /* 0x000fea0003800000 */
.L_x_1993:
[----:B------:R-:W-:Y:S02]  /*4760*/  MOV R2, 0x4780 ;  /* 0x0000478000027802 */ /* 0x000fe40000000f00 */
[----:B---3-5:R-:W-:Y:S05]  /*4770*/  CALL.REL.NOINC `($__internal_23_$__cuda_sm10x_tcgen05_guardrail_trap_unallocated_columns_being_dealloced) ;  /* 0x0000006c00787944 */ /* 0x028fea0003c00000 */
.L_x_1995:
[----:B------:R-:W-:Y:S01]  /*4780*/  NOP ;  /* 0x0000000000007918 */ /* 0x000fe20000000000 */
[----:B----4-:R-:W-:Y:S05]  /*4790*/  EXIT ;  /* 0x000000000000794d */ /* 0x010fea0003800000 */
.L_x_1966:
        /* <DEDUP_REMOVED lines=39> */
.L_x_2007:
[C---:B------:R-:W-:Y:S02]  /*4a10*/  LEA R12, R14.reuse, UR21, 0x3 ;  /* 0x000000150e0c7c11 */ /* 0x040fe4000f8e18ff */
[----:B------:R-:W-:Y:S02]  /*4a20*/  SHF.L.U32 R9, R13, 0x1f, RZ ;  /* 0x0000001f0d097819 */ /* 0x000fe400000006ff */
[----:B------:R-:W-:Y:S02]  /*4a30*/  LEA R10, R14, UR21, 0x4 ;  /* 0x000000150e0a7c11 */ /* 0x000fe4000f8e20ff */
[----:B------:R-:W2:Y:S02]  /*4a40*/  SYNCS.PHASECHK.TRANS64.TRYWAIT P0, [R12+URZ+0xd0], R9 ;  /* 0x0000d0090c0075a7 */ /* 0x000ea400080011ff */
[----:B--23--:R-:W-:Y:S05]  /*4a50*/  @!P0 BRA `(.L_x_1997) ;  /* 0x0000006400588947 */ /* 0x00cfea0003800000 */
.L_x_2102:
        /* <DEDUP_REMOVED lines=67> */
.L_x_1998:
        /* <DEDUP_REMOVED lines=29> */
.L_x_1999:
        /* <DEDUP_REMOVED lines=13> */
.L_x_2001:
        /* <DEDUP_REMOVED lines=9> */
.L_x_2002:
[----:B------:R-:W3:Y:S01]  /*51c0*/  SYNCS.PHASECHK.TRANS64.TRYWAIT P2, [UR21+0xa0], R9 ;  /* 0x0000a009ff0075a7 */ /* 0x000ee20008041115 */
[----:B------:R-:W-:Y:S04]  /*51d0*/  ELECT P0, URZ, PT ;  /* 0x0000000000ff782f */ /* 0x000fe80003800000 */
[----:B------:R-:W-:Y:S11]  /*51e0*/  PLOP3.LUT P1, PT, P1, P0, PT, 0xf2, 0x2f ;  /* 0x00000000002f781c */ /* 0x000ff60000f21e72 */
[----:B------:R-:W-:Y:S02]  /*51f0*/  @!UPT UIADD3 URZ, UPT, UPT, URZ, URZ, URZ ;  /* 0x000000fffffff290 */ /* 0x000fe4000fffe0ff */
[----:B------:R-:W-:Y:S05]  /*5200*/  @!P1 IADD3 R8, P0, PT, R16, 0x580, RZ ;  /* 0x0000058010089810 */ /* 0x000fea0007f1e0ff */
[----:B------:R-:W-:Y:S01]  /*5210*/  @!P1 IMAD.X R6, RZ, RZ, R17, P0 ;  /* 0x000000ffff069224 */ /* 0x000fe200000e0611 */
[----:B---3--:R-:W-:Y:S07]  /*5220*/  @!P2 BRA `(.L_x_2003) ;  /* 0x0000005c0090a947 */ /* 0x008fee0003800000 */
.L_x_2105:
        /* <DEDUP_REMOVED lines=28> */
.L_x_2107:
        /* <DEDUP_REMOVED lines=29> */
.L_x_2109:
        /* <DEDUP_REMOVED lines=29> */
.L_x_2111:
        /* <DEDUP_REMOVED lines=42> */
.L_x_2113:
[----:B------:R-:W4:Y:S02]  /*5a30*/  SYNCS.PHASECHK.TRANS64.TRYWAIT P0, [UR21+0xa8], R3 ;  /* 0x0000a803ff0075a7 */ /* 0x000f240008001115 */
[----:B----4-:R-:W-:Y:S05]  /*5a40*/  @!P0 BRA `(.L_x_2009) ;  /* 0x0000005800008947 */ /* 0x010fea0003800000 */
.L_x_2115:
[----:B------:R-:W4:Y:S02]  /*5a50*/  SYNCS.PHASECHK.TRANS64.TRYWAIT P0, [UR21+0xb0], R3 ;  /* 0x0000b003ff0075a7 */ /* 0x000f240008001115 */
[----:B----4-:R-:W-:Y:S05]  /*5a60*/  @!P0 BRA `(.L_x_2010) ;  /* 0x0000005800108947 */ /* 0x010fea0003800000 */
.L_x_2117:
[----:B--2---:R-:W-:-:S07]  /*5a70*/  MOV R0, UR21 ;  /* 0x0000001500007c02 */ /* 0x004fce0008000f00 */
.L_x_2011:
[----:B--2---:R-:W-:-:S04]  /*5a80*/  SHF.L.U32 R3, R15, 0x1f, RZ ;  /* 0x0000001f0f037819 */ /* 0x004fc800000006ff */
[----:B------:R2:W4:Y:S03]  /*5a90*/  SYNCS.PHASECHK.TRANS64.TRYWAIT P0, [R0+URZ+0xb8], R3 ;  /* 0x0000b803000075a7 */ /* 0x00052600080011ff */
[----:B----4-:R-:W-:Y:S05]  /*5aa0*/  @!P0 NANOSLEEP.SYNCS 0x989680 ;  /* 0x009896800000895d */ /* 0x010fea0003900000 */
[----:B------:R-:W4:Y:S02]  /*5ab0*/  @!P0 SYNCS.PHASECHK.TRANS64 P0, [R0+URZ+0xb8], R3 ;  /* 0x0000b803000085a7 */ /* 0x000f2400080010ff */
[----:B-1-34-:R-:W-:Y:S05]  /*5ac0*/  @P0 EXIT ;  /* 0x000000000000094d */ /* 0x01afea0003800000 */
[----:B------:R-:W-:Y:S05]  /*5ad0*/  BRA `(.L_x_2011) ;  /* 0xfffffffc00e87947 */ /* 0x000fea000383ffff */
.L_x_1996:
        /* <DEDUP_REMOVED lines=40> */
.L_x_2059:
[----:B------:R-:W-:Y:S02]  /*5d60*/  LEA R3, R92, UR43, 0x3 ;  /* 0x0000002b5c037c11 */ /* 0x000fe4000f8e18ff */
[----:B------:R-:W-:Y:S02]  /*5d70*/  SHF.L.U32 R0, R94, 0x1f, RZ ;  /* 0x0000001f5e007819 */ /* 0x000fe400000006ff */
[----:B------:R-:W-:Y:S02]  /*5d80*/  LEA R5, R92, UR43, 0x4 ;  /* 0x0000002b5c057c11 */ /* 0x000fe4000f8e20ff */
[----:B-1----:R-:W1:Y:S02]  /*5d90*/  SYNCS.PHASECHK.TRANS64.TRYWAIT P0, [R3+URZ+0xd0], R0 ;  /* 0x0000d000030075a7 */ /* 0x002e6400080011ff */
[----:B-1----:R-:W-:Y:S05]  /*5da0*/  @!P0 BRA `(.L_x_2012) ;  /* 0x0000005400588947 */ /* 0x002fea0003800000 */
.L_x_2118:
        /* <DEDUP_REMOVED lines=78> */
.L_x_2013:
        /* <DEDUP_REMOVED lines=40> */
.L_x_2016:
        /* <DEDUP_REMOVED lines=15> */
.L_x_2015:
[----:B------:R-:W-:Y:S05]  /*6600*/  BSYNC.RECONVERGENT B6 ;  /* 0x0000000000067941 */ /* 0x000fea0003800200 */
.L_x_2014:
        /* <DEDUP_REMOVED lines=29> */
.L_x_2017:
        /* <DEDUP_REMOVED lines=10> */
.L_x_2018:
        /* <DEDUP_REMOVED lines=52> */
.L_x_2022:
[----:B------:R-:W-:Y:S05]  /*6bc0*/  BSYNC B0 ;  /* 0x0000000000007941 */ /* 0x000fea0003800000 */
.L_x_2021:
        /* <DEDUP_REMOVED lines=8> */
.L_x_2020:
[----:B------:R-:W-:Y:S05]  /*6c50*/  BSYNC B1 ;  /* 0x0000000000017941 */ /* 0x000fea0003800000 */
.L_x_2019:
[----:B-1----:R-:W-:Y:S04]  /*6c60*/  SHF.R.U32.HI R5, RZ, 0x15, R43 ;  /* 0x00000015ff057819 */ /* 0x002fe8000001162b */
[----:B------:R-:W-:Y:S01]  /*6c70*/  LOP3.LUT P1, RZ, R5, 0x3, R86, 0x48, !PT ;  /* 0x0000000305ff7812 */ /* 0x000fe20007824856 */
[----:B------:R-:W-:Y:S01]  /*6c80*/  @!UPT UIADD3 URZ, UPT, UPT, URZ, URZ, URZ ;  /* 0x000000fffffff290 */ /* 0x000fe2000fffe0ff */
[----:B----4-:R-:W-:Y:S11]  /*6c90*/  @P0 BRA `(.L_x_2024) ;  /* 0x0000000000080947 */ /* 0x010ff60003800000 */
[----:B------:R-:W1:Y:S02]  /*6ca0*/  SYNCS.PHASECHK.TRANS64.TRYWAIT P0, [R100+URZ+0xf0], R3 ;  /* 0x0000f003640075a7 */ /* 0x000e6400080011ff */
[----:B-1----:R-:W-:Y:S05]  /*6cb0*/  @!P0 BRA `(.L_x_2025) ;  /* 0x0000004400c08947 */ /* 0x002fea0003800000 */
.L_x_2024:
        /* <DEDUP_REMOVED lines=17> */
.L_x_2026:
        /* <DEDUP_REMOVED lines=23> */
.L_x_2027:
        /* <DEDUP_REMOVED lines=146> */
.L_x_2029:
[----:B------:R-:W-:Y:S05]  /*7860*/  BSYNC.RECONVERGENT B0 ;  /* 0x0000000000007941 */ /* 0x000fea0003800200 */
.L_x_2028:
        /* <DEDUP_REMOVED lines=15> */
.L_x_2030:
        /* <DEDUP_REMOVED lines=14> */
.L_x_2034:
[----:B------:R-:W-:Y:S05]  /*7a40*/  BSYNC B0 ;  /* 0x0000000000007941 */ /* 0x000fea0003800000 */
.L_x_2033:
[----:B------:R-:W-:Y:S02]  /*7a50*/  ISETP.NE.AND P0, PT, R66, RZ, PT ;  /* 0x000000ff4200720c */ /* 0x000fe40003f05270 */
[----:B------:R-:W-:Y:S11]  /*7a60*/  IADD3 R51, PT, PT, R51, 0x1, RZ ;  /* 0x0000000133337810 */ /* 0x000ff60007ffe0ff */
[----:B------:R-:W-:Y:S05]  /*7a70*/  @P0 WARPSYNC.ALL ;  /* 0x0000000000000948 */ /* 0x000fea0003800000 */
[----:B------:R3:W4:Y:S04]  /*7a80*/  @P0 LDSM.16.MT88.4 R52, [R2+UR43+0x400] ;  /* 0x0004002b0234083b */ /* 0x0007280008004200 */
[----:B------:R3:W1:Y:S04]  /*7a90*/  @P0 LDSM.16.MT88.4 R60, [R2+UR43+0xc00] ;  /* 0x000c002b023c083b */ /* 0x0006680008004200 */
[----:B------:R3:W1:Y:S04]  /*7aa0*/  @P0 LDSM.16.MT88.4 R68, [R0+0x400] ;  /* 0x000400000044083b */ /* 0x0006680000004200 */
[----:B------:R3:W1:Y:S02]  /*7ab0*/  @P0 LDSM.16.MT88.4 R76, [R0+0xc00] ;  /* 0x000c0000004c083b */ /* 0x0006640000004200 */
.L_x_2032:
[----:B------:R-:W-:Y:S05]  /*7ac0*/  BSYNC B1 ;  /* 0x0000000000017941 */ /* 0x000fea0003800000 */
.L_x_2031:
        /* <DEDUP_REMOVED lines=21> */
.L_x_2036:
        /* <DEDUP_REMOVED lines=23> */
.L_x_2037:
        /* <DEDUP_REMOVED lines=152> */
.L_x_2039:
[----:B------:R-:W-:Y:S05]  /*8710*/  BSYNC.RECONVERGENT B0 ;  /* 0x0000000000007941 */ /* 0x000fea0003800200 */
.L_x_2038:
        /* <DEDUP_REMOVED lines=19> */
.L_x_2043:
[----:B------:R-:W-:Y:S05]  /*8850*/  BSYNC B0 ;  /* 0x0000000000007941 */ /* 0x000fea0003800000 */
.L_x_2042:
[----:B------:R-:W-:Y:S02]  /*8860*/  ISETP.NE.AND P0, PT, R66, RZ, PT ;  /* 0x000000ff4200720c */ /* 0x000fe40003f05270 */
[----:B------:R-:W-:Y:S11]  /*8870*/  IADD3 R51, PT, PT, R51, 0x1, RZ ;  /* 0x0000000133337810 */ /* 0x000ff60007ffe0ff */
[----:B------:R-:W-:Y:S05]  /*8880*/  @P0 WARPSYNC.ALL ;  /* 0x0000000000000948 */ /* 0x000fea0003800000 */
[----:B------:R3:W4:Y:S04]  /*8890*/  @P0 LDSM.16.MT88.4 R52, [R2+UR43+0x400] ;  /* 0x0004002b0234083b */ /* 0x0007280008004200 */
[----:B------:R3:W1:Y:S04]  /*88a0*/  @P0 LDSM.16.MT88.4 R60, [R2+UR43+0xc00] ;  /* 0x000c002b023c083b */ /* 0x0006680008004200 */
[----:B------:R3:W1:Y:S04]  /*88b0*/  @P0 LDSM.16.MT88.4 R68, [R0+0x400] ;  /* 0x000400000044083b */ /* 0x0006680000004200 */
[----:B------:R3:W1:Y:S02]  /*88c0*/  @P0 LDSM.16.MT88.4 R76, [R0+0xc00] ;  /* 0x000c0000004c083b */ /* 0x0006640000004200 */
.L_x_2041:
[----:B------:R-:W-:Y:S05]  /*88d0*/  BSYNC B1 ;  /* 0x0000000000017941 */ /* 0x000fea0003800000 */
.L_x_2040:
        /* <DEDUP_REMOVED lines=21> */
.L_x_2045:
        /* <DEDUP_REMOVED lines=23> */
.L_x_2046:
        /* <DEDUP_REMOVED lines=151> */
.L_x_2048:
[----:B------:R-:W-:Y:S05]  /*9510*/  BSYNC.RECONVERGENT B0 ;  /* 0x0000000000007941 */ /* 0x000fea0003800200 */
.L_x_2047:
        /* <DEDUP_REMOVED lines=19> */
.L_x_2052:
[----:B------:R-:W-:Y:S05]  /*9650*/  BSYNC B0 ;  /* 0x0000000000007941 */ /* 0x000fea0003800000 */
.L_x_2051:
[----:B------:R-:W-:Y:S11]  /*9660*/  ISETP.NE.AND P0, PT, R66, RZ, PT ;  /* 0x000000ff4200720c */ /* 0x000ff60003f05270 */
[----:B------:R-:W-:Y:S02]  /*9670*/  @!UPT UIADD3 URZ, UPT, UPT, URZ, URZ, URZ ;  /* 0x000000fffffff290 */ /* 0x000fe4000fffe0ff */
[----:B------:R-:W-:Y:S05]  /*9680*/  @P0 WARPSYNC.ALL ;  /* 0x0000000000000948 */ /* 0x000fea0003800000 */
[----:B------:R3:W4:Y:S04]  /*9690*/  @P0 LDSM.16.MT88.4 R52, [R51+UR43+0x400] ;  /* 0x0004002b3334083b */ /* 0x0007280008004200 */
[----:B------:R3:W1:Y:S04]  /*96a0*/  @P0 LDSM.16.MT88.4 R60, [R51+UR43+0xc00] ;  /* 0x000c002b333c083b */ /* 0x0006680008004200 */
[----:B------:R3:W1:Y:S04]  /*96b0*/  @P0 LDSM.16.MT88.4 R68, [R104+0x400] ;  /* 0x000400006844083b */ /* 0x0006680000004200 */
[----:B------:R3:W1:Y:S02]  /*96c0*/  @P0 LDSM.16.MT88.4 R76, [R104+0xc00] ;  /* 0x000c0000684c083b */ /* 0x0006640000004200 */
.L_x_2050:
[----:B------:R-:W-:Y:S05]  /*96d0*/  BSYNC B1 ;  /* 0x0000000000017941 */ /* 0x000fea0003800000 */
.L_x_2049:
        /* <DEDUP_REMOVED lines=21> */
.L_x_2054:
        /* <DEDUP_REMOVED lines=23> */
.L_x_2055:
        /* <DEDUP_REMOVED lines=148> */
.L_x_2057:
[----:B------:R-:W-:Y:S05]  /*a2e0*/  BSYNC.RECONVERGENT B0 ;  /* 0x0000000000007941 */ /* 0x000fea0003800200 */
.L_x_2056:
        /* <DEDUP_REMOVED lines=13> */
.L_x_2058:
        /* <DEDUP_REMOVED lines=26> */
.L_x_2061:
        /* <DEDUP_REMOVED lines=8> */
.L_x_2062:
[----:B------:R-:W-:-:S13]  /*a5e0*/  FSETP.NEU.AND P0, PT, R45, RZ, PT ;  /* 0x000000ff2d00720b */ /* 0x000fda0003f0d000 */
[----:B------:R-:W-:Y:S05]  /*a5f0*/  @!P0 EXIT ;  /* 0x000000000000894d */ /* 0x000fea0003800000 */
.L_x_2063:
[----:B------:R-:W-:Y:S05]  /*a600*/  BSYNC.RECONVERGENT B0 ;  /* 0x0000000000007941 */ /* 0x000fea0003800200 */
.L_x_2060:
[----:B------:R-:W2:Y:S01]  /*a610*/  S2UR UR5, SR_CgaCtaId ;  /* 0x00000000000579c3 */ /* 0x000ea20000008800 */
[----:B------:R-:W-:Y:S01]  /*a620*/  ULEA UR4, UR46, UR43, 0x3 ;  /* 0x0000002b2e047291 */ /* 0x000fe2000f8e18ff */
[----:B------:R-:W-:-:S04]  /*a630*/  DEPBAR.LE SB0, 0x0 ;  /* 0x000080000000791a */ /* 0x000fc80000000000 */
[----:B------:R-:W-:-:S04]  /*a640*/  UIADD3 UR4, UPT, UPT, UR4, 0xa0, URZ ;  /* 0x000000a004047890 */ /* 0x000fc8000fffe0ff */
[----:B--2---:R-:W-:-:S09]  /*a650*/  UPRMT UR4, UR5, 0x654, UR4 ;  /* 0x0000065405047896 */ /* 0x004fd20008000004 */
[----:B------:R-:W-:Y:S01]  /*a660*/  SYNCS.ARRIVE.TRANS64.RED.A1T0 RZ, [UR4], RZ ;  /* 0x000000ffffff79a7 */ /* 0x000fe20008100404 */
[----:B------:R-:W-:Y:S05]  /*a670*/  EXIT ;  /* 0x000000000000794d */ /* 0x000fea0003800000 */
.L_x_1931:
[----:B-1----:R1:W2:Y:S02]  /*a680*/  SYNCS.PHASECHK.TRANS64.TRYWAIT P0, [R0+URZ+0x140], R3 ;  /* 0x00014003000075a7 */ /* 0x0022a400080011ff */
[----:B--2---:R-:W-:Y:S05]  /*a690*/  @!P0 NANOSLEEP.SYNCS 0x989680 ;  /* 0x009896800000895d */ /* 0x004fea0003900000 */
[----:B------:R-:W2:Y:S02]  /*a6a0*/  @!P0 SYNCS.PHASECHK.TRANS64 P0, [R0+URZ+0x140], R3 ;  /* 0x00014003000085a7 */ /* 0x000ea400080010ff */
[----:B--2---:R-:W-:Y:S05]  /*a6b0*/  @!P0 BRA `(.L_x_1931) ;  /* 0xfffffffc00f08947 */ /* 0x004fea000383ffff */
[----:B------:R-:W-:Y:S05]  /*a6c0*/  BRA `(.L_x_2064) ;  /* 0xffffff74002c7947 */ /* 0x000fea000383ffff */
.L_x_1934:
[----:B-1----:R-:W-:-:S07]  /*a6d0*/  MOV R0, UR33 ;  /* 0x0000002100007c02 */ /* 0x002fce0008000f00 */
.L_x_2065:
[----:B-1----:R1:W2:Y:S02]  /*a6e0*/  SYNCS.PHASECHK.TRANS64.TRYWAIT P0, [R0+URZ+0x40], R3 ;  /* 0x00004003000075a7 */ /* 0x0022a400080011ff */
[----:B--2---:R-:W-:Y:S05]  /*a6f0*/  @!P0 NANOSLEEP.SYNCS 0x989680 ;  /* 0x009896800000895d */ /* 0x004fea0003900000 */
[----:B------:R-:W2:Y:S02]  /*a700*/  @!P0 SYNCS.PHASECHK.TRANS64 P0, [R0+URZ+0x40], R3 ;  /* 0x00004003000085a7 */ /* 0x000ea400080010ff */
[----:B--2---:R-:W-:Y:S05]  /*a710*/  @!P0 BRA `(.L_x_2065) ;  /* 0xfffffffc00f08947 */ /* 0x004fea000383ffff */
[----:B------:R-:W-:Y:S05]  /*a720*/  BRA `(.L_x_1933) ;  /* 0xffffff74007c7947 */ /* 0x000fea000383ffff */
.L_x_1941:
[----:B-1----:R-:W-:-:S07]  /*a730*/  MOV R0, UR17 ;  /* 0x0000001100007c02 */ /* 0x002fce0008000f00 */
.L_x_2066:
[----:B-1----:R1:W2:Y:S02]  /*a740*/  SYNCS.PHASECHK.TRANS64.TRYWAIT P0, [R0+URZ+0x40], R3 ;  /* 0x00004003000075a7 */ /* 0x0022a400080011ff */
[----:B--2---:R-:W-:Y:S05]  /*a750*/  @!P0 NANOSLEEP.SYNCS 0x989680 ;  /* 0x009896800000895d */ /* 0x004fea0003900000 */
[----:B------:R-:W2:Y:S02]  /*a760*/  @!P0 SYNCS.PHASECHK.TRANS64 P0, [R0+URZ+0x40], R3 ;  /* 0x00004003000085a7 */ /* 0x000ea400080010ff */
[----:B--2---:R-:W-:Y:S05]  /*a770*/  @!P0 BRA `(.L_x_2066) ;  /* 0xfffffffc00f08947 */ /* 0x004fea000383ffff */
[----:B------:R-:W-:Y:S05]  /*a780*/  BRA `(.L_x_1940) ;  /* 0xffffff7800407947 */ /* 0x000fea000383ffff */
.L_x_1946:
[----:B-1----:R1:W2:Y:S02]  /*a790*/  SYNCS.PHASECHK.TRANS64.TRYWAIT P0, [R3+URZ+0xd0], R0 ;  /* 0x0000d000030075a7 */ /* 0x0022a400080011ff */
[----:B--2---:R-:W-:Y:S05]  /*a7a0*/  @!P0 NANOSLEEP.SYNCS 0x989680 ;  /* 0x009896800000895d */ /* 0x004fea0003900000 */
[----:B------:R-:W2:Y:S02]  /*a7b0*/  @!P0 SYNCS.PHASECHK.TRANS64 P0, [R3+URZ+0xd0], R0 ;  /* 0x0000d000030085a7 */ /* 0x000ea400080010ff */
[----:B--2---:R-:W-:Y:S05]  /*a7c0*/  @!P0 BRA `(.L_x_1946) ;  /* 0xfffffffc00f08947 */ /* 0x004fea000383ffff */
[----:B------:R-:W-:Y:S05]  /*a7d0*/  BRA `(.L_x_2067) ;  /* 0xffffff7800e47947 */ /* 0x000fea000383ffff */
.L_x_1950:
[----:B-1----:R-:W-:-:S07]  /*a7e0*/  MOV R0, UR4 ;  /* 0x0000000400007c02 */ /* 0x002fce0008000f00 */
.L_x_2068:
[----:B-1----:R1:W2:Y:S02]  /*a7f0*/  SYNCS.PHASECHK.TRANS64.TRYWAIT P0, [R0+URZ], R3 ;  /* 0x00000003000075a7 */ /* 0x0022a400080011ff */
[----:B--2---:R-:W-:Y:S05]  /*a800*/  @!P0 NANOSLEEP.SYNCS 0x989680 ;  /* 0x009896800000895d */ /* 0x004fea0003900000 */
[----:B------:R-:W2:Y:S02]  /*a810*/  @!P0 SYNCS.PHASECHK.TRANS64 P0, [R0+URZ], R3 ;  /* 0x00000003000085a7 */ /* 0x000ea400080010ff */
[----:B--2---:R-:W-:Y:S05]  /*a820*/  @!P0 BRA `(.L_x_2068) ;  /* 0xfffffffc00f08947 */ /* 0x004fea000383ffff */
[----:B------:R-:W-:Y:S05]  /*a830*/  BRA `(.L_x_2069) ;  /* 0xffffff8000907947 */ /* 0x000fea000383ffff */
.L_x_1951:
[----:B------:R-:W-:-:S07]  /*a840*/  MOV R0, UR5 ;  /* 0x0000000500007c02 */ /* 0x000fce0008000f00 */
.L_x_2070:
[----:B-1----:R1:W2:Y:S02]  /*a850*/  SYNCS.PHASECHK.TRANS64.TRYWAIT P0, [R0+URZ], R3 ;  /* 0x00000003000075a7 */ /* 0x0022a400080011ff */
[----:B--2---:R-:W-:Y:S05]  /*a860*/  @!P0 NANOSLEEP.SYNCS 0x989680 ;  /* 0x009896800000895d */ /* 0x004fea0003900000 */
[----:B------:R-:W2:Y:S02]  /*a870*/  @!P0 SYNCS.PHASECHK.TRANS64 P0, [R0+URZ], R3 ;  /* 0x00000003000085a7 */ /* 0x000ea400080010ff */
[----:B--2---:R-:W-:Y:S05]  /*a880*/  @!P0 BRA `(.L_x_2070) ;  /* 0xfffffffc00f08947 */ /* 0x004fea000383ffff */
[----:B------:R-:W-:Y:S05]  /*a890*/  BRA `(.L_x_2071) ;  /* 0xffffff80009c7947 */ /* 0x000fea000383ffff */
.L_x_1952:
[----:B------:R-:W-:-:S07]  /*a8a0*/  MOV R0, UR5 ;  /* 0x0000000500007c02 */ /* 0x000fce0008000f00 */
.L_x_2072:
[----:B-1----:R1:W2:Y:S02]  /*a8b0*/  SYNCS.PHASECHK.TRANS64.TRYWAIT P0, [R0+URZ], R3 ;  /* 0x00000003000075a7 */ /* 0x0022a400080011ff */
[----:B--2---:R-:W-:Y:S05]  /*a8c0*/  @!P0 NANOSLEEP.SYNCS 0x989680 ;  /* 0x009896800000895d */ /* 0x004fea0003900000 */
[----:B------:R-:W2:Y:S02]  /*a8d0*/  @!P0 SYNCS.PHASECHK.TRANS64 P0, [R0+URZ], R3 ;  /* 0x00000003000085a7 */ /* 0x000ea400080010ff */
[----:B--2---:R-:W-:Y:S05]  /*a8e0*/  @!P0 BRA `(.L_x_2072) ;  /* 0xfffffffc00f08947 */ /* 0x004fea000383ffff */
[----:B------:R-:W-:Y:S05]  /*a8f0*/  BRA `(.L_x_2073) ;  /* 0xffffff8000a87947 */ /* 0x000fea000383ffff */
.L_x_1953:
[----:B------:R-:W-:-:S07]  /*a900*/  MOV R0, UR5 ;  /* 0x0000000500007c02 */ /* 0x000fce0008000f00 */
.L_x_2074:
[----:B-1----:R1:W2:Y:S02]  /*a910*/  SYNCS.PHASECHK.TRANS64.TRYWAIT P0, [R0+URZ], R3 ;  /* 0x00000003000075a7 */ /* 0x0022a400080011ff */
[----:B--2---:R-:W-:Y:S05]  /*a920*/  @!P0 NANOSLEEP.SYNCS 0x989680 ;  /* 0x009896800000895d */ /* 0x004fea0003900000 */
[----:B------:R-:W2:Y:S02]  /*a930*/  @!P0 SYNCS.PHASECHK.TRANS64 P0, [R0+URZ], R3 ;  /* 0x00000003000085a7 */ /* 0x000ea400080010ff */
[----:B--2---:R-:W-:Y:S05]  /*a940*/  @!P0 BRA `(.L_x_2074) ;  /* 0xfffffffc00f08947 */ /* 0x004fea000383ffff */
[----:B------:R-:W-:Y:S05]  /*a950*/  BRA `(.L_x_2075) ;  /* 0xffffff8000b47947 */ /* 0x000fea000383ffff */
.L_x_1954:
[----:B------:R-:W-:-:S07]  /*a960*/  MOV R0, UR5 ;  /* 0x0000000500007c02 */ /* 0x000fce0008000f00 */
.L_x_2076:
[----:B-1----:R1:W2:Y:S02]  /*a970*/  SYNCS.PHASECHK.TRANS64.TRYWAIT P0, [R0+URZ], R3 ;  /* 0x00000003000075a7 */ /* 0x0022a400080011ff */
[----:B--2---:R-:W-:Y:S05]  /*a980*/  @!P0 NANOSLEEP.SYNCS 0x989680 ;  /* 0x009896800000895d */ /* 0x004fea0003900000 */
[----:B------:R-:W2:Y:S02]  /*a990*/  @!P0 SYNCS.PHASECHK.TRANS64 P0, [R0+URZ], R3 ;  /* 0x00000003000085a7 */ /* 0x000ea400080010ff */
[----:B--2---:R-:W-:Y:S05]  /*a9a0*/  @!P0 BRA `(.L_x_2076) ;  /* 0xfffffffc00f08947 */ /* 0x004fea000383ffff */
[----:B------:R-:W-:Y:S05]  /*a9b0*/  BRA `(.L_x_2077) ;  /* 0xffffff8000c07947 */ /* 0x000fea000383ffff */
.L_x_1955:
[----:B------:R-:W-:-:S07]  /*a9c0*/  MOV R0, UR5 ;  /* 0x0000000500007c02 */ /* 0x000fce0008000f00 */
.L_x_2078:
[----:B-1----:R1:W2:Y:S02]  /*a9d0*/  SYNCS.PHASECHK.TRANS64.TRYWAIT P0, [R0+URZ], R3 ;  /* 0x00000003000075a7 */ /* 0x0022a400080011ff */
[----:B--2---:R-:W-:Y:S05]  /*a9e0*/  @!P0 NANOSLEEP.SYNCS 0x989680 ;  /* 0x009896800000895d */ /* 0x004fea0003900000 */
[----:B------:R-:W2:Y:S02]  /*a9f0*/  @!P0 SYNCS.PHASECHK.TRANS64 P0, [R0+URZ], R3 ;  /* 0x00000003000085a7 */ /* 0x000ea400080010ff */
[----:B--2---:R-:W-:Y:S05]  /*aa00*/  @!P0 BRA `(.L_x_2078) ;  /* 0xfffffffc00f08947 */ /* 0x004fea000383ffff */
[----:B------:R-:W-:Y:S05]  /*aa10*/  BRA `(.L_x_2079) ;  /* 0xffffff8000cc7947 */ /* 0x000fea000383ffff */
.L_x_1956:
[----:B------:R-:W-:-:S07]  /*aa20*/  MOV R0, UR5 ;  /* 0x0000000500007c02 */ /* 0x000fce0008000f00 */
.L_x_2080:
[----:B-1----:R1:W2:Y:S02]  /*aa30*/  SYNCS.PHASECHK.TRANS64.TRYWAIT P0, [R0+URZ], R3 ;  /* 0x00000003000075a7 */ /* 0x0022a400080011ff */
[----:B--2---:R-:W-:Y:S05]  /*aa40*/  @!P0 NANOSLEEP.SYNCS 0x989680 ;  /* 0x009896800000895d */ /* 0x004fea0003900000 */
[----:B------:R-:W2:Y:S02]  /*aa50*/  @!P0 SYNCS.PHASECHK.TRANS64 P0, [R0+URZ], R3 ;  /* 0x00000003000085a7 */ /* 0x000ea400080010ff */
[----:B--2---:R-:W-:Y:S05]  /*aa60*/  @!P0 BRA `(.L_x_2080) ;  /* 0xfffffffc00f08947 */ /* 0x004fea000383ffff */
[----:B------:R-:W-:Y:S05]  /*aa70*/  BRA `(.L_x_2081) ;  /* 0xffffff8000d87947 */ /* 0x000fea000383ffff */
.L_x_1959:
[----:B-1----:R1:W2:Y:S02]  /*aa80*/  SYNCS.PHASECHK.TRANS64.TRYWAIT P0, [R0+URZ+0x130], R5 ;  /* 0x00013005000075a7 */ /* 0x0022a400080011ff */
[----:B--2---:R-:W-:Y:S05]  /*aa90*/  @!P0 NANOSLEEP.SYNCS 0x989680 ;  /* 0x009896800000895d */ /* 0x004fea0003900000 */
[----:B------:R-:W2:Y:S02]  /*aaa0*/  @!P0 SYNCS.PHASECHK.TRANS64 P0, [R0+URZ+0x130], R5 ;  /* 0x00013005000085a7 */ /* 0x000ea400080010ff */
[----:B--2---:R-:W-:Y:S05]  /*aab0*/  @!P0 BRA `(.L_x_1959) ;  /* 0xfffffffc00f08947 */ /* 0x004fea000383ffff */
[----:B------:R-:W-:Y:S05]  /*aac0*/  BRA `(.L_x_2082) ;  /* 0xffffff84003c7947 */ /* 0x000fea000383ffff */
.L_x_1960:
[----:B------:R-:W-:-:S07]  /*aad0*/  MOV R0, UR4 ;  /* 0x0000000400007c02 */ /* 0x000fce0008000f00 */
.L_x_2083:
[----:B-1----:R1:W2:Y:S02]  /*aae0*/  SYNCS.PHASECHK.TRANS64.TRYWAIT P0, [R0+URZ+0xe0], R7 ;  /* 0x0000e007000075a7 */ /* 0x0022a400080011ff */
[----:B--2---:R-:W-:Y:S05]  /*aaf0*/  @!P0 NANOSLEEP.SYNCS 0x989680 ;  /* 0x009896800000895d */ /* 0x004fea0003900000 */
[----:B------:R-:W2:Y:S02]  /*ab00*/  @!P0 SYNCS.PHASECHK.TRANS64 P0, [R0+URZ+0xe0], R7 ;  /* 0x0000e007000085a7 */ /* 0x000ea400080010ff */
[----:B--2---:R-:W-:Y:S05]  /*ab10*/  @!P0 BRA `(.L_x_2083) ;  /* 0xfffffffc00f08947 */ /* 0x004fea000383ffff */
[----:B------:R-:W-:Y:S05]  /*ab20*/  BRA `(.L_x_2084) ;  /* 0xffffff84004c7947 */ /* 0x000fea000383ffff */
.L_x_1961:
[----:B-1----:R1:W2:Y:S02]  /*ab30*/  SYNCS.PHASECHK.TRANS64.TRYWAIT P1, [R0+URZ+0xd0], R5 ;  /* 0x0000d005000075a7 */ /* 0x0022a400080211ff */
[----:B--2---:R-:W-:Y:S05]  /*ab40*/  @!P1 NANOSLEEP.SYNCS 0x989680 ;  /* 0x009896800000995d */ /* 0x004fea0003900000 */
[----:B------:R-:W2:Y:S02]  /*ab50*/  @!P1 SYNCS.PHASECHK.TRANS64 P1, [R0+URZ+0xd0], R5 ;  /* 0x0000d005000095a7 */ /* 0x000ea400080210ff */
[----:B--2---:R-:W-:Y:S05]  /*ab60*/  @!P1 BRA `(.L_x_1961) ;  /* 0xfffffffc00f09947 */ /* 0x004fea000383ffff */
[----:B------:R-:W-:Y:S05]  /*ab70*/  BRA `(.L_x_2085) ;  /* 0xffffff84007c7947 */ /* 0x000fea000383ffff */
.L_x_1964:
[----:B------:R-:W-:-:S07]  /*ab80*/  MOV R0, UR4 ;  /* 0x0000000400007c02 */ /* 0x000fce0008000f00 */
.L_x_2086:
[----:B-1----:R1:W2:Y:S02]  /*ab90*/  SYNCS.PHASECHK.TRANS64.TRYWAIT P0, [R0+URZ+0xe0], R3 ;  /* 0x0000e003000075a7 */ /* 0x0022a400080011ff */
[----:B--2---:R-:W-:Y:S05]  /*aba0*/  @!P0 NANOSLEEP.SYNCS 0x989680 ;  /* 0x009896800000895d */ /* 0x004fea0003900000 */
[----:B------:R-:W2:Y:S02]  /*abb0*/  @!P0 SYNCS.PHASECHK.TRANS64 P0, [R0+URZ+0xe0], R3 ;  /* 0x0000e003000085a7 */ /* 0x000ea400080010ff */
[----:B--2---:R-:W-:Y:S05]  /*abc0*/  @!P0 BRA `(.L_x_2086) ;  /* 0xfffffffc00f08947 */ /* 0x004fea000383ffff */
[----:B------:R-:W-:Y:S05]  /*abd0*/  BRA `(.L_x_1963) ;  /* 0xffffff8400d07947 */ /* 0x000fea000383ffff */
.L_x_1973:
[----:B-1----:R-:W-:-:S04]  /*abe0*/  MOV R5, UR5 ;  /* 0x0000000500057c02 */ /* 0x002fc80008000f00 */
[----:B------:R1:W2:Y:S03]  /*abf0*/  SYNCS.PHASECHK.TRANS64.TRYWAIT P0, [R5+URZ+0x8], R6 ;  /* 0x00000806050075a7 */ /* 0x0002a600080011ff */
[----:B--2---:R-:W-:Y:S05]  /*ac00*/  @!P0 NANOSLEEP.SYNCS 0x989680 ;  /* 0x009896800000895d */ /* 0x004fea0003900000 */
[----:B------:R-:W2:Y:S02]  /*ac10*/  @!P0 SYNCS.PHASECHK.TRANS64 P0, [R5+URZ+0x8], R6 ;  /* 0x00000806050085a7 */ /* 0x000ea400080010ff */
[----:B--2---:R-:W-:Y:S05]  /*ac20*/  @!P0 BRA `(.L_x_1973) ;  /* 0xfffffffc00ec8947 */ /* 0x004fea000383ffff */
[----:B------:R-:W-:Y:S05]  /*ac30*/  BRA `(.L_x_1972) ;  /* 0xffffff8800887947 */ /* 0x000fea000383ffff */
.L_x_1975:
[----:B------:R-:W-:Y:S01]  /*ac40*/  BSSY B0, `(.L_x_2087) ;  /* 0x0000006000007945 */ /* 0x000fe20003800000 */
[----:B------:R-:W-:-:S07]  /*ac50*/  MOV R15, 0xffffffff ;  /* 0xffffffff000f7802 */ /* 0x000fce0000000f00 */
[----:B-1---5:R-:W-:Y:S05]  /*ac60*/  WARPSYNC.COLLECTIVE R15, `(.L_x_2088) ;  /* 0x000000000f0c7348 */ /* 0x022fea0003c00000 */
[----:B------:R-:W-:Y:S02]  /*ac70*/  ELECT P6, UR79, PT ;  /* 0x00000000004f782f */ /* 0x000fe400038c0000 */
[----:B------:R-:W-:Y:S01]  /*ac80*/  MOV R14, UR79 ;  /* 0x0000004f000e7c02 */ /* 0x000fe20008000f00 */
[----:B-1---5:R-:W-:Y:S10]  /*ac90*/  ENDCOLLECTIVE ;  /* 0x000000000000791b */ /* 0x022ff40003800000 */
.L_x_2088:
[----:B------:R-:W-:Y:S05]  /*aca0*/  BSYNC B0 ;  /* 0x0000000000007941 */ /* 0x000fea0003800000 */
.L_x_2087:
[----:B------:R-:W-:Y:S01]  /*acb0*/  PLOP3.LUT P0, PT, P6, PT, PT, 0x80, 0x8 ;  /* 0x000000000008781c */ /* 0x000fe2000370f070 */
[----:B------:R-:W-:-:S12]  /*acc0*/  BRA `(.L_x_2089) ;  /* 0xffffff8800b47947 */ /* 0x000fd8000383ffff */
.L_x_1977:
[----:B-1----:R-:W-:-:S04]  /*acd0*/  MOV R3, UR5 ;  /* 0x0000000500037c02 */ /* 0x002fc80008000f00 */
[----:B------:R1:W2:Y:S03]  /*ace0*/  SYNCS.PHASECHK.TRANS64.TRYWAIT P0, [R3+URZ+0x8], R4 ;  /* 0x00000804030075a7 */ /* 0x0002a600080011ff */
[----:B--2---:R-:W-:Y:S05]  /*acf0*/  @!P0 NANOSLEEP.SYNCS 0x989680 ;  /* 0x009896800000895d */ /* 0x004fea0003900000 */
[----:B------:R-:W2:Y:S02]  /*ad00*/  @!P0 SYNCS.PHASECHK.TRANS64 P0, [R3+URZ+0x8], R4 ;  /* 0x00000804030085a7 */ /* 0x000ea400080010ff */
[----:B--2---:R-:W-:Y:S05]  /*ad10*/  @!P0 BRA `(.L_x_1977) ;  /* 0xfffffffc00ec8947 */ /* 0x004fea000383ffff */
[----:B------:R-:W-:Y:S05]  /*ad20*/  BRA `(.L_x_1976) ;  /* 0xffffff8800b87947 */ /* 0x000fea000383ffff */
.L_x_1978:
[----:B-1----:R1:W2:Y:S02]  /*ad30*/  SYNCS.PHASECHK.TRANS64.TRYWAIT P0, [R0+URZ+0xd0], R5 ;  /* 0x0000d005000075a7 */ /* 0x0022a400080011ff */
[----:B--2---:R-:W-:Y:S05]  /*ad40*/  @!P0 NANOSLEEP.SYNCS 0x989680 ;  /* 0x009896800000895d */ /* 0x004fea0003900000 */
[----:B------:R-:W2:Y:S02]  /*ad50*/  @!P0 SYNCS.PHASECHK.TRANS64 P0, [R0+URZ+0xd0], R5 ;  /* 0x0000d005000085a7 */ /* 0x000ea400080010ff */
[----:B--2---:R-:W-:Y:S05]  /*ad60*/  @!P0 BRA `(.L_x_1978) ;  /* 0xfffffffc00f08947 */ /* 0x004fea000383ffff */
[----:B------:R-:W-:Y:S05]  /*ad70*/  BRA `(.L_x_2090) ;  /* 0xffffff8c00a47947 */ /* 0x000fea000383ffff */
.L_x_1980:
[----:B------:R-:W-:-:S07]  /*ad80*/  MOV R0, UR31 ;  /* 0x0000001f00007c02 */ /* 0x000fce0008000f00 */
.L_x_2091:
[----:B-1----:R1:W2:Y:S02]  /*ad90*/  SYNCS.PHASECHK.TRANS64.TRYWAIT P0, [R0+URZ+0x110], R5 ;  /* 0x00011005000075a7 */ /* 0x0022a400080011ff */
[----:B--2---:R-:W-:Y:S05]  /*ada0*/  @!P0 NANOSLEEP.SYNCS 0x989680 ;  /* 0x009896800000895d */ /* 0x004fea0003900000 */
[----:B------:R-:W2:Y:S02]  /*adb0*/  @!P0 SYNCS.PHASECHK.TRANS64 P0, [R0+URZ+0x110], R5 ;  /* 0x00011005000085a7 */ /* 0x000ea400080010ff */
[----:B--2---:R-:W-:Y:S05]  /*adc0*/  @!P0 BRA `(.L_x_2091) ;  /* 0xfffffffc00f08947 */ /* 0x004fea000383ffff */
[----:B------:R-:W-:Y:S05]  /*add0*/  BRA `(.L_x_2092) ;  /* 0xffffff8c00f07947 */ /* 0x000fea000383ffff */
.L_x_1983:
[----:B------:R-:W-:Y:S07]  /*ade0*/  MOV R0, UR5 ;  /* 0x0000000500007c02 */ /* 0x000fee0008000f00 */
.L_x_2093:
[----:B-1----:R1:W2:Y:S02]  /*adf0*/  SYNCS.PHASECHK.TRANS64.TRYWAIT P0, [R0+URZ], R5 ;  /* 0x00000005000075a7 */ /* 0x0022a400080011ff */
[----:B--2---:R-:W-:Y:S05]  /*ae00*/  @!P0 NANOSLEEP.SYNCS 0x989680 ;  /* 0x009896800000895d */ /* 0x004fea0003900000 */
[----:B------:R-:W2:Y:S02]  /*ae10*/  @!P0 SYNCS.PHASECHK.TRANS64 P0, [R0+URZ], R5 ;  /* 0x00000005000085a7 */ /* 0x000ea400080010ff */
[----:B--2---:R-:W-:Y:S05]  /*ae20*/  @!P0 BRA `(.L_x_2093) ;  /* 0xfffffffc00f08947 */ /* 0x004fea000383ffff */
[----:B------:R-:W-:Y:S05]  /*ae30*/  BRA `(.L_x_1982) ;  /* 0xffffff9000047947 */ /* 0x000fea000383ffff */
.L_x_1987:
[----:B-1----:R-:W-:-:S07]  /*ae40*/  MOV R0, UR4 ;  /* 0x0000000400007c02 */ /* 0x002fce0008000f00 */
.L_x_2094:
[----:B-1----:R1:W2:Y:S02]  /*ae50*/  SYNCS.PHASECHK.TRANS64.TRYWAIT P0, [R0+URZ], R3 ;  /* 0x00000003000075a7 */ /* 0x0022a400080011ff */
[----:B--2---:R-:W-:Y:S05]  /*ae60*/  @!P0 NANOSLEEP.SYNCS 0x989680 ;  /* 0x009896800000895d */ /* 0x004fea0003900000 */
[----:B------:R-:W2:Y:S02]  /*ae70*/  @!P0 SYNCS.PHASECHK.TRANS64 P0, [R0+URZ], R3 ;  /* 0x00000003000085a7 */ /* 0x000ea400080010ff */
[----:B--2---:R-:W-:Y:S05]  /*ae80*/  @!P0 BRA `(.L_x_2094) ;  /* 0xfffffffc00f08947 */ /* 0x004fea000383ffff */
[----:B------:R-:W-:Y:S05]  /*ae90*/  BRA `(.L_x_2095) ;  /* 0xffffff9000f87947 */ /* 0x000fea000383ffff */
.L_x_1988:
[----:B------:R-:W-:-:S07]  /*aea0*/  MOV R0, UR5 ;  /* 0x0000000500007c02 */ /* 0x000fce0008000f00 */
.L_x_2096:
[----:B-1----:R1:W2:Y:S02]  /*aeb0*/  SYNCS.PHASECHK.TRANS64.TRYWAIT P0, [R0+URZ], R3 ;  /* 0x00000003000075a7 */ /* 0x0022a400080011ff */
[----:B--2---:R-:W-:Y:S05]  /*aec0*/  @!P0 NANOSLEEP.SYNCS 0x989680 ;  /* 0x009896800000895d */ /* 0x004fea0003900000 */
[----:B------:R-:W2:Y:S02]  /*aed0*/  @!P0 SYNCS.PHASECHK.TRANS64 P0, [R0+URZ], R3 ;  /* 0x00000003000085a7 */ /* 0x000ea400080010ff */
[----:B--2---:R-:W-:Y:S05]  /*aee0*/  @!P0 BRA `(.L_x_2096) ;  /* 0xfffffffc00f08947 */ /* 0x004fea000383ffff */
[----:B------:R-:W-:Y:S05]  /*aef0*/  BRA `(.L_x_2097) ;  /* 0xffffff9400047947 */ /* 0x000fea000383ffff */
.L_x_1989:
[----:B------:R-:W-:-:S07]  /*af00*/  MOV R0, UR5 ;  /* 0x0000000500007c02 */ /* 0x000fce0008000f00 */
.L_x_2098:
[----:B-1----:R1:W2:Y:S02]  /*af10*/  SYNCS.PHASECHK.TRANS64.TRYWAIT P0, [R0+URZ], R3 ;  /* 0x00000003000075a7 */ /* 0x0022a400080011ff */
[----:B--2---:R-:W-:Y:S05]  /*af20*/  @!P0 NANOSLEEP.SYNCS 0x989680 ;  /* 0x009896800000895d */ /* 0x004fea0003900000 */
[----:B------:R-:W2:Y:S02]  /*af30*/  @!P0 SYNCS.PHASECHK.TRANS64 P0, [R0+URZ], R3 ;  /* 0x00000003000085a7 */ /* 0x000ea400080010ff */
[----:B--2---:R-:W-:Y:S05]  /*af40*/  @!P0 BRA `(.L_x_2098) ;  /* 0xfffffffc00f08947 */ /* 0x004fea000383ffff */
[----:B------:R-:W-:Y:S05]  /*af50*/  BRA `(.L_x_2099) ;  /* 0xffffff9400107947 */ /* 0x000fea000383ffff */
.L_x_1992:
[----:B------:R-:W-:-:S07]  /*af60*/  MOV R0, UR26 ;  /* 0x0000001a00007c02 */ /* 0x000fce0008000f00 */
.L_x_2100:
[----:B-1----:R1:W2:Y:S02]  /*af70*/  SYNCS.PHASECHK.TRANS64.TRYWAIT P1, [R0+URZ+0x150], R3 ;  /* 0x00015003000075a7 */ /* 0x0022a400080211ff */
[----:B--2---:R-:W-:Y:S05]  /*af80*/  @!P1 NANOSLEEP.SYNCS 0x989680 ;  /* 0x009896800000995d */ /* 0x004fea0003900000 */
[----:B------:R-:W2:Y:S02]  /*af90*/  @!P1 SYNCS.PHASECHK.TRANS64 P1, [R0+URZ+0x150], R3 ;  /* 0x00015003000095a7 */ /* 0x000ea400080210ff */
[----:B--2---:R-:W-:Y:S05]  /*afa0*/  @!P1 BRA `(.L_x_2100) ;  /* 0xfffffffc00f09947 */ /* 0x004fea000383ffff */
[----:B------:R-:W-:Y:S05]  /*afb0*/  BRA `(.L_x_2101) ;  /* 0xffffff94005c7947 */ /* 0x000fea000383ffff */
.L_x_1997:
[----:B--2---:R2:W3:Y:S02]  /*afc0*/  SYNCS.PHASECHK.TRANS64.TRYWAIT P0, [R12+URZ+0xd0], R9 ;  /* 0x0000d0090c0075a7 */ /* 0x0044e400080011ff */
[----:B---3--:R-:W-:Y:S05]  /*afd0*/  @!P0 NANOSLEEP.SYNCS 0x989680 ;  /* 0x009896800000895d */ /* 0x008fea0003900000 */
[----:B------:R-:W3:Y:S02]  /*afe0*/  @!P0 SYNCS.PHASECHK.TRANS64 P0, [R12+URZ+0xd0], R9 ;  /* 0x0000d0090c0085a7 */ /* 0x000ee400080010ff */
[----:B---3--:R-:W-:Y:S05]  /*aff0*/  @!P0 BRA `(.L_x_1997) ;  /* 0xfffffffc00f08947 */ /* 0x008fea000383ffff */
[----:B------:R-:W-:Y:S05]  /*b000*/  BRA `(.L_x_2102) ;  /* 0xffffff9800947947 */ /* 0x000fea000383ffff */
.L_x_2000:
[----:B------:R-:W-:Y:S07]  /*b010*/  MOV R0, UR21 ;  /* 0x0000001500007c02 */ /* 0x000fee0008000f00 */
.L_x_2103:
[----:B--2---:R2:W3:Y:S02]  /*b020*/  SYNCS.PHASECHK.TRANS64.TRYWAIT P2, [R0+URZ+0xc8], R11 ;  /* 0x0000c80b000075a7 */ /* 0x0044e400080411ff */
[----:B---3--:R-:W-:Y:S05]  /*b030*/  @!P2 NANOSLEEP.SYNCS 0x989680 ;  /* 0x009896800000a95d */ /* 0x008fea0003900000 */
[----:B------:R-:W3:Y:S02]  /*b040*/  @!P2 SYNCS.PHASECHK.TRANS64 P2, [R0+URZ+0xc8], R11 ;  /* 0x0000c80b0000a5a7 */ /* 0x000ee400080410ff */
[----:B---3--:R-:W-:Y:S05]  /*b050*/  @!P2 BRA `(.L_x_2103) ;  /* 0xfffffffc00f0a947 */ /* 0x008fea000383ffff */
[----:B------:R-:W-:Y:S05]  /*b060*/  BRA `(.L_x_1999) ;  /* 0xffffff9c00fc7947 */ /* 0x000fea000383ffff */
.L_x_2003:
[----:B--2---:R-:W-:Y:S07]  /*b070*/  MOV R0, UR21 ;  /* 0x0000001500007c02 */ /* 0x004fee0008000f00 */
.L_x_2104:
[----:B--2---:R2:W3:Y:S02]  /*b080*/  SYNCS.PHASECHK.TRANS64.TRYWAIT P0, [R0+URZ+0xa0], R9 ;  /* 0x0000a009000075a7 */ /* 0x0044e400080011ff */
[----:B---3--:R-:W-:Y:S05]  /*b090*/  @!P0 NANOSLEEP.SYNCS 0x989680 ;  /* 0x009896800000895d */ /* 0x008fea0003900000 */
[----:B------:R-:W3:Y:S02]  /*b0a0*/  @!P0 SYNCS.PHASECHK.TRANS64 P0, [R0+URZ+0xa0], R9 ;  /* 0x0000a009000085a7 */ /* 0x000ee400080010ff */
[----:B---3--:R-:W-:Y:S05]  /*b0b0*/  @!P0 BRA `(.L_x_2104) ;  /* 0xfffffffc00f08947 */ /* 0x008fea000383ffff */
[----:B------:R-:W-:Y:S05]  /*b0c0*/  BRA `(.L_x_2105) ;  /* 0xffffffa000587947 */ /* 0x000fea000383ffff */
.L_x_2004:
[----:B------:R-:W-:Y:S07]  /*b0d0*/  MOV R0, UR21 ;  /* 0x0000001500007c02 */ /* 0x000fee0008000f00 */
.L_x_2106:
[----:B--2---:R2:W3:Y:S02]  /*b0e0*/  SYNCS.PHASECHK.TRANS64.TRYWAIT P0, [R0+URZ+0xa8], R9 ;  /* 0x0000a809000075a7 */ /* 0x0044e400080011ff */
[----:B---3--:R-:W-:Y:S05]  /*b0f0*/  @!P0 NANOSLEEP.SYNCS 0x989680 ;  /* 0x009896800000895d */ /* 0x008fea0003900000 */
[----:B------:R-:W3:Y:S02]  /*b100*/  @!P0 SYNCS.PHASECHK.TRANS64 P0, [R0+URZ+0xa8], R9 ;  /* 0x0000a809000085a7 */ /* 0x000ee400080010ff */
[----:B---3--:R-:W-:Y:S05]  /*b110*/  @!P0 BRA `(.L_x_2106) ;  /* 0xfffffffc00f08947 */ /* 0x008fea000383ffff */
[----:B------:R-:W-:Y:S05]  /*b120*/  BRA `(.L_x_2107) ;  /* 0xffffffa000b07947 */ /* 0x000fea000383ffff */
.L_x_2005:
[----:B------:R-:W-:Y:S07]  /*b130*/  MOV R0, UR21 ;  /* 0x0000001500007c02 */ /* 0x000fee0008000f00 */
.L_x_2108:
[----:B--2---:R2:W3:Y:S02]  /*b140*/  SYNCS.PHASECHK.TRANS64.TRYWAIT P0, [R0+URZ+0xb0], R9 ;  /* 0x0000b009000075a7 */ /* 0x0044e400080011ff */
[----:B---3--:R-:W-:Y:S05]  /*b150*/  @!P0 NANOSLEEP.SYNCS 0x989680 ;  /* 0x009896800000895d */ /* 0x008fea0003900000 */
[----:B------:R-:W3:Y:S02]  /*b160*/  @!P0 SYNCS.PHASECHK.TRANS64 P0, [R0+URZ+0xb0], R9 ;  /* 0x0000b009000085a7 */ /* 0x000ee400080010ff */
[----:B---3--:R-:W-:Y:S05]  /*b170*/  @!P0 BRA `(.L_x_2108) ;  /* 0xfffffffc00f08947 */ /* 0x008fea000383ffff */
[----:B------:R-:W-:Y:S05]  /*b180*/  BRA `(.L_x_2109) ;  /* 0xffffffa4000c7947 */ /* 0x000fea000383ffff */
.L_x_2006:
[----:B------:R-:W-:Y:S07]  /*b190*/  MOV R0, UR21 ;  /* 0x0000001500007c02 */ /* 0x000fee0008000f00 */
.L_x_2110:
[----:B--2---:R2:W3:Y:S02]  /*b1a0*/  SYNCS.PHASECHK.TRANS64.TRYWAIT P0, [R0+URZ+0xb8], R9 ;  /* 0x0000b809000075a7 */ /* 0x0044e400080011ff */
[----:B---3--:R-:W-:Y:S05]  /*b1b0*/  @!P0 NANOSLEEP.SYNCS 0x989680 ;  /* 0x009896800000895d */ /* 0x008fea0003900000 */
[----:B------:R-:W3:Y:S02]  /*b1c0*/  @!P0 SYNCS.PHASECHK.TRANS64 P0, [R0+URZ+0xb8], R9 ;  /* 0x0000b809000085a7 */ /* 0x000ee400080010ff */
[----:B---3--:R-:W-:Y:S05]  /*b1d0*/  @!P0 BRA `(.L_x_2110) ;  /* 0xfffffffc00f08947 */ /* 0x008fea000383ffff */
[----:B------:R-:W-:Y:S05]  /*b1e0*/  BRA `(.L_x_2111) ;  /* 0xffffffa400687947 */ /* 0x000fea000383ffff */
.L_x_2008:
[----:B------:R-:W-:-:S07]  /*b1f0*/  MOV R0, UR21 ;  /* 0x0000001500007c02 */ /* 0x000fce0008000f00 */
.L_x_2112:
[----:B--2---:R2:W4:Y:S02]  /*b200*/  SYNCS.PHASECHK.TRANS64.TRYWAIT P0, [R0+URZ+0xa0], R3 ;  /* 0x0000a003000075a7 */ /* 0x00452400080011ff */
[----:B----4-:R-:W-:Y:S05]  /*b210*/  @!P0 NANOSLEEP.SYNCS 0x989680 ;  /* 0x009896800000895d */ /* 0x010fea0003900000 */
[----:B------:R-:W4:Y:S02]  /*b220*/  @!P0 SYNCS.PHASECHK.TRANS64 P0, [R0+URZ+0xa0], R3 ;  /* 0x0000a003000085a7 */ /* 0x000f2400080010ff */
[----:B----4-:R-:W-:Y:S05]  /*b230*/  @!P0 BRA `(.L_x_2112) ;  /* 0xfffffffc00f08947 */ /* 0x010fea000383ffff */
[----:B------:R-:W-:Y:S05]  /*b240*/  BRA `(.L_x_2113) ;  /* 0xffffffa400f87947 */ /* 0x000fea000383ffff */
.L_x_2009:
[----:B--2---:R-:W-:-:S07]  /*b250*/  MOV R0, UR21 ;  /* 0x0000001500007c02 */ /* 0x004fce0008000f00 */
.L_x_2114:
[----:B--2---:R2:W4:Y:S02]  /*b260*/  SYNCS.PHASECHK.TRANS64.TRYWAIT P0, [R0+URZ+0xa8], R3 ;  /* 0x0000a803000075a7 */ /* 0x00452400080011ff */
[----:B----4-:R-:W-:Y:S05]  /*b270*/  @!P0 NANOSLEEP.SYNCS 0x989680 ;  /* 0x009896800000895d */ /* 0x010fea0003900000 */
[----:B------:R-:W4:Y:S02]  /*b280*/  @!P0 SYNCS.PHASECHK.TRANS64 P0, [R0+URZ+0xa8], R3 ;  /* 0x0000a803000085a7 */ /* 0x000f2400080010ff */
[----:B----4-:R-:W-:Y:S05]  /*b290*/  @!P0 BRA `(.L_x_2114) ;  /* 0xfffffffc00f08947 */ /* 0x010fea000383ffff */
[----:B------:R-:W-:Y:S05]  /*b2a0*/  BRA `(.L_x_2115) ;  /* 0xffffffa400e87947 */ /* 0x000fea000383ffff */
.L_x_2010:
[----:B--2---:R-:W-:-:S07]  /*b2b0*/  MOV R0, UR21 ;  /* 0x0000001500007c02 */ /* 0x004fce0008000f00 */
.L_x_2116:
[----:B--2---:R2:W4:Y:S02]  /*b2c0*/  SYNCS.PHASECHK.TRANS64.TRYWAIT P0, [R0+URZ+0xb0], R3 ;  /* 0x0000b003000075a7 */ /* 0x00452400080011ff */
[----:B----4-:R-:W-:Y:S05]  /*b2d0*/  @!P0 NANOSLEEP.SYNCS 0x989680 ;  /* 0x009896800000895d */ /* 0x010fea0003900000 */
[----:B------:R-:W4:Y:S02]  /*b2e0*/  @!P0 SYNCS.PHASECHK.TRANS64 P0, [R0+URZ+0xb0], R3 ;  /* 0x0000b003000085a7 */ /* 0x000f2400080010ff */
[----:B----4-:R-:W-:Y:S05]  /*b2f0*/  @!P0 BRA `(.L_x_2116) ;  /* 0xfffffffc00f08947 */ /* 0x010fea000383ffff */
[----:B------:R-:W-:Y:S05]  /*b300*/  BRA `(.L_x_2117) ;  /* 0xffffffa400d87947 */ /* 0x000fea000383ffff */
.L_x_2012:
[----:B-1----:R1:W2:Y:S02]  /*b310*/  SYNCS.PHASECHK.TRANS64.TRYWAIT P0, [R3+URZ+0xd0], R0 ;  /* 0x0000d000030075a7 */ /* 0x0022a400080011ff */
[----:B--2---:R-:W-:Y:S05]  /*b320*/  @!P0 NANOSLEEP.SYNCS 0x989680 ;  /* 0x009896800000895d */ /* 0x004fea0003900000 */
[----:B------:R-:W2:Y:S02]  /*b330*/  @!P0 SYNCS.PHASECHK.TRANS64 P0, [R3+URZ+0xd0], R0 ;  /* 0x0000d000030085a7 */ /* 0x000ea400080010ff */
[----:B--2---:R-:W-:Y:S05]  /*b340*/  @!P0 BRA `(.L_x_2012) ;  /* 0xfffffffc00f08947 */ /* 0x004fea000383ffff */
[----:B------:R-:W-:Y:S05]  /*b350*/  BRA `(.L_x_2118) ;  /* 0xffffffa800947947 */ /* 0x000fea000383ffff */
.L_x_2023:
[----:B-1----:R-:W-:Y:S04]  /*b360*/  MOV R0, UR43 ;  /* 0x0000002b00007c02 */ /* 0x002fe80008000f00 */
[----:B------:R1:W2:Y:S03]  /*b370*/  SYNCS.PHASECHK.TRANS64.TRYWAIT P1, [R0+URZ+0x80], R5 ;  /* 0x00008005000075a7 */ /* 0x0002a600080211ff */
[----:B--2---:R-:W-:Y:S05]  /*b380*/  @!P1 NANOSLEEP.SYNCS 0x989680 ;  /* 0x009896800000995d */ /* 0x004fea0003900000 */
[----:B------:R-:W2:Y:S02]  /*b390*/  @!P1 SYNCS.PHASECHK.TRANS64 P1, [R0+URZ+0x80], R5 ;  /* 0x00008005000095a7 */ /* 0x000ea400080210ff */
[----:B--2---:R-:W-:Y:S05]  /*b3a0*/  @!P1 BRA `(.L_x_2023) ;  /* 0xfffffffc00ec9947 */ /* 0x004fea000383ffff */
[----:B------:R-:W-:Y:S05]  /*b3b0*/  BRA `(.L_x_2022) ;  /* 0xffffffb800007947 */ /* 0x000fea000383ffff */
.L_x_2025:
[----:B-1----:R1:W4:Y:S02]  /*b3c0*/  SYNCS.PHASECHK.TRANS64.TRYWAIT P0, [R100+URZ+0xf0], R3 ;  /* 0x0000f003640075a7 */ /* 0x00232400080011ff */
[----:B----4-:R-:W-:Y:S05]  /*b3d0*/  @!P0 NANOSLEEP.SYNCS 0x989680 ;  /* 0x009896800000895d */ /* 0x010fea0003900000 */
[----:B------:R-:W4:Y:S02]  /*b3e0*/  @!P0 SYNCS.PHASECHK.TRANS64 P0, [R100+URZ+0xf0], R3 ;  /* 0x0000f003640085a7 */ /* 0x000f2400080010ff */
[----:B----4-:R-:W-:Y:S05]  /*b3f0*/  @!P0 BRA `(.L_x_2025) ;  /* 0xfffffffc00f08947 */ /* 0x010fea000383ffff */
[----:B------:R-:W-:Y:S05]  /*b400*/  BRA `(.L_x_2024) ;  /* 0xffffffb8002c7947 */ /* 0x000fea000383ffff */
.L_x_2035:
[----:B-1----:R1:W3:Y:S02]  /*b410*/  SYNCS.PHASECHK.TRANS64.TRYWAIT P0, [R4+URZ+0x80], R3 ;  /* 0x00008003040075a7 */ /* 0x0022e400080011ff */
[----:B---3--:R-:W-:Y:S05]  /*b420*/  @!P0 NANOSLEEP.SYNCS 0x989680 ;  /* 0x009896800000895d */ /* 0x008fea0003900000 */
[----:B------:R-:W3:Y:S02]  /*b430*/  @!P0 SYNCS.PHASECHK.TRANS64 P0, [R4+URZ+0x80], R3 ;  /* 0x00008003040085a7 */ /* 0x000ee400080010ff */
[----:B---3--:R-:W-:Y:S05]  /*b440*/  @!P0 BRA `(.L_x_2035) ;  /* 0xfffffffc00f08947 */ /* 0x008fea000383ffff */
[----:B------:R-:W-:Y:S05]  /*b450*/  BRA `(.L_x_2034) ;  /* 0xffffffc400787947 */ /* 0x000fea000383ffff */
.L_x_2044:
[----:B-1----:R1:W3:Y:S02]  /*b460*/  SYNCS.PHASECHK.TRANS64.TRYWAIT P0, [R103+URZ+0x80], R4 ;  /* 0x00008004670075a7 */ /* 0x0022e400080011ff */
[----:B---3--:R-:W-:Y:S05]  /*b470*/  @!P0 NANOSLEEP.SYNCS 0x989680 ;  /* 0x009896800000895d */ /* 0x008fea0003900000 */
[----:B------:R-:W3:Y:S02]  /*b480*/  @!P0 SYNCS.PHASECHK.TRANS64 P0, [R103+URZ+0x80], R4 ;  /* 0x00008004670085a7 */ /* 0x000ee400080010ff */
[----:B---3--:R-:W-:Y:S05]  /*b490*/  @!P0 BRA `(.L_x_2044) ;  /* 0xfffffffc00f08947 */ /* 0x008fea000383ffff */
[----:B------:R-:W-:Y:S05]  /*b4a0*/  BRA `(.L_x_2043) ;  /* 0xffffffd000e87947 */ /* 0x000fea000383ffff */
.L_x_2053:
[----:B--2---:R2:W3:Y:S02]  /*b4b0*/  SYNCS.PHASECHK.TRANS64.TRYWAIT P0, [R103+URZ+0x80], R0 ;  /* 0x00008000670075a7 */ /* 0x0044e400080011ff */
[----:B---3--:R-:W-:Y:S05]  /*b4c0*/  @!P0 NANOSLEEP.SYNCS 0x989680 ;  /* 0x009896800000895d */ /* 0x008fea0003900000 */
[----:B------:R-:W3:Y:S02]  /*b4d0*/  @!P0 SYNCS.PHASECHK.TRANS64 P0, [R103+URZ+0x80], R0 ;  /* 0x00008000670085a7 */ /* 0x000ee400080010ff */
[----:B---3--:R-:W-:Y:S05]  /*b4e0*/  @!P0 BRA `(.L_x_2053) ;  /* 0xfffffffc00f08947 */ /* 0x008fea000383ffff */
[----:B------:R-:W-:Y:S05]  /*b4f0*/  BRA `(.L_x_2052) ;  /* 0xffffffe000547947 */ /* 0x000fea000383ffff */
        .weak           $__internal_21_$__cuda_sm10x_tcgen05_guardrail_trap_col_being_dealloced_not_returned_by_alloc
        .type           $__internal_21_$__cuda_sm10x_tcgen05_guardrail_trap_col_being_dealloced_not_returned_by_alloc,@function
        .size           $__internal_21_$__cuda_sm10x_tcgen05_guardrail_trap_col_being_dealloced_not_returned_by_alloc,($__internal_22_$__cuda_sm10x_tcgen05_guardrail_trap_phase_invalid_during_alloc - $__internal_21_$__cuda_sm10x_tcgen05_guardrail_trap_col_being_dealloced_not_returned_by_alloc)
$__internal_21_$__cuda_sm10x_tcgen05_guardrail_trap_col_being_dealloced_not_returned_by_alloc:
[----:B------:R-:W-:Y:S05]  /*b500*/  BPT.TRAP 0x1 ;  /* 0x000000040000795c */ /* 0x000fea0000300000 */
[----:B------:R-:W-:-:S04]  /*b510*/  HFMA2 R3, -RZ, RZ, 0, 0 ;  /* 0x00000000ff037431 */ /* 0x000fc800000001ff */
[----:B------:R-:W-:Y:S05]  /*b520*/  RET.REL.NODEC R2 `(_ZN7cutlass13device_kernelINS_4gemm6kernel13GemmUniversalIN4cute5tupleIJiiiiEEENS1_10collective13CollectiveMmaINS1_35MainloopSm100TmaUmmaWarpSpecializedILi8ELi2ELi4ENS5_IJNS4_1CILi2EEESB_NSA_ILi1EEEEEEEENS5_IJNSA_ILi256EEENSA_ILi128EEENSA_ILi64EEEEEENS_6half_tENS5_IJlSC_lEEESJ_SK_NS4_8TiledMMAINS4_8MMA_AtomIJNS4_26SM100_MMA_F16BF16_2x1SM_SSISJ_SJ_fLi256ELi128ELNS4_4UMMA5MajorE0ELSP_0ELNSO_7ScaleInE0ELSQ_0EEEEEENS4_6LayoutINS5_IJSC_SC_SC_EEENS5_IJNSA_ILi0EEESV_SV_EEEEENS5_IJNS4_10UnderscoreESY_SY_EEEEENS4_28SM100_TMA_2SM_LOAD_MULTICASTENS4_14ComposedLayoutINS4_7SwizzleILi3ELi4ELi3EEENS4_18smem_ptr_flag_bitsILi16EEENST_INS5_IJNSA_ILi8EEESH_EEENS5_IJSH_SC_EEEEEEEvNS4_8identityENS4_18SM100_TMA_2SM_LOADES1B_vS1C_EENS_8epilogue10collective18CollectiveEpilogueINS1F_23Sm100TmaWarpSpecializedILi4ELi2ELi32ELb1ELb0EEEJNS5_IJSG_SG_SH_EEENS5_IJNST_ISG_SC_EENST_INSA_ILi32EEESC_EEEEESJ_NS5_IJSC_llEEESJ_S1P_NS1F_6fusion15FusionCallbacksIS1J_NS1Q_17LinearCombinationISJ_fSJ_fLNS_15FloatRoundStyleE2EEES1K_S1O_JEEENS4_5SM1004TMEM4LOAD26SM100_TMEM_LOAD_16dp256b4xENS4_13SM90_TMA_LOADENS12_IS14_S16_NST_INS5_IJSH_S17_EEENS5_IJSC_SH_EEEEEEENS4_17SM75_U16x8_LDSM_TENS4_14SM90_TMA_STOREES24_NS4_17SM90_U16x8_STSM_TENS4_39AutoVectorizingCopyWithAssumedAlignmentILi128EEEEEEvvEEEEvNT_6ParamsE) ;  /* 0xffffff4802b47950 */ /* 0x000fea0003c3ffff */
        .weak           $__internal_22_$__cuda_sm10x_tcgen05_guardrail_trap_phase_invalid_during_alloc
        .type           $__internal_22_$__cuda_sm10x_tcgen05_guardrail_trap_phase_invalid_during_alloc,@function
        .size           $__internal_22_$__cuda_sm10x_tcgen05_guardrail_trap_phase_invalid_during_alloc,($__internal_23_$__cuda_sm10x_tcgen05_guardrail_trap_unallocated_columns_being_dealloced - $__internal_22_$__cuda_sm10x_tcgen05_guardrail_trap_phase_invalid_during_alloc)
$__internal_22_$__cuda_sm10x_tcgen05_guardrail_trap_phase_invalid_during_alloc:
[----:B------:R-:W-:Y:S05]  /*b530*/  BPT.TRAP 0x1 ;  /* 0x000000040000795c */ /* 0x000fea0000300000 */
[----:B------:R-:W-:-:S04]  /*b540*/  MOV R5, 0x0 ;  /* 0x0000000000057802 */ /* 0x000fc80000000f00 */
[----:B------:R-:W-:Y:S05]  /*b550*/  RET.REL.NODEC R4 `(_ZN7cutlass13device_kernelINS_4gemm6kernel13GemmUniversalIN4cute5tupleIJiiiiEEENS1_10collective13CollectiveMmaINS1_35MainloopSm100TmaUmmaWarpSpecializedILi8ELi2ELi4ENS5_IJNS4_1CILi2EEESB_NSA_ILi1EEEEEEEENS5_IJNSA_ILi256EEENSA_ILi128EEENSA_ILi64EEEEEENS_6half_tENS5_IJlSC_lEEESJ_SK_NS4_8TiledMMAINS4_8MMA_AtomIJNS4_26SM100_MMA_F16BF16_2x1SM_SSISJ_SJ_fLi256ELi128ELNS4_4UMMA5MajorE0ELSP_0ELNSO_7ScaleInE0ELSQ_0EEEEEENS4_6LayoutINS5_IJSC_SC_SC_EEENS5_IJNSA_ILi0EEESV_SV_EEEEENS5_IJNS4_10UnderscoreESY_SY_EEEEENS4_28SM100_TMA_2SM_LOAD_MULTICASTENS4_14ComposedLayoutINS4_7SwizzleILi3ELi4ELi3EEENS4_18smem_ptr_flag_bitsILi16EEENST_INS5_IJNSA_ILi8EEESH_EEENS5_IJSH_SC_EEEEEEEvNS4_8identityENS4_18SM100_TMA_2SM_LOADES1B_vS1C_EENS_8epilogue10collective18CollectiveEpilogueINS1F_23Sm100TmaWarpSpecializedILi4ELi2ELi32ELb1ELb0EEEJNS5_IJSG_SG_SH_EEENS5_IJNST_ISG_SC_EENST_INSA_ILi32EEESC_EEEEESJ_NS5_IJSC_llEEESJ_S1P_NS1F_6fusion15FusionCallbacksIS1J_NS1Q_17LinearCombinationISJ_fSJ_fLNS_15FloatRoundStyleE2EEES1K_S1O_JEEENS4_5SM1004TMEM4LOAD26SM100_TMEM_LOAD_16dp256b4xENS4_13SM90_TMA_LOADENS12_IS14_S16_NST_INS5_IJSH_S17_EEENS5_IJSC_SH_EEEEEEENS4_17SM75_U16x8_LDSM_TENS4_14SM90_TMA_STOREES24_NS4_17SM90_U16x8_STSM_TENS4_39AutoVectorizingCopyWithAssumedAlignmentILi128EEEEEEvvEEEEvNT_6ParamsE) ;  /* 0xffffff4804a87950 */ /* 0x000fea0003c3ffff */
        .weak           $__internal_23_$__cuda_sm10x_tcgen05_guardrail_trap_unallocated_columns_being_dealloced
        .type           $__internal_23_$__cuda_sm10x_tcgen05_guardrail_trap_unallocated_columns_being_dealloced,@function
        .size           $__internal_23_$__cuda_sm10x_tcgen05_guardrail_trap_unallocated_columns_being_dealloced,(.L_x_2148 - $__internal_23_$__cuda_sm10x_tcgen05_guardrail_trap_unallocated_columns_being_dealloced)
$__internal_23_$__cuda_sm10x_tcgen05_guardrail_trap_unallocated_columns_being_dealloced:
[----:B------:R-:W-:Y:S05]  /*b560*/  BPT.TRAP 0x1 ;  /* 0x000000040000795c */ /* 0x000fea0000300000 */
[----:B------:R-:W-:-:S04]  /*b570*/  HFMA2 R3, -RZ, RZ, 0, 0 ;  /* 0x00000000ff037431 */ /* 0x000fc800000001ff */
[----:B------:R-:W-:Y:S05]  /*b580*/  RET.REL.NODEC R2 `(_ZN7cutlass13device_kernelINS_4gemm6kernel13GemmUniversalIN4cute5tupleIJiiiiEEENS1_10collective13CollectiveMmaINS1_35MainloopSm100TmaUmmaWarpSpecializedILi8ELi2ELi4ENS5_IJNS4_1CILi2EEESB_NSA_ILi1EEEEEEEENS5_IJNSA_ILi256EEENSA_ILi128EEENSA_ILi64EEEEEENS_6half_tENS5_IJlSC_lEEESJ_SK_NS4_8TiledMMAINS4_8MMA_AtomIJNS4_26SM100_MMA_F16BF16_2x1SM_SSISJ_SJ_fLi256ELi128ELNS4_4UMMA5MajorE0ELSP_0ELNSO_7ScaleInE0ELSQ_0EEEEEENS4_6LayoutINS5_IJSC_SC_SC_EEENS5_IJNSA_ILi0EEESV_SV_EEEEENS5_IJNS4_10UnderscoreESY_SY_EEEEENS4_28SM100_TMA_2SM_LOAD_MULTICASTENS4_14ComposedLayoutINS4_7SwizzleILi3ELi4ELi3EEENS4_18smem_ptr_flag_bitsILi16EEENST_INS5_IJNSA_ILi8EEESH_EEENS5_IJSH_SC_EEEEEEEvNS4_8identityENS4_18SM100_TMA_2SM_LOADES1B_vS1C_EENS_8epilogue10collective18CollectiveEpilogueINS1F_23Sm100TmaWarpSpecializedILi4ELi2ELi32ELb1ELb0EEEJNS5_IJSG_SG_SH_EEENS5_IJNST_ISG_SC_EENST_INSA_ILi32EEESC_EEEEESJ_NS5_IJSC_llEEESJ_S1P_NS1F_6fusion15FusionCallbacksIS1J_NS1Q_17LinearCombinationISJ_fSJ_fLNS_15FloatRoundStyleE2EEES1K_S1O_JEEENS4_5SM1004TMEM4LOAD26SM100_TMEM_LOAD_16dp256b4xENS4_13SM90_TMA_LOADENS12_IS14_S16_NST_INS5_IJSH_S17_EEENS5_IJSC_SH_EEEEEEENS4_17SM75_U16x8_LDSM_TENS4_14SM90_TMA_STOREES24_NS4_17SM90_U16x8_STSM_TENS4_39AutoVectorizingCopyWithAssumedAlignmentILi128EEEEEEvvEEEEvNT_6ParamsE) ;  /* 0xffffff48029c7950 */ /* 0x000fea0003c3ffff */
.L_x_2119:
        /* <DEDUP_REMOVED lines=15> */
.L_x_2148:


//--------------------- .nv.global.init           --------------------------
	.section	.nv.global.init,"aw",@progbits
	.align	4
.nv.global.init:
	.type		mrg32k3aM1SubSeq,@object
	.size		mrg32k3aM1SubSeq,(mrg32k3aM2SubSeq - mrg32k3aM1SubSeq)
mrg32k3aM1SubSeq:
        /*0000*/ 	.byte	0x0b, 0xcc, 0xee, 0x04, 0x73, 0x29, 0x8b, 0x6f, 0xf6, 0x53, 0x03, 0xf6, 0x23, 0xf6, 0xea, 0xda
        /* <DEDUP_REMOVED lines=125> */
	.type		mrg32k3aM2SubSeq,@object
	.size		mrg32k3aM2SubSeq,(mrg32k3aM1 - mrg32k3aM2SubSeq)
mrg32k3aM2SubSeq:
        /* <DEDUP_REMOVED lines=126> */
	.type		mrg32k3aM1,@object
	.size		mrg32k3aM1,(mrg32k3aM1Seq - mrg32k3aM1)
mrg32k3aM1:
        /* <DEDUP_REMOVED lines=144> */
	.type		mrg32k3aM1Seq,@object
	.size		mrg32k3aM1Seq,(mrg32k3aM2 - mrg32k3aM1Seq)
mrg32k3aM1Seq:
        /* <DEDUP_REMOVED lines=144> */
	.type		mrg32k3aM2,@object
	.size		mrg32k3aM2,(mrg32k3aM2Seq - mrg32k3aM2)
mrg32k3aM2:
        /* <DEDUP_REMOVED lines=144> */
	.type		mrg32k3aM2Seq,@object
	.size		mrg32k3aM2Seq,(precalc_xorwow_matrix - mrg32k3aM2Seq)
mrg32k3aM2Seq:
        /* <DEDUP_REMOVED lines=144> */
	.type		precalc_xorwow_matrix,@object
	.size		precalc_xorwow_matrix,(precalc_xorwow_offset_matrix - precalc_xorwow_matrix)
precalc_xorwow_matrix:
        /* <DEDUP_REMOVED lines=6400> */
	.type		precalc_xorwow_offset_matrix,@object
	.size		precalc_xorwow_offset_matrix,($str$29 - precalc_xorwow_offset_matrix)
precalc_xorwow_offset_matrix:
        /* <DEDUP_REMOVED lines=6400> */
	.type		$str$29,@object
	.size		$str$29,($str$30 - $str$29)
$str$29:
        /*353c0*/ 	.byte	0x28, 0x61, 0x64, 0x64, 0x72, 0x65, 0x73, 0x73, 0x20, 0x26, 0x20, 0x6d, 0x61, 0x73, 0x6b, 0x29
        /*353d0*/ 	.byte	0x20, 0x3d, 0x3d, 0x20, 0x30, 0x00
	.type		$str$30,@object
	.size		$str$30,($str$28 - $str$30)
$str$30:
        /*353d6*/ 	.byte	0x2f, 0x74, 0x6d, 0x70, 0x2f, 0x63, 0x75, 0x74, 0x6c, 0x61, 0x73, 0x73, 0x5f, 0x73, 0x77, 0x65
        /*353e6*/ 	.byte	0x65, 0x70, 0x5f, 0x73, 0x72, 0x63, 0x2f, 0x69, 0x6e, 0x63, 0x6c, 0x75, 0x64, 0x65, 0x2f, 0x63
        /*353f6*/ 	.byte	0x75, 0x74, 0x65, 0x2f, 0x70, 0x6f, 0x69, 0x6e, 0x74, 0x65, 0x72, 0x5f, 0x66, 0x6c, 0x61, 0x67
        /*35406*/ 	.byte	0x67, 0x65, 0x64, 0x2e, 0x68, 0x70, 0x70, 0x00
	.type		$str$28,@object
	.size		$str$28,($str$27 - $str$28)
$str$28:
        /*3540e*/ 	.byte	0x2f, 0x74, 0x6d, 0x70, 0x2f, 0x63, 0x75, 0x74, 0x6c, 0x61, 0x73, 0x73, 0x5f, 0x73, 0x77, 0x65
        /*3541e*/ 	.byte	0x65, 0x70, 0x5f, 0x73, 0x72, 0x63, 0x2f, 0x69, 0x6e, 0x63, 0x6c, 0x75, 0x64, 0x65, 0x2f, 0x63
        /*3542e*/ 	.byte	0x75, 0x74, 0x65, 0x2f, 0x61, 0x74, 0x6f, 0x6d, 0x2f, 0x63, 0x6f, 0x70, 0x79, 0x5f, 0x74, 0x72
        /*3543e*/ 	.byte	0x61, 0x69, 0x74, 0x73, 0x5f, 0x73, 0x6d, 0x31, 0x30, 0x30, 0x2e, 0x68, 0x70, 0x70, 0x00
	.type		$str$27,@object
	.size		$str$27,(__unnamed_1 - $str$27)
$str$27:
        /*3544d*/ 	.byte	0x28, 0x28, 0x75, 0x69, 0x6e, 0x74, 0x33, 0x32, 0x5f, 0x74, 0x28, 0x74, 0x68, 0x72, 0x65, 0x61
        /*3545d*/ 	.byte	0x64, 0x49, 0x64, 0x78, 0x2e, 0x78, 0x29, 0x20, 0x2f, 0x20, 0x33, 0x32, 0x29, 0x20, 0x25, 0x20
        /*3546d*/ 	.byte	0x34, 0x29, 0x20, 0x3d, 0x3d, 0x20, 0x28, 0x28, 0x28, 0x74, 0x6d, 0x65, 0x6d, 0x5f, 0x61, 0x64
        /*3547d*/ 	.byte	0x64, 0x72, 0x20, 0x3e, 0x3e, 0x20, 0x31, 0x36, 0x29, 0x20, 0x2f, 0x20, 0x33, 0x32, 0x29, 0x20
        /*3548d*/ 	.byte	0x25, 0x20, 0x34, 0x29, 0x00
	.type		__unnamed_1,@object
	.size		__unnamed_1,(__unnamed_3 - __unnamed_1)
__unnamed_1:
        /* <DEDUP_REMOVED lines=25> */
        /*35622*/ 	.byte	0x39, 0x36, 0x3e, 0x3e, 0x3e, 0x3e, 0x5d, 0x00
	.type		__unnamed_3,@object
	.size		__unnamed_3,(__unnamed_2 - __unnamed_3)
__unnamed_3:
        /* <DEDUP_REMOVED lines=42> */
        /*358ca*/ 	.byte	0x3e, 0x5d, 0x00
	.type		__unnamed_2,@object
	.size		__unnamed_2,(.L_11 - __unnamed_2)
__unnamed_2:
        /* <DEDUP_REMOVED lines=43> */
.L_11:


//--------------------- .nv.shared._ZN7cutlass9reference6device6kernel17BlockCompareEqualINS_6half_tEEEvPiPKT_S8_m --------------------------
	.section	.nv.shared._ZN7cutlass9reference6device6kernel17BlockCompareEqualINS_6half_tEEEvPiPKT_S8_m,"aw",@nobits
	.sectionflags	@""
	.align	16
	.zero		1024


//--------------------- .nv.shared.reserved.0     --------------------------
	.section	.nv.shared.reserved.0,"aw",@nobits
	.weak		__nv_reservedSMEM_offset_0_alias
	.size		__nv_reservedSMEM_offset_0_alias, 0, 64
	.other		__nv_reservedSMEM_offset_0_alias,@"STO_CUDA_RESERVED_SHARED STV_DEFAULT"
__nv_reservedSMEM_offset_0_alias:
	.zero		0
.nv.shared.reserved.0:
	.zero		64
	.weak		__nv_reservedSMEM_tcgen05_partition
	.type		__nv_reservedSMEM_tcgen05_partition,@object
	.size		__nv_reservedSMEM_tcgen05_partition,(.L_0 - __nv_reservedSMEM_tcgen05_partition)
__nv_reservedSMEM_tcgen05_partition:
	.zero		32
.L_0:


//--------------------- .nv.global                --------------------------
	.section	.nv.global,"aw",@nobits
.nv.global:
	.type		_ZN34_INTERNAL_e940d57d_4_k_cu_c99a28774cute1_E,@object
	.size		_ZN34_INTERNAL_e940d57d_4_k_cu_c99a28774cute1_E,(_ZN34_INTERNAL_e940d57d_4_k_cu_c99a28774cuda3std3__45__cpo6cbeginE - _ZN34_INTERNAL_e940d57d_4_k_cu_c99a28774cute1_E)
_ZN34_INTERNAL_e940d57d_4_k_cu_c99a28774cute1_E:
	.zero		1
	.type		_ZN34_INTERNAL_e940d57d_4_k_cu_c99a28774cuda3std3__45__cpo6cbeginE,@object
	.size		_ZN34_INTERNAL_e940d57d_4_k_cu_c99a28774cuda3std3__45__cpo6cbeginE,(_ZN34_INTERNAL_e940d57d_4_k_cu_c99a28774cuda3std3__48in_placeE - _ZN34_INTERNAL_e940d57d_4_k_cu_c99a28774cuda3std3__45__cpo6cbeginE)
_ZN34_INTERNAL_e940d57d_4_k_cu_c99a28774cuda3std3__45__cpo6cbeginE:
	.zero		1
	.type		_ZN34_INTERNAL_e940d57d_4_k_cu_c99a28774cuda3std3__48in_placeE,@object
	.size		_ZN34_INTERNAL_e940d57d_4_k_cu_c99a28774cuda3std3__48in_placeE,(_ZN34_INTERNAL_e940d57d_4_k_cu_c99a28774cuda3std6ranges3__45__cpo9iter_moveE - _ZN34_INTERNAL_e940d57d_4_k_cu_c99a28774cuda3std3__48in_placeE)
_ZN34_INTERNAL_e940d57d_4_k_cu_c99a28774cuda3std3__48in_placeE:
	.zero		1
	.type		_ZN34_INTERNAL_e940d57d_4_k_cu_c99a28774cuda3std6ranges3__45__cpo9iter_moveE,@object
	.size		_ZN34_INTERNAL_e940d57d_4_k_cu_c99a28774cuda3std6ranges3__45__cpo9iter_moveE,(_ZN34_INTERNAL_e940d57d_4_k_cu_c99a28774cuda3std3__45__cpo5beginE - _ZN34_INTERNAL_e940d57d_4_k_cu_c99a28774cuda3std6ranges3__45__cpo9iter_moveE)
_ZN34_INTERNAL_e940d57d_4_k_cu_c99a28774cuda3std6ranges3__45__cpo9iter_moveE:
	.zero		1
	.type		_ZN34_INTERNAL_e940d57d_4_k_cu_c99a28774cuda3std3__45__cpo5beginE,@object
	.size		_ZN34_INTERNAL_e940d57d_4_k_cu_c99a28774cuda3std3__45__cpo5beginE,(_ZN34_INTERNAL_e940d57d_4_k_cu_c99a28774cuda3std3__436_GLOBAL__N__e940d57d_4_k_cu_c99a28776ignoreE - _ZN34_INTERNAL_e940d57d_4_k_cu_c99a28774cuda3std3__45__cpo5beginE)
_ZN34_INTERNAL_e940d57d_4_k_cu_c99a28774cuda3std3__45__cpo5beginE:
	.zero		1
	.type		_ZN34_INTERNAL_e940d57d_4_k_cu_c99a28774cuda3std3__436_GLOBAL__N__e940d57d_4_k_cu_c99a28776ignoreE,@object
	.size		_ZN34_INTERNAL_e940d57d_4_k_cu_c99a28774cuda3std3__436_GLOBAL__N__e940d57d_4_k_cu_c99a28776ignoreE,(_ZN34_INTERNAL_e940d57d_4_k_cu_c99a28774cute7productE - _ZN34_INTERNAL_e940d57d_4_k_cu_c99a28774cuda3std3__436_GLOBAL__N__e940d57d_4_k_cu_c99a28776ignoreE)
_ZN34_INTERNAL_e940d57d_4_k_cu_c99a28774cuda3std3__436_GLOBAL__N__e940d57d_4_k_cu_c99a28776ignoreE:
	.zero		1
	.type		_ZN34_INTERNAL_e940d57d_4_k_cu_c99a28774cute7productE,@object
	.size		_ZN34_INTERNAL_e940d57d_4_k_cu_c99a28774cute7productE,(_ZN34_INTERNAL_e940d57d_4_k_cu_c99a28774cuda3std3__45__cpo3endE - _ZN34_INTERNAL_e940d57d_4_k_cu_c99a28774cute7productE)
_ZN34_INTERNAL_e940d57d_4_k_cu_c99a28774cute7productE:
	.zero		1
	.type		_ZN34_INTERNAL_e940d57d_4_k_cu_c99a28774cuda3std3__45__cpo3endE,@object
	.size		_ZN34_INTERNAL_e940d57d_4_k_cu_c99a28774cuda3std3__45__cpo3endE,(_ZN34_INTERNAL_e940d57d_4_k_cu_c99a28774cuda3std3__419piecewise_constructE - _ZN34_INTERNAL_e940d57d_4_k_cu_c99a28774cuda3std3__45__cpo3endE)
_ZN34_INTERNAL_e940d57d_4_k_cu_c99a28774cuda3std3__45__cpo3endE:
	.zero		1
	.type		_ZN34_INTERNAL_e940d57d_4_k_cu_c99a28774cuda3std3__419piecewise_constructE,@object
	.size		_ZN34_INTERNAL_e940d57d_4_k_cu_c99a28774cuda3std3__419piecewise_constructE,(_ZN34_INTERNAL_e940d57d_4_k_cu_c99a28774cuda3std3__45__cpo4cendE - _ZN34_INTERNAL_e940d57d_4_k_cu_c99a28774cuda3std3__419piecewise_constructE)
_ZN34_INTERNAL_e940d57d_4_k_cu_c99a28774cuda3std3__419piecewise_constructE:
	.zero		1
	.type		_ZN34_INTERNAL_e940d57d_4_k_cu_c99a28774cuda3std3__45__cpo4cendE,@object
	.size		_ZN34_INTERNAL_e940d57d_4_k_cu_c99a28774cuda3std3__45__cpo4cendE,(_ZN34_INTERNAL_e940d57d_4_k_cu_c99a28774cuda3std6ranges3__45__cpo4swapE - _ZN34_INTERNAL_e940d57d_4_k_cu_c99a28774cuda3std3__45__cpo4cendE)
_ZN34_INTERNAL_e940d57d_4_k_cu_c99a28774cuda3std3__45__cpo4cendE:
	.zero		1
	.type		_ZN34_INTERNAL_e940d57d_4_k_cu_c99a28774cuda3std6ranges3__45__cpo4swapE,@object
	.size		_ZN34_INTERNAL_e940d57d_4_k_cu_c99a28774cuda3std6ranges3__45__cpo4swapE,(.L_20 - _ZN34_INTERNAL_e940d57d_4_k_cu_c99a28774cuda3std6ranges3__45__cpo4swapE)
_ZN34_INTERNAL_e940d57d_4_k_cu_c99a28774cuda3std6ranges3__45__cpo4swapE:
	.zero		1
.L_20:


//--------------------- .nv.shared._ZN7cutlass9reference6device6kernel11GemmComplexINS_6half_tENS_6layout8RowMajorES4_NS5_11ColumnMajorES4_S7_ffS4_NS_16NumericConverterIS4_fLNS_15FloatRoundStyleE2EEENS_12multiply_addIfffEELi4ELi16EEEvNS_4gemm9GemmCoordET5_NS_9TensorRefIT_T0_EENS_16ComplexTransformENSG_IT1_T2_EESK_SF_NSG_IT3_T4_EENSG_IT7_SP_EET6_illll --------------------------
	.section	.nv.shared._ZN7cutlass9reference6device6kernel11GemmComplexINS_6half_tENS_6layout8RowMajorES4_NS5_11ColumnMajorES4_S7_ffS4_NS_16NumericConverterIS4_fLNS_15FloatRoundStyleE2EEENS_12multiply_addIfffEELi4ELi16EEEvNS_4gemm9GemmCoordET5_NS_9TensorRefIT_T0_EENS_16ComplexTransformENSG_IT1_T2_EESK_SF_NSG_IT3_T4_EENSG_IT7_SP_EET6_illll,"aw",@nobits
	.sectionflags	@""
	.align	16
	.zero		1024


//--------------------- .nv.shared._ZN7cutlass9reference6device6kernel11GemmComplexINS_6half_tENS_6layout8RowMajorES4_NS5_11ColumnMajorES4_S7_ffS4_NS_16NumericConverterIS4_fLNS_15FloatRoundStyleE2EEENS_12multiply_addIfffEELi4ELi4EEEvNS_4gemm9GemmCoordET5_NS_9TensorRefIT_T0_EENS_16ComplexTransformENSG_IT1_T2_EESK_SF_NSG_IT3_T4_EENSG_IT7_SP_EET6_illll --------------------------
	.section	.nv.shared._ZN7cutlass9reference6device6kernel11GemmComplexINS_6half_tENS_6layout8RowMajorES4_NS5_11ColumnMajorES4_S7_ffS4_NS_16NumericConverterIS4_fLNS_15FloatRoundStyleE2EEENS_12multiply_addIfffEELi4ELi4EEEvNS_4gemm9GemmCoordET5_NS_9TensorRefIT_T0_EENS_16ComplexTransformENSG_IT1_T2_EESK_SF_NSG_IT3_T4_EENSG_IT7_SP_EET6_illll,"aw",@nobits
	.sectionflags	@""
	.align	16
	.zero		1024


//--------------------- .nv.shared._ZN7cutlass9reference6device6kernel12BlockForEachINS_6half_tENS1_6detail17RandomUniformFuncIS4_EEEEvPT_mNT0_6ParamsE --------------------------
	.section	.nv.shared._ZN7cutlass9reference6device6kernel12BlockForEachINS_6half_tENS1_6detail17RandomUniformFuncIS4_EEEEvPT_mNT0_6ParamsE,"aw",@nobits
	.sectionflags	@""
	.align	16
	.zero		1024


//--------------------- .nv.shared._ZN7cutlass13device_kernelINS_4gemm6kernel13GemmUniversalIN4cute5tupleIJiiiiEEENS1_10collective13CollectiveMmaINS1_35MainloopSm100TmaUmmaWarpSpecializedILi6ELi2ELi4ENS5_IJNS4_1CILi2EEESB_NSA_ILi1EEEEEEEENS5_IJNSA_ILi128EEESF_NSA_ILi64EEEEEENS_6half_tENS5_IJlSC_lEEESI_SJ_NS4_8TiledMMAINS4_8MMA_AtomIJNS4_20SM100_MMA_F16BF16_SSISI_SI_fLi128ELi128ELNS4_4UMMA5MajorE0ELSO_0ELNSN_7ScaleInE0ELSP_0EEEEEENS4_6LayoutINS5_IJSC_SC_SC_EEENS5_IJNSA_ILi0EEESU_SU_EEEEENS5_IJNS4_10UnderscoreESX_SX_EEEEENS4_23SM90_TMA_LOAD_MULTICASTENS4_14ComposedLayoutINS4_7SwizzleILi3ELi4ELi3EEENS4_18smem_ptr_flag_bitsILi16EEENSS_INS5_IJNSA_ILi8EEESG_EEENS5_IJSG_SC_EEEEEEEvNS4_8identityES10_S1A_vS1B_EENS_8epilogue10collective18CollectiveEpilogueINS1D_26Sm100NoSmemWarpSpecializedEJNS5_IJSF_SG_EEESI_NS5_IJSC_llEEESI_S1I_NS1D_6fusion15Sm90TreeVisitorINS1J_11Sm90ComputeINS_24homogeneous_multiply_addESI_fLNS_15FloatRoundStyleE2EvEEJNS1J_19Sm90ScalarBroadcastIfSV_Li1ENS_10multipliesEEENS1J_12Sm90SrcFetchISI_EENS1K_INS1L_IS1Q_ffLS1N_2EvEEJS1R_NS1J_12Sm90AccFetchEEEEEEENS4_5SM1004TMEM4LOAD26SM100_TMEM_LOAD_16dp256b8xES16_S16_EEEvvEEEEvNT_6ParamsE --------------------------
	.section	.nv.shared._ZN7cutlass13device_kernelINS_4gemm6kernel13GemmUniversalIN4cute5tupleIJiiiiEEENS1_10collective13CollectiveMmaINS1_35MainloopSm100TmaUmmaWarpSpecializedILi6ELi2ELi4ENS5_IJNS4_1CILi2EEESB_NSA_ILi1EEEEEEEENS5_IJNSA_ILi128EEESF_NSA_ILi64EEEEEENS_6half_tENS5_IJlSC_lEEESI_SJ_NS4_8TiledMMAINS4_8MMA_AtomIJNS4_20SM100_MMA_F16BF16_SSISI_SI_fLi128ELi128ELNS4_4UMMA5MajorE0ELSO_0ELNSN_7ScaleInE0ELSP_0EEEEEENS4_6LayoutINS5_IJSC_SC_SC_EEENS5_IJNSA_ILi0EEESU_SU_EEEEENS5_IJNS4_10UnderscoreESX_SX_EEEEENS4_23SM90_TMA_LOAD_MULTICASTENS4_14ComposedLayoutINS4_7SwizzleILi3ELi4ELi3EEENS4_18smem_ptr_flag_bitsILi16EEENSS_INS5_IJNSA_ILi8EEESG_EEENS5_IJSG_SC_EEEEEEEvNS4_8identityES10_S1A_vS1B_EENS_8epilogue10collective18CollectiveEpilogueINS1D_26Sm100NoSmemWarpSpecializedEJNS5_IJSF_SG_EEESI_NS5_IJSC_llEEESI_S1I_NS1D_6fusion15Sm90TreeVisitorINS1J_11Sm90ComputeINS_24homogeneous_multiply_addESI_fLNS_15FloatRoundStyleE2EvEEJNS1J_19Sm90ScalarBroadcastIfSV_Li1ENS_10multipliesEEENS1J_12Sm90SrcFetchISI_EENS1K_INS1L_IS1Q_ffLS1N_2EvEEJS1R_NS1J_12Sm90AccFetchEEEEEEENS4_5SM1004TMEM4LOAD26SM100_TMEM_LOAD_16dp256b8xES16_S16_EEEvvEEEEvNT_6ParamsE,"aw",@nobits
	.sectionflags	@""
	.align	16
	.zero		1024


//--------------------- .nv.shared._ZN7cutlass13device_kernelINS_4gemm6kernel13GemmUniversalIN4cute5tupleIJiiiiEEENS1_10collective13CollectiveMmaINS1_35MainloopSm100TmaUmmaWarpSpecializedILi6ELi2ELi4ENS5_IJNS4_1CILi2EEESB_NSA_ILi1EEEEEEEENS5_IJNSA_ILi128EEESF_NSA_ILi64EEEEEENS_6half_tENS5_IJlSC_lEEESI_SJ_NS4_8TiledMMAINS4_8MMA_AtomIJNS4_20SM100_MMA_F16BF16_SSISI_SI_fLi128ELi128ELNS4_4UMMA5MajorE0ELSO_0ELNSN_7ScaleInE0ELSP_0EEEEEENS4_6LayoutINS5_IJSC_SC_SC_EEENS5_IJNSA_ILi0EEESU_SU_EEEEENS5_IJNS4_10UnderscoreESX_SX_EEEEENS4_23SM90_TMA_LOAD_MULTICASTENS4_14ComposedLayoutINS4_7SwizzleILi3ELi4ELi3EEENS4_18smem_ptr_flag_bitsILi16EEENSS_INS5_IJNSA_ILi8EEESG_EEENS5_IJSG_SC_EEEEEEEvNS4_8identityES10_S1A_vS1B_EENS_8epilogue10collective18CollectiveEpilogueINS1D_23Sm100TmaWarpSpecializedILi4ELi2ELi32ELb1ELb0EEEJSH_NS5_IJNSS_ISF_SC_EENSS_INSA_ILi32EEESC_EEEEESI_NS5_IJSC_llEEESI_S1M_NS1D_6fusion15Sm90TreeVisitorINS1N_11Sm90ComputeINS_24homogeneous_multiply_addESI_fLNS_15FloatRoundStyleE2EvEEJNS1N_19Sm90ScalarBroadcastIfSV_Li1ENS_10multipliesEEENS1N_12Sm90SrcFetchISI_EENS1O_INS1P_IS1U_ffLS1R_2EvEEJS1V_NS1N_12Sm90AccFetchEEEEEEENS4_5SM1004TMEM4LOAD26SM100_TMEM_LOAD_16dp256b4xENS4_13SM90_TMA_LOADENS11_IS13_S15_NSS_INS5_IJSG_S16_EEENS5_IJSC_SG_EEEEEEENS4_17SM75_U16x8_LDSM_TENS4_14SM90_TMA_STOREES2A_NS4_17SM90_U16x8_STSM_TENS4_39AutoVectorizingCopyWithAssumedAlignmentILi128EEEEEEvvEEEEvNT_6ParamsE --------------------------
	.section	.nv.shared._ZN7cutlass13device_kernelINS_4gemm6kernel13GemmUniversalIN4cute5tupleIJiiiiEEENS1_10collective13CollectiveMmaINS1_35MainloopSm100TmaUmmaWarpSpecializedILi6ELi2ELi4ENS5_IJNS4_1CILi2EEESB_NSA_ILi1EEEEEEEENS5_IJNSA_ILi128EEESF_NSA_ILi64EEEEEENS_6half_tENS5_IJlSC_lEEESI_SJ_NS4_8TiledMMAINS4_8MMA_AtomIJNS4_20SM100_MMA_F16BF16_SSISI_SI_fLi128ELi128ELNS4_4UMMA5MajorE0ELSO_0ELNSN_7ScaleInE0ELSP_0EEEEEENS4_6LayoutINS5_IJSC_SC_SC_EEENS5_IJNSA_ILi0EEESU_SU_EEEEENS5_IJNS4_10UnderscoreESX_SX_EEEEENS4_23SM90_TMA_LOAD_MULTICASTENS4_14ComposedLayoutINS4_7SwizzleILi3ELi4ELi3EEENS4_18smem_ptr_flag_bitsILi16EEENSS_INS5_IJNSA_ILi8EEESG_EEENS5_IJSG_SC_EEEEEEEvNS4_8identityES10_S1A_vS1B_EENS_8epilogue10collective18CollectiveEpilogueINS1D_23Sm100TmaWarpSpecializedILi4ELi2ELi32ELb1ELb0EEEJSH_NS5_IJNSS_ISF_SC_EENSS_INSA_ILi32EEESC_EEEEESI_NS5_IJSC_llEEESI_S1M_NS1D_6fusion15Sm90TreeVisitorINS1N_11Sm90ComputeINS_24homogeneous_multiply_addESI_fLNS_15FloatRoundStyleE2EvEEJNS1N_19Sm90ScalarBroadcastIfSV_Li1ENS_10multipliesEEENS1N_12Sm90SrcFetchISI_EENS1O_INS1P_IS1U_ffLS1R_2EvEEJS1V_NS1N_12Sm90AccFetchEEEEEEENS4_5SM1004TMEM4LOAD26SM100_TMEM_LOAD_16dp256b4xENS4_13SM90_TMA_LOADENS11_IS13_S15_NSS_INS5_IJSG_S16_EEENS5_IJSC_SG_EEEEEEENS4_17SM75_U16x8_LDSM_TENS4_14SM90_TMA_STOREES2A_NS4_17SM90_U16x8_STSM_TENS4_39AutoVectorizingCopyWithAssumedAlignmentILi128EEEEEEvvEEEEvNT_6ParamsE,"aw",@nobits
	.sectionflags	@""
	.align	16
	.zero		1024


//--------------------- .nv.shared._ZN7cutlass13device_kernelINS_4gemm6kernel13GemmUniversalIN4cute5tupleIJiiiiEEENS1_10collective13CollectiveMmaINS1_35MainloopSm100TmaUmmaWarpSpecializedILi8ELi2ELi4ENS5_IJNS4_1CILi2EEESB_NSA_ILi1EEEEEEEENS5_IJNSA_ILi256EEENSA_ILi128EEENSA_ILi64EEEEEENS_6half_tENS5_IJlSC_lEEESJ_SK_NS4_8TiledMMAINS4_8MMA_AtomIJNS4_26SM100_MMA_F16BF16_2x1SM_SSISJ_SJ_fLi256ELi128ELNS4_4UMMA5MajorE0ELSP_0ELNSO_7ScaleInE0ELSQ_0EEEEEENS4_6LayoutINS5_IJSC_SC_SC_EEENS5_IJNSA_ILi0EEESV_SV_EEEEENS5_IJNS4_10UnderscoreESY_SY_EEEEENS4_28SM100_TMA_2SM_LOAD_MULTICASTENS4_14ComposedLayoutINS4_7SwizzleILi3ELi4ELi3EEENS4_18smem_ptr_flag_bitsILi16EEENST_INS5_IJNSA_ILi8EEESH_EEENS5_IJSH_SC_EEEEEEEvNS4_8identityENS4_18SM100_TMA_2SM_LOADES1B_vS1C_EENS_8epilogue10collective18CollectiveEpilogueINS1F_23Sm100TmaWarpSpecializedILi4ELi2ELi32ELb1ELb0EEEJNS5_IJSG_SG_SH_EEENS5_IJNST_ISG_SC_EENST_INSA_ILi32EEESC_EEEEESJ_NS5_IJSC_llEEESJ_S1P_NS1F_6fusion15Sm90TreeVisitorINS1Q_11Sm90ComputeINS_24homogeneous_multiply_addESJ_fLNS_15FloatRoundStyleE2EvEEJNS1Q_19Sm90ScalarBroadcastIfSW_Li1ENS_10multipliesEEENS1Q_12Sm90SrcFetchISJ_EENS1R_INS1S_IS1X_ffLS1U_2EvEEJS1Y_NS1Q_12Sm90AccFetchEEEEEEENS4_5SM1004TMEM4LOAD26SM100_TMEM_LOAD_16dp256b4xENS4_13SM90_TMA_LOADENS12_IS14_S16_NST_INS5_IJSH_S17_EEENS5_IJSC_SH_EEEEEEENS4_17SM75_U16x8_LDSM_TENS4_14SM90_TMA_STOREES2D_NS4_17SM90_U16x8_STSM_TENS4_39AutoVectorizingCopyWithAssumedAlignmentILi128EEEEEEvvEEEEvNT_6ParamsE --------------------------
	.section	.nv.shared._ZN7cutlass13device_kernelINS_4gemm6kernel13GemmUniversalIN4cute5tupleIJiiiiEEENS1_10collective13CollectiveMmaINS1_35MainloopSm100TmaUmmaWarpSpecializedILi8ELi2ELi4ENS5_IJNS4_1CILi2EEESB_NSA_ILi1EEEEEEEENS5_IJNSA_ILi256EEENSA_ILi128EEENSA_ILi64EEEEEENS_6half_tENS5_IJlSC_lEEESJ_SK_NS4_8TiledMMAINS4_8MMA_AtomIJNS4_26SM100_MMA_F16BF16_2x1SM_SSISJ_SJ_fLi256ELi128ELNS4_4UMMA5MajorE0ELSP_0ELNSO_7ScaleInE0ELSQ_0EEEEEENS4_6LayoutINS5_IJSC_SC_SC_EEENS5_IJNSA_ILi0EEESV_SV_EEEEENS5_IJNS4_10UnderscoreESY_SY_EEEEENS4_28SM100_TMA_2SM_LOAD_MULTICASTENS4_14ComposedLayoutINS4_7SwizzleILi3ELi4ELi3EEENS4_18smem_ptr_flag_bitsILi16EEENST_INS5_IJNSA_ILi8EEESH_EEENS5_IJSH_SC_EEEEEEEvNS4_8identityENS4_18SM100_TMA_2SM_LOADES1B_vS1C_EENS_8epilogue10collective18CollectiveEpilogueINS1F_23Sm100TmaWarpSpecializedILi4ELi2ELi32ELb1ELb0EEEJNS5_IJSG_SG_SH_EEENS5_IJNST_ISG_SC_EENST_INSA_ILi32EEESC_EEEEESJ_NS5_IJSC_llEEESJ_S1P_NS1F_6fusion15Sm90TreeVisitorINS1Q_11Sm90ComputeINS_24homogeneous_multiply_addESJ_fLNS_15FloatRoundStyleE2EvEEJNS1Q_19Sm90ScalarBroadcastIfSW_Li1ENS_10multipliesEEENS1Q_12Sm90SrcFetchISJ_EENS1R_INS1S_IS1X_ffLS1U_2EvEEJS1Y_NS1Q_12Sm90AccFetchEEEEEEENS4_5SM1004TMEM4LOAD26SM100_TMEM_LOAD_16dp256b4xENS4_13SM90_TMA_LOADENS12_IS14_S16_NST_INS5_IJSH_S17_EEENS5_IJSC_SH_EEEEEEENS4_17SM75_U16x8_LDSM_TENS4_14SM90_TMA_STOREES2D_NS4_17SM90_U16x8_STSM_TENS4_39AutoVectorizingCopyWithAssumedAlignmentILi128EEEEEEvvEEEEvNT_6ParamsE,"aw",@nobits
	.sectionflags	@""
	.align	16
	.zero		1024


//--------------------- .nv.shared._ZN7cutlass13device_kernelINS_4gemm6kernel13GemmUniversalIN4cute5tupleIJiiiiEEENS1_10collective13CollectiveMmaINS1_35MainloopSm100TmaUmmaWarpSpecializedILi9ELi2ELi4ENS5_IJNS4_1CILi2EEESB_NSA_ILi1EEEEEEEENS5_IJNSA_ILi256EEENSA_ILi128EEENSA_ILi64EEEEEENS_6half_tENS5_IJlSC_lEEESJ_SK_NS4_8TiledMMAINS4_8MMA_AtomIJNS4_26SM100_MMA_F16BF16_2x1SM_SSISJ_SJ_fLi256ELi128ELNS4_4UMMA5MajorE0ELSP_0ELNSO_7ScaleInE0ELSQ_0EEEEEENS4_6LayoutINS5_IJSC_SC_SC_EEENS5_IJNSA_ILi0EEESV_SV_EEEEENS5_IJNS4_10UnderscoreESY_SY_EEEEENS4_28SM100_TMA_2SM_LOAD_MULTICASTENS4_14ComposedLayoutINS4_7SwizzleILi3ELi4ELi3EEENS4_18smem_ptr_flag_bitsILi16EEENST_INS5_IJNSA_ILi8EEESH_EEENS5_IJSH_SC_EEEEEEEvNS4_8identityENS4_18SM100_TMA_2SM_LOADES1B_vS1C_EENS_8epilogue10collective18CollectiveEpilogueINS1F_26Sm100NoSmemWarpSpecializedEJNS5_IJSG_SH_EEESJ_NS5_IJSC_llEEESJ_S1K_NS1F_6fusion15FusionCallbacksIS1I_NS1L_17LinearCombinationISJ_fSJ_fLNS_15FloatRoundStyleE2EEENS5_IJSG_SG_SH_EEES1J_JEEENS4_5SM1004TMEM4LOAD26SM100_TMEM_LOAD_16dp256b8xES17_S17_EEEvvEEEEvNT_6ParamsE --------------------------
	.section	.nv.shared._ZN7cutlass13device_kernelINS_4gemm6kernel13GemmUniversalIN4cute5tupleIJiiiiEEENS1_10collective13CollectiveMmaINS1_35MainloopSm100TmaUmmaWarpSpecializedILi9ELi2ELi4ENS5_IJNS4_1CILi2EEESB_NSA_ILi1EEEEEEEENS5_IJNSA_ILi256EEENSA_ILi128EEENSA_ILi64EEEEEENS_6half_tENS5_IJlSC_lEEESJ_SK_NS4_8TiledMMAINS4_8MMA_AtomIJNS4_26SM100_MMA_F16BF16_2x1SM_SSISJ_SJ_fLi256ELi128ELNS4_4UMMA5MajorE0ELSP_0ELNSO_7ScaleInE0ELSQ_0EEEEEENS4_6LayoutINS5_IJSC_SC_SC_EEENS5_IJNSA_ILi0EEESV_SV_EEEEENS5_IJNS4_10UnderscoreESY_SY_EEEEENS4_28SM100_TMA_2SM_LOAD_MULTICASTENS4_14ComposedLayoutINS4_7SwizzleILi3ELi4ELi3EEENS4_18smem_ptr_flag_bitsILi16EEENST_INS5_IJNSA_ILi8EEESH_EEENS5_IJSH_SC_EEEEEEEvNS4_8identityENS4_18SM100_TMA_2SM_LOADES1B_vS1C_EENS_8epilogue10collective18CollectiveEpilogueINS1F_26Sm100NoSmemWarpSpecializedEJNS5_IJSG_SH_EEESJ_NS5_IJSC_llEEESJ_S1K_NS1F_6fusion15FusionCallbacksIS1I_NS1L_17LinearCombinationISJ_fSJ_fLNS_15FloatRoundStyleE2EEENS5_IJSG_SG_SH_EEES1J_JEEENS4_5SM1004TMEM4LOAD26SM100_TMEM_LOAD_16dp256b8xES17_S17_EEEvvEEEEvNT_6ParamsE,"aw",@nobits
	.sectionflags	@""
	.align	16
	.zero		1024


//--------------------- .nv.shared._ZN7cutlass13device_kernelINS_4gemm6kernel13GemmUniversalIN4cute5tupleIJiiiiEEENS1_10collective13CollectiveMmaINS1_35MainloopSm100TmaUmmaWarpSpecializedILi6ELi2ELi4ENS5_IJNS4_1CILi2EEESB_NSA_ILi1EEEEEEEENS5_IJNSA_ILi128EEESF_NSA_ILi64EEEEEENS_6half_tENS5_IJlSC_lEEESI_SJ_NS4_8TiledMMAINS4_8MMA_AtomIJNS4_20SM100_MMA_F16BF16_SSISI_SI_fLi128ELi128ELNS4_4UMMA5MajorE0ELSO_0ELNSN_7ScaleInE0ELSP_0EEEEEENS4_6LayoutINS5_IJSC_SC_SC_EEENS5_IJNSA_ILi0EEESU_SU_EEEEENS5_IJNS4_10UnderscoreESX_SX_EEEEENS4_23SM90_TMA_LOAD_MULTICASTENS4_14ComposedLayoutINS4_7SwizzleILi3ELi4ELi3EEENS4_18smem_ptr_flag_bitsILi16EEENSS_INS5_IJNSA_ILi8EEESG_EEENS5_IJSG_SC_EEEEEEEvNS4_8identityES10_S1A_vS1B_EENS_8epilogue10collective18CollectiveEpilogueINS1D_23Sm100TmaWarpSpecializedILi4ELi2ELi32ELb1ELb0EEEJSH_NS5_IJNSS_ISF_SC_EENSS_INSA_ILi32EEESC_EEEEESI_NS5_IJSC_llEEESI_S1M_NS1D_6fusion15FusionCallbacksIS1H_NS1N_17LinearCombinationISI_fSI_fLNS_15FloatRoundStyleE2EEESH_S1L_JEEENS4_5SM1004TMEM4LOAD26SM100_TMEM_LOAD_16dp256b4xENS4_13SM90_TMA_LOADENS11_IS13_S15_NSS_INS5_IJSG_S16_EEENS5_IJSC_SG_EEEEEEENS4_17SM75_U16x8_LDSM_TENS4_14SM90_TMA_STOREES21_NS4_17SM90_U16x8_STSM_TENS4_39AutoVectorizingCopyWithAssumedAlignmentILi128EEEEEEvvEEEEvNT_6ParamsE --------------------------
	.section	.nv.shared._ZN7cutlass13device_kernelINS_4gemm6kernel13GemmUniversalIN4cute5tupleIJiiiiEEENS1_10collective13CollectiveMmaINS1_35MainloopSm100TmaUmmaWarpSpecializedILi6ELi2ELi4ENS5_IJNS4_1CILi2EEESB_NSA_ILi1EEEEEEEENS5_IJNSA_ILi128EEESF_NSA_ILi64EEEEEENS_6half_tENS5_IJlSC_lEEESI_SJ_NS4_8TiledMMAINS4_8MMA_AtomIJNS4_20SM100_MMA_F16BF16_SSISI_SI_fLi128ELi128ELNS4_4UMMA5MajorE0ELSO_0ELNSN_7ScaleInE0ELSP_0EEEEEENS4_6LayoutINS5_IJSC_SC_SC_EEENS5_IJNSA_ILi0EEESU_SU_EEEEENS5_IJNS4_10UnderscoreESX_SX_EEEEENS4_23SM90_TMA_LOAD_MULTICASTENS4_14ComposedLayoutINS4_7SwizzleILi3ELi4ELi3EEENS4_18smem_ptr_flag_bitsILi16EEENSS_INS5_IJNSA_ILi8EEESG_EEENS5_IJSG_SC_EEEEEEEvNS4_8identityES10_S1A_vS1B_EENS_8epilogue10collective18CollectiveEpilogueINS1D_23Sm100TmaWarpSpecializedILi4ELi2ELi32ELb1ELb0EEEJSH_NS5_IJNSS_ISF_SC_EENSS_INSA_ILi32EEESC_EEEEESI_NS5_IJSC_llEEESI_S1M_NS1D_6fusion15FusionCallbacksIS1H_NS1N_17LinearCombinationISI_fSI_fLNS_15FloatRoundStyleE2EEESH_S1L_JEEENS4_5SM1004TMEM4LOAD26SM100_TMEM_LOAD_16dp256b4xENS4_13SM90_TMA_LOADENS11_IS13_S15_NSS_INS5_IJSG_S16_EEENS5_IJSC_SG_EEEEEEENS4_17SM75_U16x8_LDSM_TENS4_14SM90_TMA_STOREES21_NS4_17SM90_U16x8_STSM_TENS4_39AutoVectorizingCopyWithAssumedAlignmentILi128EEEEEEvvEEEEvNT_6ParamsE,"aw",@nobits
	.sectionflags	@""
	.align	16
	.zero		1024


//--------------------- .nv.shared._ZN7cutlass13device_kernelINS_4gemm6kernel13GemmUniversalIN4cute5tupleIJiiiiEEENS1_10collective13CollectiveMmaINS1_35MainloopSm100TmaUmmaWarpSpecializedILi7ELi2ELi4ENS5_IJNS4_1CILi2EEESB_NSA_ILi1EEEEEEEENS5_IJNSA_ILi128EEESF_NSA_ILi64EEEEEENS_6half_tENS5_IJlSC_lEEESI_SJ_NS4_8TiledMMAINS4_8MMA_AtomIJNS4_20SM100_MMA_F16BF16_SSISI_SI_fLi128ELi128ELNS4_4UMMA5MajorE0ELSO_0ELNSN_7ScaleInE0ELSP_0EEEEEENS4_6LayoutINS5_IJSC_SC_SC_EEENS5_IJNSA_ILi0EEESU_SU_EEEEENS5_IJNS4_10UnderscoreESX_SX_EEEEENS4_23SM90_TMA_LOAD_MULTICASTENS4_14ComposedLayoutINS4_7SwizzleILi3ELi4ELi3EEENS4_18smem_ptr_flag_bitsILi16EEENSS_INS5_IJNSA_ILi8EEESG_EEENS5_IJSG_SC_EEEEEEEvNS4_8identityES10_S1A_vS1B_EENS_8epilogue10collective18CollectiveEpilogueINS1D_26Sm100NoSmemWarpSpecializedEJNS5_IJSF_SG_EEESI_NS5_IJSC_llEEESI_S1I_NS1D_6fusion15FusionCallbacksIS1G_NS1J_17LinearCombinationISI_fSI_fLNS_15FloatRoundStyleE2EEESH_S1H_JEEENS4_5SM1004TMEM4LOAD26SM100_TMEM_LOAD_16dp256b8xES16_S16_EEEvvEEEEvNT_6ParamsE --------------------------
	.section	.nv.shared._ZN7cutlass13device_kernelINS_4gemm6kernel13GemmUniversalIN4cute5tupleIJiiiiEEENS1_10collective13CollectiveMmaINS1_35MainloopSm100TmaUmmaWarpSpecializedILi7ELi2ELi4ENS5_IJNS4_1CILi2EEESB_NSA_ILi1EEEEEEEENS5_IJNSA_ILi128EEESF_NSA_ILi64EEEEEENS_6half_tENS5_IJlSC_lEEESI_SJ_NS4_8TiledMMAINS4_8MMA_AtomIJNS4_20SM100_MMA_F16BF16_SSISI_SI_fLi128ELi128ELNS4_4UMMA5MajorE0ELSO_0ELNSN_7ScaleInE0ELSP_0EEEEEENS4_6LayoutINS5_IJSC_SC_SC_EEENS5_IJNSA_ILi0EEESU_SU_EEEEENS5_IJNS4_10UnderscoreESX_SX_EEEEENS4_23SM90_TMA_LOAD_MULTICASTENS4_14ComposedLayoutINS4_7SwizzleILi3ELi4ELi3EEENS4_18smem_ptr_flag_bitsILi16EEENSS_INS5_IJNSA_ILi8EEESG_EEENS5_IJSG_SC_EEEEEEEvNS4_8identityES10_S1A_vS1B_EENS_8epilogue10collective18CollectiveEpilogueINS1D_26Sm100NoSmemWarpSpecializedEJNS5_IJSF_SG_EEESI_NS5_IJSC_llEEESI_S1I_NS1D_6fusion15FusionCallbacksIS1G_NS1J_17LinearCombinationISI_fSI_fLNS_15FloatRoundStyleE2EEESH_S1H_JEEENS4_5SM1004TMEM4LOAD26SM100_TMEM_LOAD_16dp256b8xES16_S16_EEEvvEEEEvNT_6ParamsE,"aw",@nobits
	.sectionflags	@""
	.align	16
	.zero		1024


//--------------------- .nv.shared._ZN7cutlass13device_kernelINS_4gemm6kernel13GemmUniversalIN4cute5tupleIJiiiiEEENS1_10collective13CollectiveMmaINS1_35MainloopSm100TmaUmmaWarpSpecializedILi3ELi2ELi4ENS5_IJNS4_1CILi2EEESB_NSA_ILi1EEEEEEEENS5_IJNSA_ILi256EEENSA_ILi128EEENSA_ILi64EEEEEENS_6half_tENS5_IJlSC_lEEESJ_SK_NS4_8TiledMMAINS4_8MMA_AtomIJNS4_26SM100_MMA_F16BF16_2x1SM_SSISJ_SJ_fLi256ELi128ELNS4_4UMMA5MajorE0ELSP_0ELNSO_7ScaleInE0ELSQ_0EEEEEENS4_6LayoutINS5_IJSC_SC_SC_EEENS5_IJNSA_ILi0EEESV_SV_EEEEENS5_IJNS4_10UnderscoreESY_SY_EEEEENS4_28SM100_TMA_2SM_LOAD_MULTICASTENS4_14ComposedLayoutINS4_7SwizzleILi3ELi4ELi3EEENS4_18smem_ptr_flag_bitsILi16EEENST_INS5_IJNSA_ILi8EEESH_EEENS5_IJSH_SC_EEEEEEEvNS4_8identityENS4_18SM100_TMA_2SM_LOADES1B_vS1C_EENS_8epilogue10collective18CollectiveEpilogueINS1F_23Sm100TmaWarpSpecializedILi4ELi2ELi32ELb1ELb0EEEJNS5_IJSG_SG_SH_EEENS5_IJNST_ISG_SC_EENST_INSA_ILi32EEESC_EEEEESJ_NS5_IJSC_llEEESJ_S1P_NS1F_6fusion15FusionCallbacksIS1J_NS1Q_17LinearCombinationISJ_fSJ_fLNS_15FloatRoundStyleE2EEES1K_S1O_JEEENS4_5SM1004TMEM4LOAD26SM100_TMEM_LOAD_16dp256b4xENS4_13SM90_TMA_LOADENS12_IS14_S16_NST_INS5_IJSH_S17_EEENS5_IJSC_SH_EEEEEEENS4_17SM75_U16x8_LDSM_TENS4_14SM90_TMA_STOREES24_NS4_17SM90_U16x8_STSM_TENS4_39AutoVectorizingCopyWithAssumedAlignmentILi128EEEEEEvvEEEEvNT_6ParamsE --------------------------
	.section	.nv.shared._ZN7cutlass13device_kernelINS_4gemm6kernel13GemmUniversalIN4cute5tupleIJiiiiEEENS1_10collective13CollectiveMmaINS1_35MainloopSm100TmaUmmaWarpSpecializedILi3ELi2ELi4ENS5_IJNS4_1CILi2EEESB_NSA_ILi1EEEEEEEENS5_IJNSA_ILi256EEENSA_ILi128EEENSA_ILi64EEEEEENS_6half_tENS5_IJlSC_lEEESJ_SK_NS4_8TiledMMAINS4_8MMA_AtomIJNS4_26SM100_MMA_F16BF16_2x1SM_SSISJ_SJ_fLi256ELi128ELNS4_4UMMA5MajorE0ELSP_0ELNSO_7ScaleInE0ELSQ_0EEEEEENS4_6LayoutINS5_IJSC_SC_SC_EEENS5_IJNSA_ILi0EEESV_SV_EEEEENS5_IJNS4_10UnderscoreESY_SY_EEEEENS4_28SM100_TMA_2SM_LOAD_MULTICASTENS4_14ComposedLayoutINS4_7SwizzleILi3ELi4ELi3EEENS4_18smem_ptr_flag_bitsILi16EEENST_INS5_IJNSA_ILi8EEESH_EEENS5_IJSH_SC_EEEEEEEvNS4_8identityENS4_18SM100_TMA_2SM_LOADES1B_vS1C_EENS_8epilogue10collective18CollectiveEpilogueINS1F_23Sm100TmaWarpSpecializedILi4ELi2ELi32ELb1ELb0EEEJNS5_IJSG_SG_SH_EEENS5_IJNST_ISG_SC_EENST_INSA_ILi32EEESC_EEEEESJ_NS5_IJSC_llEEESJ_S1P_NS1F_6fusion15FusionCallbacksIS1J_NS1Q_17LinearCombinationISJ_fSJ_fLNS_15FloatRoundStyleE2EEES1K_S1O_JEEENS4_5SM1004TMEM4LOAD26SM100_TMEM_LOAD_16dp256b4xENS4_13SM90_TMA_LOADENS12_IS14_S16_NST_INS5_IJSH_S17_EEENS5_IJSC_SH_EEEEEEENS4_17SM75_U16x8_LDSM_TENS4_14SM90_TMA_STOREES24_NS4_17SM90_U16x8_STSM_TENS4_39AutoVectorizingCopyWithAssumedAlignmentILi128EEEEEEvvEEEEvNT_6ParamsE,"aw",@nobits
	.sectionflags	@""
	.align	16
	.zero		1024


//--------------------- .nv.shared._ZN7cutlass13device_kernelINS_4gemm6kernel13GemmUniversalIN4cute5tupleIJiiiiEEENS1_10collective13CollectiveMmaINS1_35MainloopSm100TmaUmmaWarpSpecializedILi8ELi2ELi4ENS5_IJNS4_1CILi2EEESB_NSA_ILi1EEEEEEEENS5_IJNSA_ILi256EEENSA_ILi128EEENSA_ILi64EEEEEENS_6half_tENS5_IJlSC_lEEESJ_SK_NS4_8TiledMMAINS4_8MMA_AtomIJNS4_26SM100_MMA_F16BF16_2x1SM_SSISJ_SJ_fLi256ELi128ELNS4_4UMMA5MajorE0ELSP_0ELNSO_7ScaleInE0ELSQ_0EEEEEENS4_6LayoutINS5_IJSC_SC_SC_EEENS5_IJNSA_ILi0EEESV_SV_EEEEENS5_IJNS4_10UnderscoreESY_SY_EEEEENS4_28SM100_TMA_2SM_LOAD_MULTICASTENS4_14ComposedLayoutINS4_7SwizzleILi3ELi4ELi3EEENS4_18smem_ptr_flag_bitsILi16EEENST_INS5_IJNSA_ILi8EEESH_EEENS5_IJSH_SC_EEEEEEEvNS4_8identityENS4_18SM100_TMA_2SM_LOADES1B_vS1C_EENS_8epilogue10collective18CollectiveEpilogueINS1F_23Sm100TmaWarpSpecializedILi4ELi2ELi32ELb1ELb0EEEJNS5_IJSG_SG_SH_EEENS5_IJNST_ISG_SC_EENST_INSA_ILi32EEESC_EEEEESJ_NS5_IJSC_llEEESJ_S1P_NS1F_6fusion15FusionCallbacksIS1J_NS1Q_17LinearCombinationISJ_fSJ_fLNS_15FloatRoundStyleE2EEES1K_S1O_JEEENS4_5SM1004TMEM4LOAD26SM100_TMEM_LOAD_16dp256b4xENS4_13SM90_TMA_LOADENS12_IS14_S16_NST_INS5_IJSH_S17_EEENS5_IJSC_SH_EEEEEEENS4_17SM75_U16x8_LDSM_TENS4_14SM90_TMA_STOREES24_NS4_17SM90_U16x8_STSM_TENS4_39AutoVectorizingCopyWithAssumedAlignmentILi128EEEEEEvvEEEEvNT_6ParamsE --------------------------
	.section	.nv.shared._ZN7cutlass13device_kernelINS_4gemm6kernel13GemmUniversalIN4cute5tupleIJiiiiEEENS1_10collective13CollectiveMmaINS1_35MainloopSm100TmaUmmaWarpSpecializedILi8ELi2ELi4ENS5_IJNS4_1CILi2EEESB_NSA_ILi1EEEEEEEENS5_IJNSA_ILi256EEENSA_ILi128EEENSA_ILi64EEEEEENS_6half_tENS5_IJlSC_lEEESJ_SK_NS4_8TiledMMAINS4_8MMA_AtomIJNS4_26SM100_MMA_F16BF16_2x1SM_SSISJ_SJ_fLi256ELi128ELNS4_4UMMA5MajorE0ELSP_0ELNSO_7ScaleInE0ELSQ_0EEEEEENS4_6LayoutINS5_IJSC_SC_SC_EEENS5_IJNSA_ILi0EEESV_SV_EEEEENS5_IJNS4_10UnderscoreESY_SY_EEEEENS4_28SM100_TMA_2SM_LOAD_MULTICASTENS4_14ComposedLayoutINS4_7SwizzleILi3ELi4ELi3EEENS4_18smem_ptr_flag_bitsILi16EEENST_INS5_IJNSA_ILi8EEESH_EEENS5_IJSH_SC_EEEEEEEvNS4_8identityENS4_18SM100_TMA_2SM_LOADES1B_vS1C_EENS_8epilogue10collective18CollectiveEpilogueINS1F_23Sm100TmaWarpSpecializedILi4ELi2ELi32ELb1ELb0EEEJNS5_IJSG_SG_SH_EEENS5_IJNST_ISG_SC_EENST_INSA_ILi32EEESC_EEEEESJ_NS5_IJSC_llEEESJ_S1P_NS1F_6fusion15FusionCallbacksIS1J_NS1Q_17LinearCombinationISJ_fSJ_fLNS_15FloatRoundStyleE2EEES1K_S1O_JEEENS4_5SM1004TMEM4LOAD26SM100_TMEM_LOAD_16dp256b4xENS4_13SM90_TMA_LOADENS12_IS14_S16_NST_INS5_IJSH_S17_EEENS5_IJSC_SH_EEEEEEENS4_17SM75_U16x8_LDSM_TENS4_14SM90_TMA_STOREES24_NS4_17SM90_U16x8_STSM_TENS4_39AutoVectorizingCopyWithAssumedAlignmentILi128EEEEEEvvEEEEvNT_6ParamsE,"aw",@nobits
	.sectionflags	@""
	.align	16
	.zero		1024


//--------------------- .nv.constant0._ZN7cutlass9reference6device6kernel17BlockCompareEqualINS_6half_tEEEvPiPKT_S8_m --------------------------
	.section	.nv.constant0._ZN7cutlass9reference6device6kernel17BlockCompareEqualINS_6half_tEEEvPiPKT_S8_m,"a",@progbits
	.sectionflags	@""
	.align	4
.nv.constant0._ZN7cutlass9reference6device6kernel17BlockCompareEqualINS_6half_tEEEvPiPKT_S8_m:
	.zero		928


//--------------------- .nv.constant0._ZN7cutlass9reference6device6kernel11GemmComplexINS_6half_tENS_6layout8RowMajorES4_NS5_11ColumnMajorES4_S7_ffS4_NS_16NumericConverterIS4_fLNS_15FloatRoundStyleE2EEENS_12multiply_addIfffEELi4ELi16EEEvNS_4gemm9GemmCoordET5_NS_9TensorRefIT_T0_EENS_16ComplexTransformENSG_IT1_T2_EESK_SF_NSG_IT3_T4_EENSG_IT7_SP_EET6_illll --------------------------
	.section	.nv.constant0._ZN7cutlass9reference6device6kernel11GemmComplexINS_6half_tENS_6layout8RowMajorES4_NS5_11ColumnMajorES4_S7_ffS4_NS_16NumericConverterIS4_fLNS_15FloatRoundStyleE2EEENS_12multiply_addIfffEELi4ELi16EEEvNS_4gemm9GemmCoordET5_NS_9TensorRefIT_T0_EENS_16ComplexTransformENSG_IT1_T2_EESK_SF_NSG_IT3_T4_EENSG_IT7_SP_EET6_illll,"a",@progbits
	.sectionflags	@""
	.align	4
.nv.constant0._ZN7cutlass9reference6device6kernel11GemmComplexINS_6half_tENS_6layout8RowMajorES4_NS5_11ColumnMajorES4_S7_ffS4_NS_16NumericConverterIS4_fLNS_15FloatRoundStyleE2EEENS_12multiply_addIfffEELi4ELi16EEEvNS_4gemm9GemmCoordET5_NS_9TensorRefIT_T0_EENS_16ComplexTransformENSG_IT1_T2_EESK_SF_NSG_IT3_T4_EENSG_IT7_SP_EET6_illll:
	.zero		1032


//--------------------- .nv.constant0._ZN7cutlass9reference6device6kernel11GemmComplexINS_6half_tENS_6layout8RowMajorES4_NS5_11ColumnMajorES4_S7_ffS4_NS_16NumericConverterIS4_fLNS_15FloatRoundStyleE2EEENS_12multiply_addIfffEELi4ELi4EEEvNS_4gemm9GemmCoordET5_NS_9TensorRefIT_T0_EENS_16ComplexTransformENSG_IT1_T2_EESK_SF_NSG_IT3_T4_EENSG_IT7_SP_EET6_illll --------------------------
	.section	.nv.constant0._ZN7cutlass9reference6device6kernel11GemmComplexINS_6half_tENS_6layout8RowMajorES4_NS5_11ColumnMajorES4_S7_ffS4_NS_16NumericConverterIS4_fLNS_15FloatRoundStyleE2EEENS_12multiply_addIfffEELi4ELi4EEEvNS_4gemm9GemmCoordET5_NS_9TensorRefIT_T0_EENS_16ComplexTransformENSG_IT1_T2_EESK_SF_NSG_IT3_T4_EENSG_IT7_SP_EET6_illll,"a",@progbits
	.sectionflags	@""
	.align	4
.nv.constant0._ZN7cutlass9reference6device6kernel11GemmComplexINS_6half_tENS_6layout8RowMajorES4_NS5_11ColumnMajorES4_S7_ffS4_NS_16NumericConverterIS4_fLNS_15FloatRoundStyleE2EEENS_12multiply_addIfffEELi4ELi4EEEvNS_4gemm9GemmCoordET5_NS_9TensorRefIT_T0_EENS_16ComplexTransformENSG_IT1_T2_EESK_SF_NSG_IT3_T4_EENSG_IT7_SP_EET6_illll:
	.zero		1032


//--------------------- .nv.constant0._ZN7cutlass9reference6device6kernel12BlockForEachINS_6half_tENS1_6detail17RandomUniformFuncIS4_EEEEvPT_mNT0_6ParamsE --------------------------
	.section	.nv.constant0._ZN7cutlass9reference6device6kernel12BlockForEachINS_6half_tENS1_6detail17RandomUniformFuncIS4_EEEEvPT_mNT0_6ParamsE,"a",@progbits
	.sectionflags	@""
	.align	4
.nv.constant0._ZN7cutlass9reference6device6kernel12BlockForEachINS_6half_tENS1_6detail17RandomUniformFuncIS4_EEEEvPT_mNT0_6ParamsE:
	.zero		960


//--------------------- .nv.constant0._ZN7cutlass13device_kernelINS_4gemm6kernel13GemmUniversalIN4cute5tupleIJiiiiEEENS1_10collective13CollectiveMmaINS1_35MainloopSm100TmaUmmaWarpSpecializedILi6ELi2ELi4ENS5_IJNS4_1CILi2EEESB_NSA_ILi1EEEEEEEENS5_IJNSA_ILi128EEESF_NSA_ILi64EEEEEENS_6half_tENS5_IJlSC_lEEESI_SJ_NS4_8TiledMMAINS4_8MMA_AtomIJNS4_20SM100_MMA_F16BF16_SSISI_SI_fLi128ELi128ELNS4_4UMMA5MajorE0ELSO_0ELNSN_7ScaleInE0ELSP_0EEEEEENS4_6LayoutINS5_IJSC_SC_SC_EEENS5_IJNSA_ILi0EEESU_SU_EEEEENS5_IJNS4_10UnderscoreESX_SX_EEEEENS4_23SM90_TMA_LOAD_MULTICASTENS4_14ComposedLayoutINS4_7SwizzleILi3ELi4ELi3EEENS4_18smem_ptr_flag_bitsILi16EEENSS_INS5_IJNSA_ILi8EEESG_EEENS5_IJSG_SC_EEEEEEEvNS4_8identityES10_S1A_vS1B_EENS_8epilogue10collective18CollectiveEpilogueINS1D_26Sm100NoSmemWarpSpecializedEJNS5_IJSF_SG_EEESI_NS5_IJSC_llEEESI_S1I_NS1D_6fusion15Sm90TreeVisitorINS1J_11Sm90ComputeINS_24homogeneous_multiply_addESI_fLNS_15FloatRoundStyleE2EvEEJNS1J_19Sm90ScalarBroadcastIfSV_Li1ENS_10multipliesEEENS1J_12Sm90SrcFetchISI_EENS1K_INS1L_IS1Q_ffLS1N_2EvEEJS1R_NS1J_12Sm90AccFetchEEEEEEENS4_5SM1004TMEM4LOAD26SM100_TMEM_LOAD_16dp256b8xES16_S16_EEEvvEEEEvNT_6ParamsE --------------------------
	.section	.nv.constant0._ZN7cutlass13device_kernelINS_4gemm6kernel13GemmUniversalIN4cute5tupleIJiiiiEEENS1_10collective13CollectiveMmaINS1_35MainloopSm100TmaUmmaWarpSpecializedILi6ELi2ELi4ENS5_IJNS4_1CILi2EEESB_NSA_ILi1EEEEEEEENS5_IJNSA_ILi128EEESF_NSA_ILi64EEEEEENS_6half_tENS5_IJlSC_lEEESI_SJ_NS4_8TiledMMAINS4_8MMA_AtomIJNS4_20SM100_MMA_F16BF16_SSISI_SI_fLi128ELi128ELNS4_4UMMA5MajorE0ELSO_0ELNSN_7ScaleInE0ELSP_0EEEEEENS4_6LayoutINS5_IJSC_SC_SC_EEENS5_IJNSA_ILi0EEESU_SU_EEEEENS5_IJNS4_10UnderscoreESX_SX_EEEEENS4_23SM90_TMA_LOAD_MULTICASTENS4_14ComposedLayoutINS4_7SwizzleILi3ELi4ELi3EEENS4_18smem_ptr_flag_bitsILi16EEENSS_INS5_IJNSA_ILi8EEESG_EEENS5_IJSG_SC_EEEEEEEvNS4_8identityES10_S1A_vS1B_EENS_8epilogue10collective18CollectiveEpilogueINS1D_26Sm100NoSmemWarpSpecializedEJNS5_IJSF_SG_EEESI_NS5_IJSC_llEEESI_S1I_NS1D_6fusion15Sm90TreeVisitorINS1J_11Sm90ComputeINS_24homogeneous_multiply_addESI_fLNS_15FloatRoundStyleE2EvEEJNS1J_19Sm90ScalarBroadcastIfSV_Li1ENS_10multipliesEEENS1J_12Sm90SrcFetchISI_EENS1K_INS1L_IS1Q_ffLS1N_2EvEEJS1R_NS1J_12Sm90AccFetchEEEEEEENS4_5SM1004TMEM4LOAD26SM100_TMEM_LOAD_16dp256b8xES16_S16_EEEvvEEEEvNT_6ParamsE,"a",@progbits
	.sectionflags	@""
	.align	4
.nv.constant0._ZN7cutlass13device_kernelINS_4gemm6kernel13GemmUniversalIN4cute5tupleIJiiiiEEENS1_10collective13CollectiveMmaINS1_35MainloopSm100TmaUmmaWarpSpecializedILi6ELi2ELi4ENS5_IJNS4_1CILi2EEESB_NSA_ILi1EEEEEEEENS5_IJNSA_ILi128EEESF_NSA_ILi64EEEEEENS_6half_tENS5_IJlSC_lEEESI_SJ_NS4_8TiledMMAINS4_8MMA_AtomIJNS4_20SM100_MMA_F16BF16_SSISI_SI_fLi128ELi128ELNS4_4UMMA5MajorE0ELSO_0ELNSN_7ScaleInE0ELSP_0EEEEEENS4_6LayoutINS5_IJSC_SC_SC_EEENS5_IJNSA_ILi0EEESU_SU_EEEEENS5_IJNS4_10UnderscoreESX_SX_EEEEENS4_23SM90_TMA_LOAD_MULTICASTENS4_14ComposedLayoutINS4_7SwizzleILi3ELi4ELi3EEENS4_18smem_ptr_flag_bitsILi16EEENSS_INS5_IJNSA_ILi8EEESG_EEENS5_IJSG_SC_EEEEEEEvNS4_8identityES10_S1A_vS1B_EENS_8epilogue10collective18CollectiveEpilogueINS1D_26Sm100NoSmemWarpSpecializedEJNS5_IJSF_SG_EEESI_NS5_IJSC_llEEESI_S1I_NS1D_6fusion15Sm90TreeVisitorINS1J_11Sm90ComputeINS_24homogeneous_multiply_addESI_fLNS_15FloatRoundStyleE2EvEEJNS1J_19Sm90ScalarBroadcastIfSV_Li1ENS_10multipliesEEENS1J_12Sm90SrcFetchISI_EENS1K_INS1L_IS1Q_ffLS1N_2EvEEJS1R_NS1J_12Sm90AccFetchEEEEEEENS4_5SM1004TMEM4LOAD26SM100_TMEM_LOAD_16dp256b8xES16_S16_EEEvvEEEEvNT_6ParamsE:
	.zero		2432


//--------------------- .nv.constant0._ZN7cutlass13device_kernelINS_4gemm6kernel13GemmUniversalIN4cute5tupleIJiiiiEEENS1_10collective13CollectiveMmaINS1_35MainloopSm100TmaUmmaWarpSpecializedILi6ELi2ELi4ENS5_IJNS4_1CILi2EEESB_NSA_ILi1EEEEEEEENS5_IJNSA_ILi128EEESF_NSA_ILi64EEEEEENS_6half_tENS5_IJlSC_lEEESI_SJ_NS4_8TiledMMAINS4_8MMA_AtomIJNS4_20SM100_MMA_F16BF16_SSISI_SI_fLi128ELi128ELNS4_4UMMA5MajorE0ELSO_0ELNSN_7ScaleInE0ELSP_0EEEEEENS4_6LayoutINS5_IJSC_SC_SC_EEENS5_IJNSA_ILi0EEESU_SU_EEEEENS5_IJNS4_10UnderscoreESX_SX_EEEEENS4_23SM90_TMA_LOAD_MULTICASTENS4_14ComposedLayoutINS4_7SwizzleILi3ELi4ELi3EEENS4_18smem_ptr_flag_bitsILi16EEENSS_INS5_IJNSA_ILi8EEESG_EEENS5_IJSG_SC_EEEEEEEvNS4_8identityES10_S1A_vS1B_EENS_8epilogue10collective18CollectiveEpilogueINS1D_23Sm100TmaWarpSpecializedILi4ELi2ELi32ELb1ELb0EEEJSH_NS5_IJNSS_ISF_SC_EENSS_INSA_ILi32EEESC_EEEEESI_NS5_IJSC_llEEESI_S1M_NS1D_6fusion15Sm90TreeVisitorINS1N_11Sm90ComputeINS_24homogeneous_multiply_addESI_fLNS_15FloatRoundStyleE2EvEEJNS1N_19Sm90ScalarBroadcastIfSV_Li1ENS_10multipliesEEENS1N_12Sm90SrcFetchISI_EENS1O_INS1P_IS1U_ffLS1R_2EvEEJS1V_NS1N_12Sm90AccFetchEEEEEEENS4_5SM1004TMEM4LOAD26SM100_TMEM_LOAD_16dp256b4xENS4_13SM90_TMA_LOADENS11_IS13_S15_NSS_INS5_IJSG_S16_EEENS5_IJSC_SG_EEEEEEENS4_17SM75_U16x8_LDSM_TENS4_14SM90_TMA_STOREES2A_NS4_17SM90_U16x8_STSM_TENS4_39AutoVectorizingCopyWithAssumedAlignmentILi128EEEEEEvvEEEEvNT_6ParamsE --------------------------
	.section	.nv.constant0._ZN7cutlass13device_kernelINS_4gemm6kernel13GemmUniversalIN4cute5tupleIJiiiiEEENS1_10collective13CollectiveMmaINS1_35MainloopSm100TmaUmmaWarpSpecializedILi6ELi2ELi4ENS5_IJNS4_1CILi2EEESB_NSA_ILi1EEEEEEEENS5_IJNSA_ILi128EEESF_NSA_ILi64EEEEEENS_6half_tENS5_IJlSC_lEEESI_SJ_NS4_8TiledMMAINS4_8MMA_AtomIJNS4_20SM100_MMA_F16BF16_SSISI_SI_fLi128ELi128ELNS4_4UMMA5MajorE0ELSO_0ELNSN_7ScaleInE0ELSP_0EEEEEENS4_6LayoutINS5_IJSC_SC_SC_EEENS5_IJNSA_ILi0EEESU_SU_EEEEENS5_IJNS4_10UnderscoreESX_SX_EEEEENS4_23SM90_TMA_LOAD_MULTICASTENS4_14ComposedLayoutINS4_7SwizzleILi3ELi4ELi3EEENS4_18smem_ptr_flag_bitsILi16EEENSS_INS5_IJNSA_ILi8EEESG_EEENS5_IJSG_SC_EEEEEEEvNS4_8identityES10_S1A_vS1B_EENS_8epilogue10collective18CollectiveEpilogueINS1D_23Sm100TmaWarpSpecializedILi4ELi2ELi32ELb1ELb0EEEJSH_NS5_IJNSS_ISF_SC_EENSS_INSA_ILi32EEESC_EEEEESI_NS5_IJSC_llEEESI_S1M_NS1D_6fusion15Sm90TreeVisitorINS1N_11Sm90ComputeINS_24homogeneous_multiply_addESI_fLNS_15FloatRoundStyleE2EvEEJNS1N_19Sm90ScalarBroadcastIfSV_Li1ENS_10multipliesEEENS1N_12Sm90SrcFetchISI_EENS1O_INS1P_IS1U_ffLS1R_2EvEEJS1V_NS1N_12Sm90AccFetchEEEEEEENS4_5SM1004TMEM4LOAD26SM100_TMEM_LOAD_16dp256b4xENS4_13SM90_TMA_LOADENS11_IS13_S15_NSS_INS5_IJSG_S16_EEENS5_IJSC_SG_EEEEEEENS4_17SM75_U16x8_LDSM_TENS4_14SM90_TMA_STOREES2A_NS4_17SM90_U16x8_STSM_TENS4_39AutoVectorizingCopyWithAssumedAlignmentILi128EEEEEEvvEEEEvNT_6ParamsE,"a",@progbits
	.sectionflags	@""
	.align	4
.nv.constant0._ZN7cutlass13device_kernelINS_4gemm6kernel13GemmUniversalIN4cute5tupleIJiiiiEEENS1_10collective13CollectiveMmaINS1_35MainloopSm100TmaUmmaWarpSpecializedILi6ELi2ELi4ENS5_IJNS4_1CILi2EEESB_NSA_ILi1EEEEEEEENS5_IJNSA_ILi128EEESF_NSA_ILi64EEEEEENS_6half_tENS5_IJlSC_lEEESI_SJ_NS4_8TiledMMAINS4_8MMA_AtomIJNS4_20SM100_MMA_F16BF16_SSISI_SI_fLi128ELi128ELNS4_4UMMA5MajorE0ELSO_0ELNSN_7ScaleInE0ELSP_0EEEEEENS4_6LayoutINS5_IJSC_SC_SC_EEENS5_IJNSA_ILi0EEESU_SU_EEEEENS5_IJNS4_10UnderscoreESX_SX_EEEEENS4_23SM90_TMA_LOAD_MULTICASTENS4_14ComposedLayoutINS4_7SwizzleILi3ELi4ELi3EEENS4_18smem_ptr_flag_bitsILi16EEENSS_INS5_IJNSA_ILi8EEESG_EEENS5_IJSG_SC_EEEEEEEvNS4_8identityES10_S1A_vS1B_EENS_8epilogue10collective18CollectiveEpilogueINS1D_23Sm100TmaWarpSpecializedILi4ELi2ELi32ELb1ELb0EEEJSH_NS5_IJNSS_ISF_SC_EENSS_INSA_ILi32EEESC_EEEEESI_NS5_IJSC_llEEESI_S1M_NS1D_6fusion15Sm90TreeVisitorINS1N_11Sm90ComputeINS_24homogeneous_multiply_addESI_fLNS_15FloatRoundStyleE2EvEEJNS1N_19Sm90ScalarBroadcastIfSV_Li1ENS_10multipliesEEENS1N_12Sm90SrcFetchISI_EENS1O_INS1P_IS1U_ffLS1R_2EvEEJS1V_NS1N_12Sm90AccFetchEEEEEEENS4_5SM1004TMEM4LOAD26SM100_TMEM_LOAD_16dp256b4xENS4_13SM90_TMA_LOADENS11_IS13_S15_NSS_INS5_IJSG_S16_EEENS5_IJSC_SG_EEEEEEENS4_17SM75_U16x8_LDSM_TENS4_14SM90_TMA_STOREES2A_NS4_17SM90_U16x8_STSM_TENS4_39AutoVectorizingCopyWithAssumedAlignmentILi128EEEEEEvvEEEEvNT_6ParamsE:
	.zero		2944


//--------------------- .nv.constant0._ZN7cutlass13device_kernelINS_4gemm6kernel13GemmUniversalIN4cute5tupleIJiiiiEEENS1_10collective13CollectiveMmaINS1_35MainloopSm100TmaUmmaWarpSpecializedILi8ELi2ELi4ENS5_IJNS4_1CILi2EEESB_NSA_ILi1EEEEEEEENS5_IJNSA_ILi256EEENSA_ILi128EEENSA_ILi64EEEEEENS_6half_tENS5_IJlSC_lEEESJ_SK_NS4_8TiledMMAINS4_8MMA_AtomIJNS4_26SM100_MMA_F16BF16_2x1SM_SSISJ_SJ_fLi256ELi128ELNS4_4UMMA5MajorE0ELSP_0ELNSO_7ScaleInE0ELSQ_0EEEEEENS4_6LayoutINS5_IJSC_SC_SC_EEENS5_IJNSA_ILi0EEESV_SV_EEEEENS5_IJNS4_10UnderscoreESY_SY_EEEEENS4_28SM100_TMA_2SM_LOAD_MULTICASTENS4_14ComposedLayoutINS4_7SwizzleILi3ELi4ELi3EEENS4_18smem_ptr_flag_bitsILi16EEENST_INS5_IJNSA_ILi8EEESH_EEENS5_IJSH_SC_EEEEEEEvNS4_8identityENS4_18SM100_TMA_2SM_LOADES1B_vS1C_EENS_8epilogue10collective18CollectiveEpilogueINS1F_23Sm100TmaWarpSpecializedILi4ELi2ELi32ELb1ELb0EEEJNS5_IJSG_SG_SH_EEENS5_IJNST_ISG_SC_EENST_INSA_ILi32EEESC_EEEEESJ_NS5_IJSC_llEEESJ_S1P_NS1F_6fusion15Sm90TreeVisitorINS1Q_11Sm90ComputeINS_24homogeneous_multiply_addESJ_fLNS_15FloatRoundStyleE2EvEEJNS1Q_19Sm90ScalarBroadcastIfSW_Li1ENS_10multipliesEEENS1Q_12Sm90SrcFetchISJ_EENS1R_INS1S_IS1X_ffLS1U_2EvEEJS1Y_NS1Q_12Sm90AccFetchEEEEEEENS4_5SM1004TMEM4LOAD26SM100_TMEM_LOAD_16dp256b4xENS4_13SM90_TMA_LOADENS12_IS14_S16_NST_INS5_IJSH_S17_EEENS5_IJSC_SH_EEEEEEENS4_17SM75_U16x8_LDSM_TENS4_14SM90_TMA_STOREES2D_NS4_17SM90_U16x8_STSM_TENS4_39AutoVectorizingCopyWithAssumedAlignmentILi128EEEEEEvvEEEEvNT_6ParamsE --------------------------
	.section	.nv.constant0._ZN7cutlass13device_kernelINS_4gemm6kernel13GemmUniversalIN4cute5tupleIJiiiiEEENS1_10collective13CollectiveMmaINS1_35MainloopSm100TmaUmmaWarpSpecializedILi8ELi2ELi4ENS5_IJNS4_1CILi2EEESB_NSA_ILi1EEEEEEEENS5_IJNSA_ILi256EEENSA_ILi128EEENSA_ILi64EEEEEENS_6half_tENS5_IJlSC_lEEESJ_SK_NS4_8TiledMMAINS4_8MMA_AtomIJNS4_26SM100_MMA_F16BF16_2x1SM_SSISJ_SJ_fLi256ELi128ELNS4_4UMMA5MajorE0ELSP_0ELNSO_7ScaleInE0ELSQ_0EEEEEENS4_6LayoutINS5_IJSC_SC_SC_EEENS5_IJNSA_ILi0EEESV_SV_EEEEENS5_IJNS4_10UnderscoreESY_SY_EEEEENS4_28SM100_TMA_2SM_LOAD_MULTICASTENS4_14ComposedLayoutINS4_7SwizzleILi3ELi4ELi3EEENS4_18smem_ptr_flag_bitsILi16EEENST_INS5_IJNSA_ILi8EEESH_EEENS5_IJSH_SC_EEEEEEEvNS4_8identityENS4_18SM100_TMA_2SM_LOADES1B_vS1C_EENS_8epilogue10collective18CollectiveEpilogueINS1F_23Sm100TmaWarpSpecializedILi4ELi2ELi32ELb1ELb0EEEJNS5_IJSG_SG_SH_EEENS5_IJNST_ISG_SC_EENST_INSA_ILi32EEESC_EEEEESJ_NS5_IJSC_llEEESJ_S1P_NS1F_6fusion15Sm90TreeVisitorINS1Q_11Sm90ComputeINS_24homogeneous_multiply_addESJ_fLNS_15FloatRoundStyleE2EvEEJNS1Q_19Sm90ScalarBroadcastIfSW_Li1ENS_10multipliesEEENS1Q_12Sm90SrcFetchISJ_EENS1R_INS1S_IS1X_ffLS1U_2EvEEJS1Y_NS1Q_12Sm90AccFetchEEEEEEENS4_5SM1004TMEM4LOAD26SM100_TMEM_LOAD_16dp256b4xENS4_13SM90_TMA_LOADENS12_IS14_S16_NST_INS5_IJSH_S17_EEENS5_IJSC_SH_EEEEEEENS4_17SM75_U16x8_LDSM_TENS4_14SM90_TMA_STOREES2D_NS4_17SM90_U16x8_STSM_TENS4_39AutoVectorizingCopyWithAssumedAlignmentILi128EEEEEEvvEEEEvNT_6ParamsE,"a",@progbits
	.sectionflags	@""
	.align	4
.nv.constant0._ZN7cutlass13device_kernelINS_4gemm6kernel13GemmUniversalIN4cute5tupleIJiiiiEEENS1_10collective13CollectiveMmaINS1_35MainloopSm100TmaUmmaWarpSpecializedILi8ELi2ELi4ENS5_IJNS4_1CILi2EEESB_NSA_ILi1EEEEEEEENS5_IJNSA_ILi256EEENSA_ILi128EEENSA_ILi64EEEEEENS_6half_tENS5_IJlSC_lEEESJ_SK_NS4_8TiledMMAINS4_8MMA_AtomIJNS4_26SM100_MMA_F16BF16_2x1SM_SSISJ_SJ_fLi256ELi128ELNS4_4UMMA5MajorE0ELSP_0ELNSO_7ScaleInE0ELSQ_0EEEEEENS4_6LayoutINS5_IJSC_SC_SC_EEENS5_IJNSA_ILi0EEESV_SV_EEEEENS5_IJNS4_10UnderscoreESY_SY_EEEEENS4_28SM100_TMA_2SM_LOAD_MULTICASTENS4_14ComposedLayoutINS4_7SwizzleILi3ELi4ELi3EEENS4_18smem_ptr_flag_bitsILi16EEENST_INS5_IJNSA_ILi8EEESH_EEENS5_IJSH_SC_EEEEEEEvNS4_8identityENS4_18SM100_TMA_2SM_LOADES1B_vS1C_EENS_8epilogue10collective18CollectiveEpilogueINS1F_23Sm100TmaWarpSpecializedILi4ELi2ELi32ELb1ELb0EEEJNS5_IJSG_SG_SH_EEENS5_IJNST_ISG_SC_EENST_INSA_ILi32EEESC_EEEEESJ_NS5_IJSC_llEEESJ_S1P_NS1F_6fusion15Sm90TreeVisitorINS1Q_11Sm90ComputeINS_24homogeneous_multiply_addESJ_fLNS_15FloatRoundStyleE2EvEEJNS1Q_19Sm90ScalarBroadcastIfSW_Li1ENS_10multipliesEEENS1Q_12Sm90SrcFetchISJ_EENS1R_INS1S_IS1X_ffLS1U_2EvEEJS1Y_NS1Q_12Sm90AccFetchEEEEEEENS4_5SM1004TMEM4LOAD26SM100_TMEM_LOAD_16dp256b4xENS4_13SM90_TMA_LOADENS12_IS14_S16_NST_INS5_IJSH_S17_EEENS5_IJSC_SH_EEEEEEENS4_17SM75_U16x8_LDSM_TENS4_14SM90_TMA_STOREES2D_NS4_17SM90_U16x8_STSM_TENS4_39AutoVectorizingCopyWithAssumedAlignmentILi128EEEEEEvvEEEEvNT_6ParamsE:
	.zero		2944


//--------------------- .nv.constant0._ZN7cutlass13device_kernelINS_4gemm6kernel13GemmUniversalIN4cute5tupleIJiiiiEEENS1_10collective13CollectiveMmaINS1_35MainloopSm100TmaUmmaWarpSpecializedILi9ELi2ELi4ENS5_IJNS4_1CILi2EEESB_NSA_ILi1EEEEEEEENS5_IJNSA_ILi256EEENSA_ILi128EEENSA_ILi64EEEEEENS_6half_tENS5_IJlSC_lEEESJ_SK_NS4_8TiledMMAINS4_8MMA_AtomIJNS4_26SM100_MMA_F16BF16_2x1SM_SSISJ_SJ_fLi256ELi128ELNS4_4UMMA5MajorE0ELSP_0ELNSO_7ScaleInE0ELSQ_0EEEEEENS4_6LayoutINS5_IJSC_SC_SC_EEENS5_IJNSA_ILi0EEESV_SV_EEEEENS5_IJNS4_10UnderscoreESY_SY_EEEEENS4_28SM100_TMA_2SM_LOAD_MULTICASTENS4_14ComposedLayoutINS4_7SwizzleILi3ELi4ELi3EEENS4_18smem_ptr_flag_bitsILi16EEENST_INS5_IJNSA_ILi8EEESH_EEENS5_IJSH_SC_EEEEEEEvNS4_8identityENS4_18SM100_TMA_2SM_LOADES1B_vS1C_EENS_8epilogue10collective18CollectiveEpilogueINS1F_26Sm100NoSmemWarpSpecializedEJNS5_IJSG_SH_EEESJ_NS5_IJSC_llEEESJ_S1K_NS1F_6fusion15FusionCallbacksIS1I_NS1L_17LinearCombinationISJ_fSJ_fLNS_15FloatRoundStyleE2EEENS5_IJSG_SG_SH_EEES1J_JEEENS4_5SM1004TMEM4LOAD26SM100_TMEM_LOAD_16dp256b8xES17_S17_EEEvvEEEEvNT_6ParamsE --------------------------
	.section	.nv.constant0._ZN7cutlass13device_kernelINS_4gemm6kernel13GemmUniversalIN4cute5tupleIJiiiiEEENS1_10collective13CollectiveMmaINS1_35MainloopSm100TmaUmmaWarpSpecializedILi9ELi2ELi4ENS5_IJNS4_1CILi2EEESB_NSA_ILi1EEEEEEEENS5_IJNSA_ILi256EEENSA_ILi128EEENSA_ILi64EEEEEENS_6half_tENS5_IJlSC_lEEESJ_SK_NS4_8TiledMMAINS4_8MMA_AtomIJNS4_26SM100_MMA_F16BF16_2x1SM_SSISJ_SJ_fLi256ELi128ELNS4_4UMMA5MajorE0ELSP_0ELNSO_7ScaleInE0ELSQ_0EEEEEENS4_6LayoutINS5_IJSC_SC_SC_EEENS5_IJNSA_ILi0EEESV_SV_EEEEENS5_IJNS4_10UnderscoreESY_SY_EEEEENS4_28SM100_TMA_2SM_LOAD_MULTICASTENS4_14ComposedLayoutINS4_7SwizzleILi3ELi4ELi3EEENS4_18smem_ptr_flag_bitsILi16EEENST_INS5_IJNSA_ILi8EEESH_EEENS5_IJSH_SC_EEEEEEEvNS4_8identityENS4_18SM100_TMA_2SM_LOADES1B_vS1C_EENS_8epilogue10collective18CollectiveEpilogueINS1F_26Sm100NoSmemWarpSpecializedEJNS5_IJSG_SH_EEESJ_NS5_IJSC_llEEESJ_S1K_NS1F_6fusion15FusionCallbacksIS1I_NS1L_17LinearCombinationISJ_fSJ_fLNS_15FloatRoundStyleE2EEENS5_IJSG_SG_SH_EEES1J_JEEENS4_5SM1004TMEM4LOAD26SM100_TMEM_LOAD_16dp256b8xES17_S17_EEEvvEEEEvNT_6ParamsE,"a",@progbits
	.sectionflags	@""
	.align	4
.nv.constant0._ZN7cutlass13device_kernelINS_4gemm6kernel13GemmUniversalIN4cute5tupleIJiiiiEEENS1_10collective13CollectiveMmaINS1_35MainloopSm100TmaUmmaWarpSpecializedILi9ELi2ELi4ENS5_IJNS4_1CILi2EEESB_NSA_ILi1EEEEEEEENS5_IJNSA_ILi256EEENSA_ILi128EEENSA_ILi64EEEEEENS_6half_tENS5_IJlSC_lEEESJ_SK_NS4_8TiledMMAINS4_8MMA_AtomIJNS4_26SM100_MMA_F16BF16_2x1SM_SSISJ_SJ_fLi256ELi128ELNS4_4UMMA5MajorE0ELSP_0ELNSO_7ScaleInE0ELSQ_0EEEEEENS4_6LayoutINS5_IJSC_SC_SC_EEENS5_IJNSA_ILi0EEESV_SV_EEEEENS5_IJNS4_10UnderscoreESY_SY_EEEEENS4_28SM100_TMA_2SM_LOAD_MULTICASTENS4_14ComposedLayoutINS4_7SwizzleILi3ELi4ELi3EEENS4_18smem_ptr_flag_bitsILi16EEENST_INS5_IJNSA_ILi8EEESH_EEENS5_IJSH_SC_EEEEEEEvNS4_8identityENS4_18SM100_TMA_2SM_LOADES1B_vS1C_EENS_8epilogue10collective18CollectiveEpilogueINS1F_26Sm100NoSmemWarpSpecializedEJNS5_IJSG_SH_EEESJ_NS5_IJSC_llEEESJ_S1K_NS1F_6fusion15FusionCallbacksIS1I_NS1L_17LinearCombinationISJ_fSJ_fLNS_15FloatRoundStyleE2EEENS5_IJSG_SG_SH_EEES1J_JEEENS4_5SM1004TMEM4LOAD26SM100_TMEM_LOAD_16dp256b8xES17_S17_EEEvvEEEEvNT_6ParamsE:
	.zero		2432


//--------------------- .nv.constant0._ZN7cutlass13device_kernelINS_4gemm6kernel13GemmUniversalIN4cute5tupleIJiiiiEEENS1_10collective13CollectiveMmaINS1_35MainloopSm100TmaUmmaWarpSpecializedILi6ELi2ELi4ENS5_IJNS4_1CILi2EEESB_NSA_ILi1EEEEEEEENS5_IJNSA_ILi128EEESF_NSA_ILi64EEEEEENS_6half_tENS5_IJlSC_lEEESI_SJ_NS4_8TiledMMAINS4_8MMA_AtomIJNS4_20SM100_MMA_F16BF16_SSISI_SI_fLi128ELi128ELNS4_4UMMA5MajorE0ELSO_0ELNSN_7ScaleInE0ELSP_0EEEEEENS4_6LayoutINS5_IJSC_SC_SC_EEENS5_IJNSA_ILi0EEESU_SU_EEEEENS5_IJNS4_10UnderscoreESX_SX_EEEEENS4_23SM90_TMA_LOAD_MULTICASTENS4_14ComposedLayoutINS4_7SwizzleILi3ELi4ELi3EEENS4_18smem_ptr_flag_bitsILi16EEENSS_INS5_IJNSA_ILi8EEESG_EEENS5_IJSG_SC_EEEEEEEvNS4_8identityES10_S1A_vS1B_EENS_8epilogue10collective18CollectiveEpilogueINS1D_23Sm100TmaWarpSpecializedILi4ELi2ELi32ELb1ELb0EEEJSH_NS5_IJNSS_ISF_SC_EENSS_INSA_ILi32EEESC_EEEEESI_NS5_IJSC_llEEESI_S1M_NS1D_6fusion15FusionCallbacksIS1H_NS1N_17LinearCombinationISI_fSI_fLNS_15FloatRoundStyleE2EEESH_S1L_JEEENS4_5SM1004TMEM4LOAD26SM100_TMEM_LOAD_16dp256b4xENS4_13SM90_TMA_LOADENS11_IS13_S15_NSS_INS5_IJSG_S16_EEENS5_IJSC_SG_EEEEEEENS4_17SM75_U16x8_LDSM_TENS4_14SM90_TMA_STOREES21_NS4_17SM90_U16x8_STSM_TENS4_39AutoVectorizingCopyWithAssumedAlignmentILi128EEEEEEvvEEEEvNT_6ParamsE --------------------------
	.section	.nv.constant0._ZN7cutlass13device_kernelINS_4gemm6kernel13GemmUniversalIN4cute5tupleIJiiiiEEENS1_10collective13CollectiveMmaINS1_35MainloopSm100TmaUmmaWarpSpecializedILi6ELi2ELi4ENS5_IJNS4_1CILi2EEESB_NSA_ILi1EEEEEEEENS5_IJNSA_ILi128EEESF_NSA_ILi64EEEEEENS_6half_tENS5_IJlSC_lEEESI_SJ_NS4_8TiledMMAINS4_8MMA_AtomIJNS4_20SM100_MMA_F16BF16_SSISI_SI_fLi128ELi128ELNS4_4UMMA5MajorE0ELSO_0ELNSN_7ScaleInE0ELSP_0EEEEEENS4_6LayoutINS5_IJSC_SC_SC_EEENS5_IJNSA_ILi0EEESU_SU_EEEEENS5_IJNS4_10UnderscoreESX_SX_EEEEENS4_23SM90_TMA_LOAD_MULTICASTENS4_14ComposedLayoutINS4_7SwizzleILi3ELi4ELi3EEENS4_18smem_ptr_flag_bitsILi16EEENSS_INS5_IJNSA_ILi8EEESG_EEENS5_IJSG_SC_EEEEEEEvNS4_8identityES10_S1A_vS1B_EENS_8epilogue10collective18CollectiveEpilogueINS1D_23Sm100TmaWarpSpecializedILi4ELi2ELi32ELb1ELb0EEEJSH_NS5_IJNSS_ISF_SC_EENSS_INSA_ILi32EEESC_EEEEESI_NS5_IJSC_llEEESI_S1M_NS1D_6fusion15FusionCallbacksIS1H_NS1N_17LinearCombinationISI_fSI_fLNS_15FloatRoundStyleE2EEESH_S1L_JEEENS4_5SM1004TMEM4LOAD26SM100_TMEM_LOAD_16dp256b4xENS4_13SM90_TMA_LOADENS11_IS13_S15_NSS_INS5_IJSG_S16_EEENS5_IJSC_SG_EEEEEEENS4_17SM75_U16x8_LDSM_TENS4_14SM90_TMA_STOREES21_NS4_17SM90_U16x8_STSM_TENS4_39AutoVectorizingCopyWithAssumedAlignmentILi128EEEEEEvvEEEEvNT_6ParamsE,"a",@progbits
	.sectionflags	@""
	.align	4
.nv.constant0._ZN7cutlass13device_kernelINS_4gemm6kernel13GemmUniversalIN4cute5tupleIJiiiiEEENS1_10collective13CollectiveMmaINS1_35MainloopSm100TmaUmmaWarpSpecializedILi6ELi2ELi4ENS5_IJNS4_1CILi2EEESB_NSA_ILi1EEEEEEEENS5_IJNSA_ILi128EEESF_NSA_ILi64EEEEEENS_6half_tENS5_IJlSC_lEEESI_SJ_NS4_8TiledMMAINS4_8MMA_AtomIJNS4_20SM100_MMA_F16BF16_SSISI_SI_fLi128ELi128ELNS4_4UMMA5MajorE0ELSO_0ELNSN_7ScaleInE0ELSP_0EEEEEENS4_6LayoutINS5_IJSC_SC_SC_EEENS5_IJNSA_ILi0EEESU_SU_EEEEENS5_IJNS4_10UnderscoreESX_SX_EEEEENS4_23SM90_TMA_LOAD_MULTICASTENS4_14ComposedLayoutINS4_7SwizzleILi3ELi4ELi3EEENS4_18smem_ptr_flag_bitsILi16EEENSS_INS5_IJNSA_ILi8EEESG_EEENS5_IJSG_SC_EEEEEEEvNS4_8identityES10_S1A_vS1B_EENS_8epilogue10collective18CollectiveEpilogueINS1D_23Sm100TmaWarpSpecializedILi4ELi2ELi32ELb1ELb0EEEJSH_NS5_IJNSS_ISF_SC_EENSS_INSA_ILi32EEESC_EEEEESI_NS5_IJSC_llEEESI_S1M_NS1D_6fusion15FusionCallbacksIS1H_NS1N_17LinearCombinationISI_fSI_fLNS_15FloatRoundStyleE2EEESH_S1L_JEEENS4_5SM1004TMEM4LOAD26SM100_TMEM_LOAD_16dp256b4xENS4_13SM90_TMA_LOADENS11_IS13_S15_NSS_INS5_IJSG_S16_EEENS5_IJSC_SG_EEEEEEENS4_17SM75_U16x8_LDSM_TENS4_14SM90_TMA_STOREES21_NS4_17SM90_U16x8_STSM_TENS4_39AutoVectorizingCopyWithAssumedAlignmentILi128EEEEEEvvEEEEvNT_6ParamsE:
	.zero		2944


//--------------------- .nv.constant0._ZN7cutlass13device_kernelINS_4gemm6kernel13GemmUniversalIN4cute5tupleIJiiiiEEENS1_10collective13CollectiveMmaINS1_35MainloopSm100TmaUmmaWarpSpecializedILi7ELi2ELi4ENS5_IJNS4_1CILi2EEESB_NSA_ILi1EEEEEEEENS5_IJNSA_ILi128EEESF_NSA_ILi64EEEEEENS_6half_tENS5_IJlSC_lEEESI_SJ_NS4_8TiledMMAINS4_8MMA_AtomIJNS4_20SM100_MMA_F16BF16_SSISI_SI_fLi128ELi128ELNS4_4UMMA5MajorE0ELSO_0ELNSN_7ScaleInE0ELSP_0EEEEEENS4_6LayoutINS5_IJSC_SC_SC_EEENS5_IJNSA_ILi0EEESU_SU_EEEEENS5_IJNS4_10UnderscoreESX_SX_EEEEENS4_23SM90_TMA_LOAD_MULTICASTENS4_14ComposedLayoutINS4_7SwizzleILi3ELi4ELi3EEENS4_18smem_ptr_flag_bitsILi16EEENSS_INS5_IJNSA_ILi8EEESG_EEENS5_IJSG_SC_EEEEEEEvNS4_8identityES10_S1A_vS1B_EENS_8epilogue10collective18CollectiveEpilogueINS1D_26Sm100NoSmemWarpSpecializedEJNS5_IJSF_SG_EEESI_NS5_IJSC_llEEESI_S1I_NS1D_6fusion15FusionCallbacksIS1G_NS1J_17LinearCombinationISI_fSI_fLNS_15FloatRoundStyleE2EEESH_S1H_JEEENS4_5SM1004TMEM4LOAD26SM100_TMEM_LOAD_16dp256b8xES16_S16_EEEvvEEEEvNT_6ParamsE --------------------------
	.section	.nv.constant0._ZN7cutlass13device_kernelINS_4gemm6kernel13GemmUniversalIN4cute5tupleIJiiiiEEENS1_10collective13CollectiveMmaINS1_35MainloopSm100TmaUmmaWarpSpecializedILi7ELi2ELi4ENS5_IJNS4_1CILi2EEESB_NSA_ILi1EEEEEEEENS5_IJNSA_ILi128EEESF_NSA_ILi64EEEEEENS_6half_tENS5_IJlSC_lEEESI_SJ_NS4_8TiledMMAINS4_8MMA_AtomIJNS4_20SM100_MMA_F16BF16_SSISI_SI_fLi128ELi128ELNS4_4UMMA5MajorE0ELSO_0ELNSN_7ScaleInE0ELSP_0EEEEEENS4_6LayoutINS5_IJSC_SC_SC_EEENS5_IJNSA_ILi0EEESU_SU_EEEEENS5_IJNS4_10UnderscoreESX_SX_EEEEENS4_23SM90_TMA_LOAD_MULTICASTENS4_14ComposedLayoutINS4_7SwizzleILi3ELi4ELi3EEENS4_18smem_ptr_flag_bitsILi16EEENSS_INS5_IJNSA_ILi8EEESG_EEENS5_IJSG_SC_EEEEEEEvNS4_8identityES10_S1A_vS1B_EENS_8epilogue10collective18CollectiveEpilogueINS1D_26Sm100NoSmemWarpSpecializedEJNS5_IJSF_SG_EEESI_NS5_IJSC_llEEESI_S1I_NS1D_6fusion15FusionCallbacksIS1G_NS1J_17LinearCombinationISI_fSI_fLNS_15FloatRoundStyleE2EEESH_S1H_JEEENS4_5SM1004TMEM4LOAD26SM100_TMEM_LOAD_16dp256b8xES16_S16_EEEvvEEEEvNT_6ParamsE,"a",@progbits
	.sectionflags	@""
	.align	4
.nv.constant0._ZN7cutlass13device_kernelINS_4gemm6kernel13GemmUniversalIN4cute5tupleIJiiiiEEENS1_10collective13CollectiveMmaINS1_35MainloopSm100TmaUmmaWarpSpecializedILi7ELi2ELi4ENS5_IJNS4_1CILi2EEESB_NSA_ILi1EEEEEEEENS5_IJNSA_ILi128EEESF_NSA_ILi64EEEEEENS_6half_tENS5_IJlSC_lEEESI_SJ_NS4_8TiledMMAINS4_8MMA_AtomIJNS4_20SM100_MMA_F16BF16_SSISI_SI_fLi128ELi128ELNS4_4UMMA5MajorE0ELSO_0ELNSN_7ScaleInE0ELSP_0EEEEEENS4_6LayoutINS5_IJSC_SC_SC_EEENS5_IJNSA_ILi0EEESU_SU_EEEEENS5_IJNS4_10UnderscoreESX_SX_EEEEENS4_23SM90_TMA_LOAD_MULTICASTENS4_14ComposedLayoutINS4_7SwizzleILi3ELi4ELi3EEENS4_18smem_ptr_flag_bitsILi16EEENSS_INS5_IJNSA_ILi8EEESG_EEENS5_IJSG_SC_EEEEEEEvNS4_8identityES10_S1A_vS1B_EENS_8epilogue10collective18CollectiveEpilogueINS1D_26Sm100NoSmemWarpSpecializedEJNS5_IJSF_SG_EEESI_NS5_IJSC_llEEESI_S1I_NS1D_6fusion15FusionCallbacksIS1G_NS1J_17LinearCombinationISI_fSI_fLNS_15FloatRoundStyleE2EEESH_S1H_JEEENS4_5SM1004TMEM4LOAD26SM100_TMEM_LOAD_16dp256b8xES16_S16_EEEvvEEEEvNT_6ParamsE:
	.zero		2432


//--------------------- .nv.constant0._ZN7cutlass13device_kernelINS_4gemm6kernel13GemmUniversalIN4cute5tupleIJiiiiEEENS1_10collective13CollectiveMmaINS1_35MainloopSm100TmaUmmaWarpSpecializedILi3ELi2ELi4ENS5_IJNS4_1CILi2EEESB_NSA_ILi1EEEEEEEENS5_IJNSA_ILi256EEENSA_ILi128EEENSA_ILi64EEEEEENS_6half_tENS5_IJlSC_lEEESJ_SK_NS4_8TiledMMAINS4_8MMA_AtomIJNS4_26SM100_MMA_F16BF16_2x1SM_SSISJ_SJ_fLi256ELi128ELNS4_4UMMA5MajorE0ELSP_0ELNSO_7ScaleInE0ELSQ_0EEEEEENS4_6LayoutINS5_IJSC_SC_SC_EEENS5_IJNSA_ILi0EEESV_SV_EEEEENS5_IJNS4_10UnderscoreESY_SY_EEEEENS4_28SM100_TMA_2SM_LOAD_MULTICASTENS4_14ComposedLayoutINS4_7SwizzleILi3ELi4ELi3EEENS4_18smem_ptr_flag_bitsILi16EEENST_INS5_IJNSA_ILi8EEESH_EEENS5_IJSH_SC_EEEEEEEvNS4_8identityENS4_18SM100_TMA_2SM_LOADES1B_vS1C_EENS_8epilogue10collective18CollectiveEpilogueINS1F_23Sm100TmaWarpSpecializedILi4ELi2ELi32ELb1ELb0EEEJNS5_IJSG_SG_SH_EEENS5_IJNST_ISG_SC_EENST_INSA_ILi32EEESC_EEEEESJ_NS5_IJSC_llEEESJ_S1P_NS1F_6fusion15FusionCallbacksIS1J_NS1Q_17LinearCombinationISJ_fSJ_fLNS_15FloatRoundStyleE2EEES1K_S1O_JEEENS4_5SM1004TMEM4LOAD26SM100_TMEM_LOAD_16dp256b4xENS4_13SM90_TMA_LOADENS12_IS14_S16_NST_INS5_IJSH_S17_EEENS5_IJSC_SH_EEEEEEENS4_17SM75_U16x8_LDSM_TENS4_14SM90_TMA_STOREES24_NS4_17SM90_U16x8_STSM_TENS4_39AutoVectorizingCopyWithAssumedAlignmentILi128EEEEEEvvEEEEvNT_6ParamsE --------------------------
	.section	.nv.constant0._ZN7cutlass13device_kernelINS_4gemm6kernel13GemmUniversalIN4cute5tupleIJiiiiEEENS1_10collective13CollectiveMmaINS1_35MainloopSm100TmaUmmaWarpSpecializedILi3ELi2ELi4ENS5_IJNS4_1CILi2EEESB_NSA_ILi1EEEEEEEENS5_IJNSA_ILi256EEENSA_ILi128EEENSA_ILi64EEEEEENS_6half_tENS5_IJlSC_lEEESJ_SK_NS4_8TiledMMAINS4_8MMA_AtomIJNS4_26SM100_MMA_F16BF16_2x1SM_SSISJ_SJ_fLi256ELi128ELNS4_4UMMA5MajorE0ELSP_0ELNSO_7ScaleInE0ELSQ_0EEEEEENS4_6LayoutINS5_IJSC_SC_SC_EEENS5_IJNSA_ILi0EEESV_SV_EEEEENS5_IJNS4_10UnderscoreESY_SY_EEEEENS4_28SM100_TMA_2SM_LOAD_MULTICASTENS4_14ComposedLayoutINS4_7SwizzleILi3ELi4ELi3EEENS4_18smem_ptr_flag_bitsILi16EEENST_INS5_IJNSA_ILi8EEESH_EEENS5_IJSH_SC_EEEEEEEvNS4_8identityENS4_18SM100_TMA_2SM_LOADES1B_vS1C_EENS_8epilogue10collective18CollectiveEpilogueINS1F_23Sm100TmaWarpSpecializedILi4ELi2ELi32ELb1ELb0EEEJNS5_IJSG_SG_SH_EEENS5_IJNST_ISG_SC_EENST_INSA_ILi32EEESC_EEEEESJ_NS5_IJSC_llEEESJ_S1P_NS1F_6fusion15FusionCallbacksIS1J_NS1Q_17LinearCombinationISJ_fSJ_fLNS_15FloatRoundStyleE2EEES1K_S1O_JEEENS4_5SM1004TMEM4LOAD26SM100_TMEM_LOAD_16dp256b4xENS4_13SM90_TMA_LOADENS12_IS14_S16_NST_INS5_IJSH_S17_EEENS5_IJSC_SH_EEEEEEENS4_17SM75_U16x8_LDSM_TENS4_14SM90_TMA_STOREES24_NS4_17SM90_U16x8_STSM_TENS4_39AutoVectorizingCopyWithAssumedAlignmentILi128EEEEEEvvEEEEvNT_6ParamsE,"a",@progbits
	.sectionflags	@""
	.align	4
.nv.constant0._ZN7cutlass13device_kernelINS_4gemm6kernel13GemmUniversalIN4cute5tupleIJiiiiEEENS1_10collective13CollectiveMmaINS1_35MainloopSm100TmaUmmaWarpSpecializedILi3ELi2ELi4ENS5_IJNS4_1CILi2EEESB_NSA_ILi1EEEEEEEENS5_IJNSA_ILi256EEENSA_ILi128EEENSA_ILi64EEEEEENS_6half_tENS5_IJlSC_lEEESJ_SK_NS4_8TiledMMAINS4_8MMA_AtomIJNS4_26SM100_MMA_F16BF16_2x1SM_SSISJ_SJ_fLi256ELi128ELNS4_4UMMA5MajorE0ELSP_0ELNSO_7ScaleInE0ELSQ_0EEEEEENS4_6LayoutINS5_IJSC_SC_SC_EEENS5_IJNSA_ILi0EEESV_SV_EEEEENS5_IJNS4_10UnderscoreESY_SY_EEEEENS4_28SM100_TMA_2SM_LOAD_MULTICASTENS4_14ComposedLayoutINS4_7SwizzleILi3ELi4ELi3EEENS4_18smem_ptr_flag_bitsILi16EEENST_INS5_IJNSA_ILi8EEESH_EEENS5_IJSH_SC_EEEEEEEvNS4_8identityENS4_18SM100_TMA_2SM_LOADES1B_vS1C_EENS_8epilogue10collective18CollectiveEpilogueINS1F_23Sm100TmaWarpSpecializedILi4ELi2ELi32ELb1ELb0EEEJNS5_IJSG_SG_SH_EEENS5_IJNST_ISG_SC_EENST_INSA_ILi32EEESC_EEEEESJ_NS5_IJSC_llEEESJ_S1P_NS1F_6fusion15FusionCallbacksIS1J_NS1Q_17LinearCombinationISJ_fSJ_fLNS_15FloatRoundStyleE2EEES1K_S1O_JEEENS4_5SM1004TMEM4LOAD26SM100_TMEM_LOAD_16dp256b4xENS4_13SM90_TMA_LOADENS12_IS14_S16_NST_INS5_IJSH_S17_EEENS5_IJSC_SH_EEEEEEENS4_17SM75_U16x8_LDSM_TENS4_14SM90_TMA_STOREES24_NS4_17SM90_U16x8_STSM_TENS4_39AutoVectorizingCopyWithAssumedAlignmentILi128EEEEEEvvEEEEvNT_6ParamsE:
	.zero		2944


//--------------------- .nv.constant0._ZN7cutlass13device_kernelINS_4gemm6kernel13GemmUniversalIN4cute5tupleIJiiiiEEENS1_10collective13CollectiveMmaINS1_35MainloopSm100TmaUmmaWarpSpecializedILi8ELi2ELi4ENS5_IJNS4_1CILi2EEESB_NSA_ILi1EEEEEEEENS5_IJNSA_ILi256EEENSA_ILi128EEENSA_ILi64EEEEEENS_6half_tENS5_IJlSC_lEEESJ_SK_NS4_8TiledMMAINS4_8MMA_AtomIJNS4_26SM100_MMA_F16BF16_2x1SM_SSISJ_SJ_fLi256ELi128ELNS4_4UMMA5MajorE0ELSP_0ELNSO_7ScaleInE0ELSQ_0EEEEEENS4_6LayoutINS5_IJSC_SC_SC_EEENS5_IJNSA_ILi0EEESV_SV_EEEEENS5_IJNS4_10UnderscoreESY_SY_EEEEENS4_28SM100_TMA_2SM_LOAD_MULTICASTENS4_14ComposedLayoutINS4_7SwizzleILi3ELi4ELi3EEENS4_18smem_ptr_flag_bitsILi16EEENST_INS5_IJNSA_ILi8EEESH_EEENS5_IJSH_SC_EEEEEEEvNS4_8identityENS4_18SM100_TMA_2SM_LOADES1B_vS1C_EENS_8epilogue10collective18CollectiveEpilogueINS1F_23Sm100TmaWarpSpecializedILi4ELi2ELi32ELb1ELb0EEEJNS5_IJSG_SG_SH_EEENS5_IJNST_ISG_SC_EENST_INSA_ILi32EEESC_EEEEESJ_NS5_IJSC_llEEESJ_S1P_NS1F_6fusion15FusionCallbacksIS1J_NS1Q_17LinearCombinationISJ_fSJ_fLNS_15FloatRoundStyleE2EEES1K_S1O_JEEENS4_5SM1004TMEM4LOAD26SM100_TMEM_LOAD_16dp256b4xENS4_13SM90_TMA_LOADENS12_IS14_S16_NST_INS5_IJSH_S17_EEENS5_IJSC_SH_EEEEEEENS4_17SM75_U16x8_LDSM_TENS4_14SM90_TMA_STOREES24_NS4_17SM90_U16x8_STSM_TENS4_39AutoVectorizingCopyWithAssumedAlignmentILi128EEEEEEvvEEEEvNT_6ParamsE --------------------------
	.section	.nv.constant0._ZN7cutlass13device_kernelINS_4gemm6kernel13GemmUniversalIN4cute5tupleIJiiiiEEENS1_10collective13CollectiveMmaINS1_35MainloopSm100TmaUmmaWarpSpecializedILi8ELi2ELi4ENS5_IJNS4_1CILi2EEESB_NSA_ILi1EEEEEEEENS5_IJNSA_ILi256EEENSA_ILi128EEENSA_ILi64EEEEEENS_6half_tENS5_IJlSC_lEEESJ_SK_NS4_8TiledMMAINS4_8MMA_AtomIJNS4_26SM100_MMA_F16BF16_2x1SM_SSISJ_SJ_fLi256ELi128ELNS4_4UMMA5MajorE0ELSP_0ELNSO_7ScaleInE0ELSQ_0EEEEEENS4_6LayoutINS5_IJSC_SC_SC_EEENS5_IJNSA_ILi0EEESV_SV_EEEEENS5_IJNS4_10UnderscoreESY_SY_EEEEENS4_28SM100_TMA_2SM_LOAD_MULTICASTENS4_14ComposedLayoutINS4_7SwizzleILi3ELi4ELi3EEENS4_18smem_ptr_flag_bitsILi16EEENST_INS5_IJNSA_ILi8EEESH_EEENS5_IJSH_SC_EEEEEEEvNS4_8identityENS4_18SM100_TMA_2SM_LOADES1B_vS1C_EENS_8epilogue10collective18CollectiveEpilogueINS1F_23Sm100TmaWarpSpecializedILi4ELi2ELi32ELb1ELb0EEEJNS5_IJSG_SG_SH_EEENS5_IJNST_ISG_SC_EENST_INSA_ILi32EEESC_EEEEESJ_NS5_IJSC_llEEESJ_S1P_NS1F_6fusion15FusionCallbacksIS1J_NS1Q_17LinearCombinationISJ_fSJ_fLNS_15FloatRoundStyleE2EEES1K_S1O_JEEENS4_5SM1004TMEM4LOAD26SM100_TMEM_LOAD_16dp256b4xENS4_13SM90_TMA_LOADENS12_IS14_S16_NST_INS5_IJSH_S17_EEENS5_IJSC_SH_EEEEEEENS4_17SM75_U16x8_LDSM_TENS4_14SM90_TMA_STOREES24_NS4_17SM90_U16x8_STSM_TENS4_39AutoVectorizingCopyWithAssumedAlignmentILi128EEEEEEvvEEEEvNT_6ParamsE,"a",@progbits
	.sectionflags	@""
	.align	4
.nv.constant0._ZN7cutlass13device_kernelINS_4gemm6kernel13GemmUniversalIN4cute5tupleIJiiiiEEENS1_10collective13CollectiveMmaINS1_35MainloopSm100TmaUmmaWarpSpecializedILi8ELi2ELi4ENS5_IJNS4_1CILi2EEESB_NSA_ILi1EEEEEEEENS5_IJNSA_ILi256EEENSA_ILi128EEENSA_ILi64EEEEEENS_6half_tENS5_IJlSC_lEEESJ_SK_NS4_8TiledMMAINS4_8MMA_AtomIJNS4_26SM100_MMA_F16BF16_2x1SM_SSISJ_SJ_fLi256ELi128ELNS4_4UMMA5MajorE0ELSP_0ELNSO_7ScaleInE0ELSQ_0EEEEEENS4_6LayoutINS5_IJSC_SC_SC_EEENS5_IJNSA_ILi0EEESV_SV_EEEEENS5_IJNS4_10UnderscoreESY_SY_EEEEENS4_28SM100_TMA_2SM_LOAD_MULTICASTENS4_14ComposedLayoutINS4_7SwizzleILi3ELi4ELi3EEENS4_18smem_ptr_flag_bitsILi16EEENST_INS5_IJNSA_ILi8EEESH_EEENS5_IJSH_SC_EEEEEEEvNS4_8identityENS4_18SM100_TMA_2SM_LOADES1B_vS1C_EENS_8epilogue10collective18CollectiveEpilogueINS1F_23Sm100TmaWarpSpecializedILi4ELi2ELi32ELb1ELb0EEEJNS5_IJSG_SG_SH_EEENS5_IJNST_ISG_SC_EENST_INSA_ILi32EEESC_EEEEESJ_NS5_IJSC_llEEESJ_S1P_NS1F_6fusion15FusionCallbacksIS1J_NS1Q_17LinearCombinationISJ_fSJ_fLNS_15FloatRoundStyleE2EEES1K_S1O_JEEENS4_5SM1004TMEM4LOAD26SM100_TMEM_LOAD_16dp256b4xENS4_13SM90_TMA_LOADENS12_IS14_S16_NST_INS5_IJSH_S17_EEENS5_IJSC_SH_EEEEEEENS4_17SM75_U16x8_LDSM_TENS4_14SM90_TMA_STOREES24_NS4_17SM90_U16x8_STSM_TENS4_39AutoVectorizingCopyWithAssumedAlignmentILi128EEEEEEvvEEEEvNT_6ParamsE:
	.zero		2944


//--------------------- SYMBOLS --------------------------

	.type		.nv.reservedSmem.offset0,@object
	.size		.nv.reservedSmem.offset0,0x4
	.type		.nv.reservedSmem.cap,@object
	.size		.nv.reservedSmem.cap,0x4
	.type		__assertfail,@function
